def matmul_kernel(
    a_ptr,
    b_ptr,
    c_ptr,
    M,
    N,
    K,
    stride_am,
    stride_ak,
    stride_bk,
    stride_bn,
    stride_cm,
    stride_cn,
    BLOCK_M: tl.constexpr,
    BLOCK_N: tl.constexpr,
    BLOCK_K: tl.constexpr,
    GROUP_M: tl.constexpr,
):
    pid = tl.program_id(axis=0)
    num_pid_m = tl.cdiv(M, BLOCK_M)
    num_pid_n = tl.cdiv(N, BLOCK_N)
    num_pid_in_group = GROUP_M * num_pid_n
    group_id = pid // num_pid_in_group
    first_pid_m = group_id * GROUP_M
    group_size_m = min(num_pid_m - first_pid_m, GROUP_M)
    pid_m = first_pid_m + ((pid % num_pid_in_group) % group_size_m)
    pid_n = (pid % num_pid_in_group) // group_size_m

    offs_am = (pid_m * BLOCK_M + tl.arange(0, BLOCK_M)) % M
    offs_bn = (pid_n * BLOCK_N + tl.arange(0, BLOCK_N)) % N
    offs_k = tl.arange(0, BLOCK_K)
    a_ptrs = a_ptr + offs_am[:, None] * stride_am + offs_k[None, :] * stride_ak
    b_ptrs = b_ptr + offs_k[:, None] * stride_bk + offs_bn[None, :] * stride_bn

    acc = tl.zeros((BLOCK_M, BLOCK_N), dtype=tl.float32)
    for kk in range(0, tl.cdiv(K, BLOCK_K)):
        a = tl.load(a_ptrs, mask=offs_k[None, :] < K - kk * BLOCK_K, other=0.0)
        b = tl.load(b_ptrs, mask=offs_k[:, None] < K - kk * BLOCK_K, other=0.0)
        acc = tl.dot(a, b, acc)
        a_ptrs += BLOCK_K * stride_ak
        b_ptrs += BLOCK_K * stride_bk

    c = acc.to(c_ptr.dtype.element_ty)
    offs_cm = pid_m * BLOCK_M + tl.arange(0, BLOCK_M)
    offs_cn = pid_n * BLOCK_N + tl.arange(0, BLOCK_N)
    c_ptrs = c_ptr + offs_cm[:, None] * stride_cm + offs_cn[None, :] * stride_cn
    mask = (offs_cm[:, None] < M) & (offs_cn[None, :] < N)
    tl.store(c_ptrs, c, mask=mask)

# config = {"BLOCK_K": 128, "BLOCK_M": 256, "BLOCK_N": 512, "GROUP_M": 8, "arch": "sm_100", "dtype": "bf16", "num_ctas": 4, "num_stages": 3, "num_warps": 4}
# arch = sm_100


// ===== COMPILED SASS (sm_100a) =====

	.target	sm_100a

	.elftype	@"ET_EXEC"


//--------------------- .note.nv.tkinfo           --------------------------
	.section	.note.nv.tkinfo,"",@"SHT_NOTE"
	.sectionflags	@"SHF_NOTE_NV_TKINFO"
	.tkinfo
        /*0018*/ 	.word	0x00000081
        /*0030*/ 	.string	""
        /*0030*/ 	.string	"ptxas-blackwell"
        /*0030*/ 	.string	"Cuda compilation tools, release 12.9, V12.9.86"
        /*0030*/ 	.string	"Build cuda_12.9.r12.9/compiler.36037853_0"
        /*0030*/ 	.string	"-v  -suppress-debug-info  -lineinfo  -arch sm_100a "



//--------------------- .note.nv.cuver            --------------------------
	.section	.note.nv.cuver,"",@"SHT_NOTE"
	.sectionflags	@"SHF_NOTE_NV_CUVER"
        /*0018*/ 	.short	0x0001
        /*001a*/ 	.short	0x0064
        /*001c*/ 	.short	0x0001
        /*001e*/ 	.short	0x0000
        /*0020*/ 	.short	0x0001
        /*0022*/ 	.short	0x0000


//--------------------- .nv.info                  --------------------------
	.section	.nv.info,"",@"SHT_CUDA_INFO"
	.align	4


	//----- nvinfo : EIATTR_REGCOUNT
	.align		4
        /*0000*/ 	.byte	0x04, 0x2f
        /*0002*/ 	.short	(.L_4 - .L_3)
	.align		4
.L_3:
        /*0004*/ 	.word	index@(matmul_kernel)
        /*0008*/ 	.word	0x00000060


	//----- nvinfo : EIATTR_FRAME_SIZE
	.align		4
.L_4:
        /*000c*/ 	.byte	0x04, 0x11
        /*000e*/ 	.short	(.L_6 - .L_5)
	.align		4
.L_5:
        /*0010*/ 	.word	index@($__internal_2_$__cuda_sm10x_tcgen05_guardrail_trap_unallocated_columns_being_dealloced)
        /*0014*/ 	.word	0x00001598


	//----- nvinfo : EIATTR_FRAME_SIZE
	.align		4
.L_6:
        /*0018*/ 	.byte	0x04, 0x11
        /*001a*/ 	.short	(.L_8 - .L_7)
	.align		4
.L_7:
        /*001c*/ 	.word	index@($__internal_1_$__cuda_sm10x_tcgen05_guardrail_trap_phase_invalid_during_alloc)
        /*0020*/ 	.word	0x00001598


	//----- nvinfo : EIATTR_FRAME_SIZE
	.align		4
.L_8:
        /*0024*/ 	.byte	0x04, 0x11
        /*0026*/ 	.short	(.L_10 - .L_9)
	.align		4
.L_9:
        /*0028*/ 	.word	index@($__internal_0_$__cuda_sm10x_tcgen05_guardrail_trap_col_being_dealloced_not_returned_by_alloc)
        /*002c*/ 	.word	0x00001598


	//----- nvinfo : EIATTR_FRAME_SIZE
	.align		4
.L_10:
        /*0030*/ 	.byte	0x04, 0x11
        /*0032*/ 	.short	(.L_12 - .L_11)
	.align		4
.L_11:
        /*0034*/ 	.word	index@(matmul_kernel)
        /*0038*/ 	.word	0x00001598


	//----- nvinfo : EIATTR_MIN_STACK_SIZE
	.align		4
.L_12:
        /*003c*/ 	.byte	0x04, 0x12
        /*003e*/ 	.short	(.L_14 - .L_13)
	.align		4
.L_13:
        /*0040*/ 	.word	index@(matmul_kernel)
        /*0044*/ 	.word	0x00001598
.L_14:


//--------------------- .nv.info.matmul_kernel    --------------------------
	.section	.nv.info.matmul_kernel,"",@"SHT_CUDA_INFO"
	.sectionflags	@""
	.align	4


	//----- nvinfo : EIATTR_CUDA_API_VERSION
	.align		4
        /*0000*/ 	.byte	0x04, 0x37
        /*0002*/ 	.short	(.L_16 - .L_15)
.L_15:
        /*0004*/ 	.word	0x00000081


	//----- nvinfo : EIATTR_KPARAM_INFO
	.align		4
.L_16:
        /*0008*/ 	.byte	0x04, 0x17
        /*000a*/ 	.short	(.L_18 - .L_17)
.L_17:
        /*000c*/ 	.word	0x00000000
        /*0010*/ 	.short	0x000d
        /*0012*/ 	.short	0x0048
        /*0014*/ 	.byte	0x00, 0xf4, 0x21, 0x00


	//----- nvinfo : EIATTR_KPARAM_INFO
	.align		4
.L_18:
        /*0018*/ 	.byte	0x04, 0x17
        /*001a*/ 	.short	(.L_20 - .L_19)
.L_19:
        /*001c*/ 	.word	0x00000000
        /*0020*/ 	.short	0x000c
        /*0022*/ 	.short	0x0040
        /*0024*/ 	.byte	0x00, 0xf4, 0x21, 0x00


	//----- nvinfo : EIATTR_KPARAM_INFO
	.align		4
.L_20:
        /*0028*/ 	.byte	0x04, 0x17
        /*002a*/ 	.short	(.L_22 - .L_21)
.L_21:
        /*002c*/ 	.word	0x00000000
        /*0030*/ 	.short	0x000b
        /*0032*/ 	.short	0x0038
        /*0034*/ 	.byte	0x00, 0xf0, 0x11, 0x00


	//----- nvinfo : EIATTR_KPARAM_INFO
	.align		4
.L_22:
        /*0038*/ 	.byte	0x04, 0x17
        /*003a*/ 	.short	(.L_24 - .L_23)
.L_23:
        /*003c*/ 	.word	0x00000000
        /*0040*/ 	.short	0x000a
        /*0042*/ 	.short	0x0034
        /*0044*/ 	.byte	0x00, 0xf0, 0x11, 0x00


	//----- nvinfo : EIATTR_KPARAM_INFO
	.align		4
.L_24:
        /*0048*/ 	.byte	0x04, 0x17
        /*004a*/ 	.short	(.L_26 - .L_25)
.L_25:
        /*004c*/ 	.word	0x00000000
        /*0050*/ 	.short	0x0009
        /*0052*/ 	.short	0x0030
        /*0054*/ 	.byte	0x00, 0xf0, 0x11, 0x00


	//----- nvinfo : EIATTR_KPARAM_INFO
	.align		4
.L_26:
        /*0058*/ 	.byte	0x04, 0x17
        /*005a*/ 	.short	(.L_28 - .L_27)
.L_27:
        /*005c*/ 	.word	0x00000000
        /*0060*/ 	.short	0x0008
        /*0062*/ 	.short	0x002c
        /*0064*/ 	.byte	0x00, 0xf0, 0x11, 0x00


	//----- nvinfo : EIATTR_KPARAM_INFO
	.align		4
.L_28:
        /*0068*/ 	.byte	0x04, 0x17
        /*006a*/ 	.short	(.L_30 - .L_29)
.L_29:
        /*006c*/ 	.word	0x00000000
        /*0070*/ 	.short	0x0007
        /*0072*/ 	.short	0x0028
        /*0074*/ 	.byte	0x00, 0xf0, 0x11, 0x00


	//----- nvinfo : EIATTR_KPARAM_INFO
	.align		4
.L_30:
        /*0078*/ 	.byte	0x04, 0x17
        /*007a*/ 	.short	(.L_32 - .L_31)
.L_31:
        /*007c*/ 	.word	0x00000000
        /*0080*/ 	.short	0x0006
        /*0082*/ 	.short	0x0024
        /*0084*/ 	.byte	0x00, 0xf0, 0x11, 0x00


	//----- nvinfo : EIATTR_KPARAM_INFO
	.align		4
.L_32:
        /*0088*/ 	.byte	0x04, 0x17
        /*008a*/ 	.short	(.L_34 - .L_33)
.L_33:
        /*008c*/ 	.word	0x00000000
        /*0090*/ 	.short	0x0005
        /*0092*/ 	.short	0x0020
        /*0094*/ 	.byte	0x00, 0xf0, 0x11, 0x00


	//----- nvinfo : EIATTR_KPARAM_INFO
	.align		4
.L_34:
        /*0098*/ 	.byte	0x04, 0x17
        /*009a*/ 	.short	(.L_36 - .L_35)
.L_35:
        /*009c*/ 	.word	0x00000000
        /*00a0*/ 	.short	0x0004
        /*00a2*/ 	.short	0x001c
        /*00a4*/ 	.byte	0x00, 0xf0, 0x11, 0x00


	//----- nvinfo : EIATTR_KPARAM_INFO
	.align		4
.L_36:
        /*00a8*/ 	.byte	0x04, 0x17
        /*00aa*/ 	.short	(.L_38 - .L_37)
.L_37:
        /*00ac*/ 	.word	0x00000000
        /*00b0*/ 	.short	0x0003
        /*00b2*/ 	.short	0x0018
        /*00b4*/ 	.byte	0x00, 0xf0, 0x11, 0x00


	//----- nvinfo : EIATTR_KPARAM_INFO
	.align		4
.L_38:
        /*00b8*/ 	.byte	0x04, 0x17
        /*00ba*/ 	.short	(.L_40 - .L_39)
.L_39:
        /*00bc*/ 	.word	0x00000000
        /*00c0*/ 	.short	0x0002
        /*00c2*/ 	.short	0x0010
        /*00c4*/ 	.byte	0x00, 0xf4, 0x21, 0x00


	//----- nvinfo : EIATTR_KPARAM_INFO
	.align		4
.L_40:
        /*00c8*/ 	.byte	0x04, 0x17
        /*00ca*/ 	.short	(.L_42 - .L_41)
.L_41:
        /*00cc*/ 	.word	0x00000000
        /*00d0*/ 	.short	0x0001
        /*00d2*/ 	.short	0x0008
        /*00d4*/ 	.byte	0x00, 0xf4, 0x21, 0x00


	//----- nvinfo : EIATTR_KPARAM_INFO
	.align		4
.L_42:
        /*00d8*/ 	.byte	0x04, 0x17
        /*00da*/ 	.short	(.L_44 - .L_43)
.L_43:
        /*00dc*/ 	.word	0x00000000
        /*00e0*/ 	.short	0x0000
        /*00e2*/ 	.short	0x0000
        /*00e4*/ 	.byte	0x00, 0xf4, 0x21, 0x00


	//----- nvinfo : EIATTR_EXPLICIT_CLUSTER
	.align		4
.L_44:
        /*00e8*/ 	.byte	0x01, 0x3e
	.zero		2


	//----- nvinfo : EIATTR_CTA_PER_CLUSTER
	.align		4
        /*00ec*/ 	.byte	0x04, 0x3d
        /*00ee*/ 	.short	(.L_46 - .L_45)
.L_45:
        /*00f0*/ 	.word	0x00000004
        /*00f4*/ 	.word	0x00000001
        /*00f8*/ 	.word	0x00000001


	//----- nvinfo : EIATTR_AT_ENTRY_FRAGMENTS
	.align		4
.L_46:
        /*00fc*/ 	.byte	0x04, 0x4f
        /*00fe*/ 	.short	(.L_48 - .L_47)


	//   ....[0]....
.L_47:
        /*0100*/ 	.word	0x00000004


	//----- nvinfo : EIATTR_RESERVED_SMEM_USED
	.align		4
.L_48:
        /*0104*/ 	.byte	0x01, 0x41
	.zero		2


	//----- nvinfo : EIATTR_SPARSE_MMA_MASK
	.align		4
        /*0108*/ 	.byte	0x03, 0x50
        /*010a*/ 	.short	0x0000


	//----- nvinfo : EIATTR_TCGEN05_1CTA_USED
	.align		4
        /*010c*/ 	.byte	0x01, 0x51
	.zero		2


	//----- nvinfo : EIATTR_MAXREG_COUNT
	.align		4
        /*0110*/ 	.byte	0x03, 0x1b
        /*0112*/ 	.short	0x00ff


	//----- nvinfo : EIATTR_NUM_BARRIERS
	.align		4
        /*0114*/ 	.byte	0x02, 0x4c
        /*0116*/ 	.byte	0x01
	.zero		1


	//----- nvinfo : EIATTR_ANNOTATIONS
	.align		4
        /*0118*/ 	.byte	0x04, 0x55
        /*011a*/ 	.short	(.L_50 - .L_49)


	//   ....[0]....
.L_49:
        /*011c*/ 	.word	0x00000001
        /*0120*/ 	.byte	0xa0, 0x0a, 0x00, 0x00, 0x01, 0x00, 0x00, 0x00, 0xd0, 0x0a, 0x00, 0x00, 0x01, 0x00, 0x00, 0x00
        /* <DEDUP_REMOVED lines=2914> */
        /*b750*/ 	.byte	0xb0, 0x68, 0x04, 0x00, 0x01, 0x00, 0x00, 0x00, 0xc0, 0x68, 0x04, 0x00


	//----- nvinfo : EIATTR_INT_WARP_WIDE_INSTR_OFFSETS
	.align		4
.L_50:
        /*b75c*/ 	.byte	0x04, 0x31
        /*b75e*/ 	.short	(.L_52 - .L_51)


	//   ....[0]....
.L_51:
        /*b760*/ 	.word	0x00006aa0


	//   ....[1]....
        /*b764*/ 	.word	0x00006ad0


	//   ....[2]....
        /*b768*/ 	.word	0x0000d270


	//   ....[3]....
        /*b76c*/ 	.word	0x00046de0


	//   ....[4]....
        /*b770*/ 	.word	0x00046e30


	//----- nvinfo : EIATTR_COOP_GROUP_MASK_REGIDS
	.align		4
.L_52:
        /*b774*/ 	.byte	0x04, 0x29
        /*b776*/ 	.short	(.L_54 - .L_53)


	//   ....[0]....
.L_53:
        /*b778*/ 	.word	0xffffffff


	//   ....[1]....
        /*b77c*/ 	.word	0xffffffff


	//   ....[2]....
        /*b780*/ 	.word	0xffffffff


	//   ....[3]....
        /*b784*/ 	.word	0xffffffff


	//----- nvinfo : EIATTR_COOP_GROUP_INSTR_OFFSETS
	.align		4
.L_54:
        /*b788*/ 	.byte	0x04, 0x28
        /*b78a*/ 	.short	(.L_56 - .L_55)


	//   ....[0]....
.L_55:
        /*b78c*/ 	.word	0x00000070


	//   ....[1]....
        /*b790*/ 	.word	0x00000330


	//   ....[2]....
        /*b794*/ 	.word	0x00046c70


	//   ....[3]....
        /*b798*/ 	.word	0x00046ee0


	//----- nvinfo : EIATTR_VRC_CTA_INIT_COUNT
	.align		4
.L_56:
        /*b79c*/ 	.byte	0x02, 0x4a
        /*b79e*/ 	.byte	0x80
	.zero		1


	//----- nvinfo : EIATTR_MBARRIER_INSTR_OFFSETS
	.align		4
        /*b7a0*/ 	.byte	0x04, 0x39
        /*b7a2*/ 	.short	(.L_58 - .L_57)


	//   ....[0]....
.L_57:
        /*b7a4*/ 	.word	0x00006c40
        /*b7a8*/ 	.word	0x000000ff
        /*b7ac*/ 	.word	0x00000000
        /*b7b0*/ 	.short	0x0100
        /*b7b2*/ 	.byte	0x06
	.zero		1


	//   ....[1]....
        /*b7b4*/ 	.word	0x0000d2a0
        /*b7b8*/ 	.word	0x000000ff
        /*b7bc*/ 	.word	0x00020008
        /*b7c0*/ 	.short	0x0100
        /*b7c2*/ 	.byte	0x08
	.zero		1


	//   ....[2]....
        /*b7c4*/ 	.word	0x0002cea0
        /*b7c8*/ 	.word	0x000000ff
        /*b7cc*/ 	.word	0x00000000
        /*b7d0*/ 	.short	0x010a
        /*b7d2*/ 	.byte	0x06
	.zero		1


	//   ....[3]....
        /*b7d4*/ 	.word	0x0003c290
        /*b7d8*/ 	.word	0x000000ff
        /*b7dc*/ 	.word	0x00000000
        /*b7e0*/ 	.short	0x010a
        /*b7e2*/ 	.byte	0x06
	.zero		1


	//   ....[4]....
        /*b7e4*/ 	.word	0x0003c420
        /*b7e8*/ 	.word	0x000000ff
        /*b7ec*/ 	.word	0x00020000
        /*b7f0*/ 	.short	0x0108
        /*b7f2*/ 	.byte	0x08
	.zero		1


	//   ....[5]....
        /*b7f4*/ 	.word	0x0003c500
        /*b7f8*/ 	.word	0x000000ff
        /*b7fc*/ 	.word	0x00020008
        /*b800*/ 	.short	0x0108
        /*b802*/ 	.byte	0x08
	.zero		1


	//   ....[6]....
        /*b804*/ 	.word	0x00046f00
        /*b808*/ 	.word	0x000000ff
        /*b80c*/ 	.word	0x00000000
        /*b810*/ 	.short	0x010a
        /*b812*/ 	.byte	0x06
	.zero		1


	//   ....[7]....
        /*b814*/ 	.word	0x00046f30
        /*b818*/ 	.word	0x000000ff
        /*b81c*/ 	.word	0x00000000
        /*b820*/ 	.short	0x010a
        /*b822*/ 	.byte	0x06
	.zero		1


	//----- nvinfo : EIATTR_NUM_MBARRIERS
	.align		4
.L_58:
        /*b824*/ 	.byte	0x03, 0x38
        /*b826*/ 	.short	0x0002


	//----- nvinfo : EIATTR_EXIT_INSTR_OFFSETS
	.align		4
        /*b828*/ 	.byte	0x04, 0x1c
        /*b82a*/ 	.short	(.L_60 - .L_59)


	//   ....[0]....
.L_59:
        /*b82c*/ 	.word	0x00046ef0


	//----- nvinfo : EIATTR_REQNTID
	.align		4
.L_60:
        /*b830*/ 	.byte	0x04, 0x10
        /*b832*/ 	.short	(.L_62 - .L_61)
.L_61:
        /*b834*/ 	.word	0x00000080
        /*b838*/ 	.word	0x00000001
        /*b83c*/ 	.word	0x00000001


	//----- nvinfo : EIATTR_CRS_STACK_SIZE
	.align		4
.L_62:
        /*b840*/ 	.byte	0x04, 0x1e
        /*b842*/ 	.short	(.L_64 - .L_63)
.L_63:
        /*b844*/ 	.word	0x00000000


	//----- nvinfo : EIATTR_CBANK_PARAM_SIZE
	.align		4
.L_64:
        /*b848*/ 	.byte	0x03, 0x19
        /*b84a*/ 	.short	0x0050


	//----- nvinfo : EIATTR_PARAM_CBANK
	.align		4
        /*b84c*/ 	.byte	0x04, 0x0a
        /*b84e*/ 	.short	(.L_66 - .L_65)
	.align		4
.L_65:
        /*b850*/ 	.word	index@(.nv.constant0.matmul_kernel)
        /*b854*/ 	.short	0x0380
        /*b856*/ 	.short	0x0050


	//----- nvinfo : EIATTR_SW_WAR
	.align		4
.L_66:
        /*b858*/ 	.byte	0x04, 0x36
        /*b85a*/ 	.short	(.L_68 - .L_67)
.L_67:
        /*b85c*/ 	.word	0x00000008
.L_68:


//--------------------- .nv.compat                --------------------------
	.section	.nv.compat,"",@"SHT_CUDA_COMPAT_INFO"
	.align	4
        /*0000*/ 	.byte	0x02, 0x02, 0x02, 0x00, 0x02, 0x05, 0x05, 0x00, 0x02, 0x03, 0x00, 0x00, 0x02, 0x06, 0x01, 0x00


//--------------------- .nv.callgraph             --------------------------
	.section	.nv.callgraph,"",@"SHT_CUDA_CALLGRAPH"
	.align	4
	.sectionentsize	8
	.align		4
        /*0000*/ 	.word	0x00000000
	.align		4
        /*0004*/ 	.word	0xffffffff
	.align		4
        /*0008*/ 	.word	0x00000000
	.align		4
        /*000c*/ 	.word	0xfffffffe
	.align		4
        /*0010*/ 	.word	0x00000000
	.align		4
        /*0014*/ 	.word	0xfffffffd
	.align		4
        /*0018*/ 	.word	0x00000000
	.align		4
        /*001c*/ 	.word	0xfffffffc


//--------------------- .text.matmul_kernel       --------------------------
	.section	.text.matmul_kernel,"ax",@progbits
	.align	128
        .global         matmul_kernel
        .type           matmul_kernel,@function
        .size           matmul_kernel,(.L_x_21 - matmul_kernel)
        .other          matmul_kernel,@"STO_CUDA_ENTRY STV_DEFAULT"
matmul_kernel:
.text.matmul_kernel:
[----:B------:R-:W0:Y:S01]  /*0000*/  LDC R1, c[0x0][0x37c] ;  /* 0x0000df00ff017b82 */ /* 0x000e220000000800 */
[----:B------:R-:W1:Y:S01]  /*0010*/  S2R R0, SR_TID.X ;  /* 0x0000000000007919 */ /* 0x000e620000002100 */
[----:B0-----:R-:W-:Y:S01]  /*0020*/  VIADD R1, R1, 0xffffea68 ;  /* 0xffffea6801017836 */ /* 0x001fe20000000000 */
[----:B-1----:R-:W-:-:S13]  /*0030*/  ISETP.GE.U32.AND P0, PT, R0, 0x20, PT ;  /* 0x000000200000780c */ /* 0x002fda0003f06070 */
[----:B------:R-:W-:Y:S02]  /*0040*/  VOTEU.ANY UP0, P0 ;  /* 0x0000000000ff7886 */ /* 0x000fe40000000100 */
[----:B------:R-:W-:Y:S05]  /*0050*/  BRA.U UP0, `(.L_x_0) ;  /* 0x0000000100b87547 */ /* 0x000fea000b800000 */
[----:B------:R-:W0:Y:S01]  /*0060*/  S2UR UR6, SR_CgaCtaId ;  /* 0x00000000000679c3 */ /* 0x000e220000008800 */
[----:B------:R-:W-:Y:S01]  /*0070*/  NOP ;  /* 0x0000000000007918 */ /* 0x000fe20000000000 */
[----:B------:R-:W-:Y:S02]  /*0080*/  UMOV UR4, 0x40 ;  /* 0x0000004000047882 */ /* 0x000fe40000000000 */
[----:B0-----:R-:W-:-:S09]  /*0090*/  ULEA UR4, UR6, UR4, 0x18 ;  /* 0x0000000406047291 */ /* 0x001fd2000f8ec0ff */
[----:B------:R-:W0:Y:S01]  /*00a0*/  LDS.U8 R0, [UR4] ;  /* 0x00000004ff007984 */ /* 0x000e220008000000 */
[----:B------:R-:W-:Y:S02]  /*00b0*/  UMOV UR4, 0x400 ;  /* 0x0000040000047882 */ /* 0x000fe40000000000 */
[----:B------:R-:W-:Y:S01]  /*00c0*/  ULEA UR4, UR6, UR4, 0x18 ;  /* 0x0000000406047291 */ /* 0x000fe2000f8ec0ff */
[----:B0-----:R-:W-:-:S13]  /*00d0*/  ISETP.NE.AND P0, PT, R0, RZ, PT ;  /* 0x000000ff0000720c */ /* 0x001fda0003f05270 */
[----:B------:R-:W-:Y:S05]  /*00e0*/  @P0 BRA `(.L_x_1) ;  /* 0x00000000007c0947 */ /* 0x000fea0003800000 */
[----:B------:R-:W-:-:S13]  /*00f0*/  ELECT P0, URZ, PT ;  /* 0x0000000000ff782f */ /* 0x000fda0003800000 */
[----:B------:R-:W-:Y:S05]  /*0100*/  @!P0 BRA `(.L_x_2) ;  /* 0x0000000000848947 */ /* 0x000fea0003800000 */
[----:B------:R-:W-:Y:S01]  /*0110*/  UMOV UR5, 0x10 ;  /* 0x0000001000057882 */ /* 0x000fe20000000000 */
[----:B------:R-:W-:Y:S02]  /*0120*/  IMAD.MOV.U32 R4, RZ, RZ, 0x1 ;  /* 0x00000001ff047424 */ /* 0x000fe400078e00ff */
[----:B------:R-:W-:Y:S02]  /*0130*/  IMAD.MOV.U32 R5, RZ, RZ, 0xffff ;  /* 0x0000ffffff057424 */ /* 0x000fe400078e00ff */
[----:B------:R-:W-:Y:S04]  /*0140*/  DEPBAR.LE SB0, 0x36 ;  /* 0x00008d800000791a */ /* 0x000fe80000000000 */
[----:B------:R-:W0:Y:S02]  /*0150*/  UTCATOMSWS.FIND_AND_SET.ALIGN UP1, UR5, UR5 ;  /* 0x00000005000575e3 */ /* 0x000e240008020800 */
[----:B0-----:R-:W-:-:S04]  /*0160*/  PLOP3.LUT P0, PT, PT, PT, UP1, 0x80, 0x8 ;  /* 0x000000000008781c */ /* 0x001fc80003f0f018 */
[----:B------:R-:W-:-:S04]  /*0170*/  SEL R0, RZ, 0xffffffff, !P0 ;  /* 0xffffffffff007807 */ /* 0x000fc80004000000 */
[----:B------:R-:W-:Y:S01]  /*0180*/  ISETP.NE.AND P0, PT, R0, RZ, PT ;  /* 0x000000ff0000720c */ /* 0x000fe20003f05270 */
[----:B------:R-:W-:-:S12]  /*0190*/  IMAD.U32 R0, RZ, RZ, UR5 ;  /* 0x00000005ff007e24 */ /* 0x000fd8000f8e00ff */
[----:B------:R-:W-:Y:S05]  /*01a0*/  @P0 BRA `(.L_x_3) ;  /* 0x0000000000240947 */ /* 0x000fea0003800000 */
.L_x_4:
[----:B------:R-:W-:Y:S05]  /*01b0*/  NANOSLEEP 0x64 ;  /* 0x000000640000795d */ /* 0x000fea0003800000 */
[----:B------:R-:W-:-:S05]  /*01c0*/  UMOV UR5, 0x10 ;  /* 0x0000001000057882 */ /* 0x000fca0000000000 */
[----:B------:R-:W-:Y:S04]  /*01d0*/  DEPBAR.LE SB0, 0x36 ;  /* 0x00008d800000791a */ /* 0x000fe80000000000 */
[----:B------:R-:W0:Y:S02]  /*01e0*/  UTCATOMSWS.FIND_AND_SET.ALIGN UP1, UR5, UR5 ;  /* 0x00000005000575e3 */ /* 0x000e240008020800 */
[----:B0-----:R-:W-:-:S04]  /*01f0*/  PLOP3.LUT P0, PT, PT, PT, UP1, 0x80, 0x8 ;  /* 0x000000000008781c */ /* 0x001fc80003f0f018 */
[----:B------:R-:W-:-:S04]  /*0200*/  SEL R0, RZ, 0xffffffff, !P0 ;  /* 0xffffffffff007807 */ /* 0x000fc80004000000 */
[----:B------:R-:W-:Y:S01]  /*0210*/  ISETP.NE.AND P0, PT, R0, RZ, PT ;  /* 0x000000ff0000720c */ /* 0x000fe20003f05270 */
[----:B------:R-:W-:-:S12]  /*0220*/  IMAD.U32 R0, RZ, RZ, UR5 ;  /* 0x00000005ff007e24 */ /* 0x000fd8000f8e00ff */
[----:B------:R-:W-:Y:S05]  /*0230*/  @!P0 BRA `(.L_x_4) ;  /* 0xfffffffc00dc8947 */ /* 0x000fea000383ffff */
.L_x_3:
[C---:B------:R-:W-:Y:S01]  /*0240*/  VIADD R3, R0.reuse, 0x10 ;  /* 0x0000001000037836 */ /* 0x040fe20000000000 */
[----:B------:R-:W-:Y:S01]  /*0250*/  UMOV UR5, 0x50 ;  /* 0x0000005000057882 */ /* 0x000fe20000000000 */
[----:B------:R-:W-:Y:S01]  /*0260*/  SHF.L.U32 R2, R5, R0, RZ ;  /* 0x0000000005027219 */ /* 0x000fe200000006ff */
[----:B------:R-:W-:Y:S01]  /*0270*/  ULEA UR5, UR6, UR5, 0x18 ;  /* 0x0000000506057291 */ /* 0x000fe2000f8ec0ff */
[----:B------:R-:W-:Y:S01]  /*0280*/  IMAD.SHL.U32 R0, R0, 0x20, RZ ;  /* 0x0000002000007824 */ /* 0x000fe200078e00ff */
[----:B------:R-:W-:-:S04]  /*0290*/  SHF.L.U32 R3, R4, R3, RZ ;  /* 0x0000000304037219 */ /* 0x000fc800000006ff */
[----:B------:R-:W-:-:S05]  /*02a0*/  LOP3.LUT R2, R3, R2, RZ, 0xfc, !PT ;  /* 0x0000000203027212 */ /* 0x000fca00078efcff */
[----:B------:R0:W-:Y:S04]  /*02b0*/  ATOMS.OR RZ, [UR5], R2 ;  /* 0x00000002ffff798c */ /* 0x0001e8000b000005 */
[----:B------:R0:W-:Y:S01]  /*02c0*/  STS [UR4], R0 ;  /* 0x00000000ff007988 */ /* 0x0001e20008000804 */
[----:B------:R-:W-:Y:S05]  /*02d0*/  BRA `(.L_x_2) ;  /* 0x0000000000107947 */ /* 0x000fea0003800000 */
.L_x_1:
[----:B------:R-:W-:Y:S01]  /*02e0*/  IMAD.MOV.U32 R0, RZ, RZ, -0x1 ;  /* 0xffffffffff007424 */ /* 0x000fe200078e00ff */
[----:B------:R-:W-:-:S04]  /*02f0*/  MOV R2, 0x320 ;  /* 0x0000032000027802 */ /* 0x000fc80000000f00 */
[----:B------:R0:W-:Y:S03]  /*0300*/  STS [UR4], R0 ;  /* 0x00000000ff007988 */ /* 0x0001e60008000804 */
[----:B0-----:R-:W-:Y:S05]  /*0310*/  CALL.REL.NOINC `($__internal_1_$__cuda_sm10x_tcgen05_guardrail_trap_phase_invalid_during_alloc) ;  /* 0x0000046c001c7944 */ /* 0x001fea0003c00000 */
.L_x_2:
[----:B------:R-:W-:Y:S05]  /*0320*/  WARPSYNC.ALL ;  /* 0x0000000000007948 */ /* 0x000fea0003800000 */
[----:B------:R-:W-:Y:S01]  /*0330*/  NOP ;  /* 0x0000000000007918 */ /* 0x000fe20000000000 */
.L_x_0:
[----:B------:R-:W1:Y:S08]  /*0340*/  LDC.64 R72, c[0x0][0x398] ;  /* 0x0000e600ff487b82 */ /* 0x000e700000000a00 */
[----:B------:R-:W2:Y:S02]  /*0350*/  S2UR UR5, SR_CgaSize ;  /* 0x00000000000579c3 */ /* 0x000ea40000008a00 */
[----:B--2---:R-:W-:-:S12]  /*0360*/  UIMAD UR5, UR5, -0xa0, URZ ;  /* 0xffffff60050578a4 */ /* 0x004fd8000f8e02ff */
[----:B------:R-:W2:Y:S01]  /*0370*/  LDCU UR5, c[0x0][UR5+0x2b0] ;  /* 0x00005600050577ac */ /* 0x000ea20008000800 */
[----:B------:R-:W3:Y:S01]  /*0380*/  S2R R14, SR_TID.X ;  /* 0x00000000000e7919 */ /* 0x000ee20000002100 */
[----:B------:R-:W-:Y:S01]  /*0390*/  UMOV UR8, 0x400 ;  /* 0x0000040000087882 */ /* 0x000fe20000000000 */
[----:B------:R-:W4:Y:S01]  /*03a0*/  LDCU.128 UR12, c[0x0][0x380] ;  /* 0x00007000ff0c77ac */ /* 0x000f220008000c00 */
[----:B------:R-:W5:Y:S01]  /*03b0*/  S2UR UR4, SR_CTAID.X ;  /* 0x00000000000479c3 */ /* 0x000f620000002500 */
[----:B------:R-:W0:Y:S01]  /*03c0*/  LDCU.64 UR20, c[0x0][0x358] ;  /* 0x00006b00ff1477ac */ /* 0x000e220008000a00 */
[----:B------:R-:W-:-:S06]  /*03d0*/  UMOV UR7, 0x1 ;  /* 0x0000000100077882 */ /* 0x000fcc0000000000 */
[----:B------:R-:W0:Y:S02]  /*03e0*/  LDC.64 R70, c[0x0][0x3a8] ;  /* 0x0000ea00ff467b82 */ /* 0x000e240000000a00 */
[----:B01----:R-:W-:Y:S01]  /*03f0*/  VIADD R0, R73, 0x1ff ;  /* 0x000001ff49007836 */ /* 0x003fe20000000000 */
[----:B------:R-:W-:Y:S02]  /*0400*/  IABS R68, R73 ;  /* 0x0000004900447213 */ /* 0x000fe40000000000 */
[----:B------:R-:W-:Y:S02]  /*0410*/  IABS R12, R72 ;  /* 0x00000048000c7213 */ /* 0x000fe40000000000 */
[----:B------:R-:W-:Y:S02]  /*0420*/  SHF.R.S32.HI R3, RZ, 0x1f, R0 ;  /* 0x0000001fff037819 */ /* 0x000fe40000011400 */
[----:B-----5:R-:W-:Y:S02]  /*0430*/  I2FP.F32.U32 R5, UR4 ;  /* 0x0000000400057c45 */ /* 0x020fe40008201000 */
[----:B------:R-:W-:-:S02]  /*0440*/  LEA.HI R3, R3, R0, RZ, 0x9 ;  /* 0x0000000003037211 */ /* 0x000fc400078f48ff */
[----:B---3--:R-:W-:Y:S01]  /*0450*/  SHF.R.U32.HI R13, RZ, 0x5, R14 ;  /* 0x00000005ff0d7819 */ /* 0x008fe2000001160e */
[----:B--2---:R-:W-:Y:S01]  /*0460*/  FMUL R5, R5, UR5 ;  /* 0x0000000505057c20 */ /* 0x004fe20008400000 */
[----:B------:R-:W-:Y:S01]  /*0470*/  SHF.R.S32.HI R3, RZ, 0x9, R3 ;  /* 0x00000009ff037819 */ /* 0x000fe20000011403 */
[----:B------:R-:W0:Y:S01]  /*0480*/  S2UR UR5, SR_CgaCtaId ;  /* 0x00000000000579c3 */ /* 0x000e220000008800 */
[----:B------:R-:W-:-:S03]  /*0490*/  LOP3.LUT R14, R14, 0x7f, RZ, 0xc0, !PT ;  /* 0x0000007f0e0e7812 */ /* 0x000fc600078ec0ff */
[----:B------:R-:W-:Y:S01]  /*04a0*/  IMAD.SHL.U32 R4, R3, 0x8, RZ ;  /* 0x0000000803047824 */ /* 0x000fe200078e00ff */
[----:B------:R-:W-:Y:S01]  /*04b0*/  F2I.U32.TRUNC.NTZ R5, R5 ;  /* 0x0000000500057305 */ /* 0x000fe2000020f000 */
[----:B------:R-:W-:-:S03]  /*04c0*/  IMAD R69, R14, R71, RZ ;  /* 0x000000470e457224 */ /* 0x000fc600078e02ff */
[----:B------:R-:W-:-:S04]  /*04d0*/  IABS R7, R4 ;  /* 0x0000000400077213 */ /* 0x000fc80000000000 */
[----:B------:R-:W1:Y:S01]  /*04e0*/  I2F.RP R0, R7 ;  /* 0x0000000700007306 */ /* 0x000e620000209400 */
[----:B0-----:R-:W-:Y:S02]  /*04f0*/  ULEA UR8, UR5, UR8, 0x18 ;  /* 0x0000000805087291 */ /* 0x001fe4000f8ec0ff */
[----:B------:R-:W-:-:S05]  /*0500*/  USHF.L.U32 UR4, UR5, 0x8, URZ ;  /* 0x0000000805047899 */ /* 0x000fca00080006ff */
[----:B-1----:R-:W0:Y:S01]  /*0510*/  MUFU.RCP R0, R0 ;  /* 0x0000000000007308 */ /* 0x002e220000001000 */
[----:B------:R-:W-:Y:S01]  /*0520*/  ULOP3.LUT UR4, UR4, 0x100, URZ, 0xc0, !UPT ;  /* 0x0000010004047892 */ /* 0x000fe2000f8ec0ff */
[----:B0-----:R-:W-:Y:S01]  /*0530*/  VIADD R2, R0, 0xffffffe ;  /* 0x0ffffffe00027836 */ /* 0x001fe20000000000 */
[----:B------:R-:W-:-:S05]  /*0540*/  IABS R0, R5 ;  /* 0x0000000500007213 */ /* 0x000fca0000000000 */
[----:B------:R0:W1:Y:S02]  /*0550*/  F2I.FTZ.U32.TRUNC.NTZ R3, R2 ;  /* 0x0000000200037305 */ /* 0x000064000021f000 */
[----:B0-----:R-:W-:Y:S02]  /*0560*/  IMAD.MOV.U32 R2, RZ, RZ, RZ ;  /* 0x000000ffff027224 */ /* 0x001fe400078e00ff */
[----:B-1----:R-:W-:-:S04]  /*0570*/  IMAD.MOV R6, RZ, RZ, -R3 ;  /* 0x000000ffff067224 */ /* 0x002fc800078e0a03 */
[----:B------:R-:W-:Y:S01]  /*0580*/  IMAD R9, R6, R7, RZ ;  /* 0x0000000706097224 */ /* 0x000fe200078e02ff */
[----:B------:R-:W-:-:S03]  /*0590*/  IABS R6, R4 ;  /* 0x0000000400067213 */ /* 0x000fc60000000000 */
[----:B------:R-:W-:-:S04]  /*05a0*/  IMAD.HI.U32 R3, R3, R9, R2 ;  /* 0x0000000903037227 */ /* 0x000fc800078e0002 */
[----:B------:R-:W-:Y:S02]  /*05b0*/  IMAD.MOV R2, RZ, RZ, -R6 ;  /* 0x000000ffff027224 */ /* 0x000fe400078e0a06 */
[----:B------:R-:W-:-:S04]  /*05c0*/  IMAD.HI.U32 R3, R3, R0, RZ ;  /* 0x0000000003037227 */ /* 0x000fc800078e00ff */
[----:B------:R-:W-:Y:S01]  /*05d0*/  IMAD R0, R3, R2, R0 ;  /* 0x0000000203007224 */ /* 0x000fe200078e0200 */
[----:B------:R-:W-:Y:S04]  /*05e0*/  BAR.SYNC.DEFER_BLOCKING 0x0 ;  /* 0x0000000000007b1d */ /* 0x000fe80000010000 */
[----:B------:R-:W-:-:S13]  /*05f0*/  ISETP.GT.U32.AND P1, PT, R7, R0, PT ;  /* 0x000000000700720c */ /* 0x000fda0003f24070 */
[----:B------:R-:W-:Y:S02]  /*0600*/  @!P1 IMAD.IADD R0, R0, 0x1, -R7 ;  /* 0x0000000100009824 */ /* 0x000fe400078e0a07 */
[----:B------:R-:W-:Y:S01]  /*0610*/  @!P1 VIADD R3, R3, 0x1 ;  /* 0x0000000103039836 */ /* 0x000fe20000000000 */
[----:B------:R-:W-:Y:S02]  /*0620*/  ISETP.NE.AND P1, PT, R4, RZ, PT ;  /* 0x000000ff0400720c */ /* 0x000fe40003f25270 */
[----:B------:R-:W-:Y:S02]  /*0630*/  ISETP.GE.U32.AND P0, PT, R0, R7, PT ;  /* 0x000000070000720c */ /* 0x000fe40003f06070 */
[----:B------:R-:W-:-:S04]  /*0640*/  LOP3.LUT R0, R5, R4, RZ, 0x3c, !PT ;  /* 0x0000000405007212 */ /* 0x000fc800078e3cff */
[----:B------:R-:W-:Y:S01]  /*0650*/  ISETP.GE.AND P2, PT, R0, RZ, PT ;  /* 0x000000ff0000720c */ /* 0x000fe20003f46270 */
[----:B------:R-:W-:-:S06]  /*0660*/  VIADD R0, R72, 0xff ;  /* 0x000000ff48007836 */ /* 0x000fcc0000000000 */
[----:B------:R-:W-:-:S04]  /*0670*/  @P0 VIADD R3, R3, 0x1 ;  /* 0x0000000103030836 */ /* 0x000fc80000000000 */
[----:B------:R-:W-:Y:S01]  /*0680*/  IMAD.MOV.U32 R2, RZ, RZ, R3 ;  /* 0x000000ffff027224 */ /* 0x000fe200078e0003 */
[----:B------:R-:W-:-:S03]  /*0690*/  SHF.R.S32.HI R3, RZ, 0x1f, R0 ;  /* 0x0000001fff037819 */ /* 0x000fc60000011400 */
[----:B------:R-:W-:Y:S01]  /*06a0*/  @!P2 IMAD.MOV R2, RZ, RZ, -R2 ;  /* 0x000000ffff02a224 */ /* 0x000fe200078e0a02 */
[----:B------:R-:W-:Y:S02]  /*06b0*/  @!P1 LOP3.LUT R2, RZ, R4, RZ, 0x33, !PT ;  /* 0x00000004ff029212 */ /* 0x000fe400078e33ff */
[----:B------:R-:W-:-:S03]  /*06c0*/  LEA.HI R3, R3, R0, RZ, 0x8 ;  /* 0x0000000003037211 */ /* 0x000fc600078f40ff */
[----:B------:R-:W-:Y:S02]  /*06d0*/  IMAD.SHL.U32 R6, R2, 0x8, RZ ;  /* 0x0000000802067824 */ /* 0x000fe400078e00ff */
[----:B------:R-:W-:-:S03]  /*06e0*/  IMAD.MOV R2, RZ, RZ, -R2 ;  /* 0x000000ffff027224 */ /* 0x000fc600078e0a02 */
[----:B------:R-:W-:Y:S01]  /*06f0*/  LEA.HI.SX32 R3, R3, -R6, 0x18 ;  /* 0x8000000603037211 */ /* 0x000fe200078fc2ff */
[----:B------:R-:W-:Y:S02]  /*0700*/  IMAD R10, R4, R2, R5 ;  /* 0x00000002040a7224 */ /* 0x000fe400078e0205 */
[----:B------:R-:W-:Y:S01]  /*0710*/  IMAD.MOV.U32 R2, RZ, RZ, RZ ;  /* 0x000000ffff027224 */ /* 0x000fe200078e00ff */
[----:B------:R-:W-:Y:S01]  /*0720*/  VIMNMX R9, PT, PT, R3, 0x8, PT ;  /* 0x0000000803097848 */ /* 0x000fe20003fe0100 */
[----:B------:R-:W0:Y:S03]  /*0730*/  I2F.RP R4, R68 ;  /* 0x0000004400047306 */ /* 0x000e260000209400 */
[-C--:B------:R-:W-:Y:S02]  /*0740*/  IABS R7, R9.reuse ;  /* 0x0000000900077213 */ /* 0x080fe40000000000 */
[----:B------:R-:W-:-:S03]  /*0750*/  IABS R11, R9 ;  /* 0x00000009000b7213 */ /* 0x000fc60000000000 */
[----:B------:R-:W1:Y:S08]  /*0760*/  I2F.RP R0, R7 ;  /* 0x0000000700007306 */ /* 0x000e700000209400 */
[----:B0-----:R-:W0:Y:S08]  /*0770*/  MUFU.RCP R4, R4 ;  /* 0x0000000400047308 */ /* 0x001e300000001000 */
[----:B-1----:R-:W1:Y:S01]  /*0780*/  MUFU.RCP R0, R0 ;  /* 0x0000000000007308 */ /* 0x002e620000001000 */
[----:B0-----:R-:W-:-:S07]  /*0790*/  VIADD R74, R4, 0xffffffe ;  /* 0x0ffffffe044a7836 */ /* 0x001fce0000000000 */
[----:B------:R0:W-:Y:S01]  /*07a0*/  F2I.FTZ.U32.TRUNC.NTZ R75, R74 ;  /* 0x0000004a004b7305 */ /* 0x0001e2000021f000 */
[----:B-1----:R-:W-:Y:S01]  /*07b0*/  VIADD R3, R0, 0xffffffe ;  /* 0x0ffffffe00037836 */ /* 0x002fe20000000000 */
[----:B------:R-:W-:Y:S01]  /*07c0*/  IABS R0, R10 ;  /* 0x0000000a00007213 */ /* 0x000fe20000000000 */
[----:B0-----:R-:W-:-:S05]  /*07d0*/  IMAD.MOV.U32 R74, RZ, RZ, RZ ;  /* 0x000000ffff4a7224 */ /* 0x001fca00078e00ff */
[----:B------:R-:W0:Y:S02]  /*07e0*/  F2I.FTZ.U32.TRUNC.NTZ R3, R3 ;  /* 0x0000000300037305 */ /* 0x000e24000021f000 */
[----:B0-----:R-:W-:-:S04]  /*07f0*/  IMAD.MOV R8, RZ, RZ, -R3 ;  /* 0x000000ffff087224 */ /* 0x001fc800078e0a03 */
[----:B------:R-:W-:Y:S02]  /*0800*/  IMAD R5, R8, R7, RZ ;  /* 0x0000000708057224 */ /* 0x000fe400078e02ff */
[----:B------:R-:W-:Y:S02]  /*0810*/  IMAD.MOV.U32 R8, RZ, RZ, R12 ;  /* 0x000000ffff087224 */ /* 0x000fe400078e000c */
[----:B------:R-:W-:Y:S02]  /*0820*/  IMAD.HI.U32 R2, R3, R5, R2 ;  /* 0x0000000503027227 */ /* 0x000fe400078e0002 */
[----:B------:R-:W0:Y:S02]  /*0830*/  I2F.RP R3, R8 ;  /* 0x0000000800037306 */ /* 0x000e240000209400 */
[----:B------:R-:W-:Y:S02]  /*0840*/  IMAD.MOV.U32 R5, RZ, RZ, R0 ;  /* 0x000000ffff057224 */ /* 0x000fe400078e0000 */
[----:B------:R-:W-:-:S02]  /*0850*/  IMAD.MOV R0, RZ, RZ, -R11 ;  /* 0x000000ffff007224 */ /* 0x000fc400078e0a0b */
[----:B------:R-:W-:Y:S01]  /*0860*/  IMAD.HI.U32 R2, R2, R5, RZ ;  /* 0x0000000502027227 */ /* 0x000fe200078e00ff */
[----:B------:R-:W1:Y:S03]  /*0870*/  LDS R11, [UR8] ;  /* 0x00000008ff0b7984 */ /* 0x000e660008000800 */
[----:B------:R-:W-:Y:S02]  /*0880*/  IMAD R0, R2, R0, R5 ;  /* 0x0000000002007224 */ /* 0x000fe400078e0205 */
[----:B------:R-:W-:Y:S01]  /*0890*/  IMAD.MOV R5, RZ, RZ, -R75 ;  /* 0x000000ffff057224 */ /* 0x000fe200078e0a4b */
[----:B------:R-:W-:Y:S02]  /*08a0*/  BAR.SYNC.DEFER_BLOCKING 0x0 ;  /* 0x0000000000007b1d */ /* 0x000fe40000010000 */
[----:B------:R-:W-:Y:S01]  /*08b0*/  ISETP.GT.U32.AND P1, PT, R7, R0, PT ;  /* 0x000000000700720c */ /* 0x000fe20003f24070 */
[----:B------:R-:W-:-:S03]  /*08c0*/  IMAD R5, R5, R68, RZ ;  /* 0x0000004405057224 */ /* 0x000fc600078e02ff */
[----:B0-----:R-:W0:Y:S01]  /*08d0*/  MUFU.RCP R3, R3 ;  /* 0x0000000300037308 */ /* 0x001e220000001000 */
[----:B------:R-:W-:-:S08]  /*08e0*/  IMAD.HI.U32 R74, R75, R5, R74 ;  /* 0x000000054b4a7227 */ /* 0x000fd000078e004a */
[----:B------:R-:W-:Y:S02]  /*08f0*/  @!P1 IMAD.IADD R0, R0, 0x1, -R7 ;  /* 0x0000000100009824 */ /* 0x000fe400078e0a07 */
[----:B------:R-:W-:Y:S01]  /*0900*/  @!P1 VIADD R2, R2, 0x1 ;  /* 0x0000000102029836 */ /* 0x000fe20000000000 */
[----:B------:R-:W-:Y:S02]  /*0910*/  ISETP.NE.AND P1, PT, R9, RZ, PT ;  /* 0x000000ff0900720c */ /* 0x000fe40003f25270 */
[----:B------:R-:W-:Y:S02]  /*0920*/  ISETP.GE.U32.AND P0, PT, R0, R7, PT ;  /* 0x000000070000720c */ /* 0x000fe40003f06070 */
[----:B------:R-:W-:Y:S01]  /*0930*/  LOP3.LUT R0, R10, R9, RZ, 0x3c, !PT ;  /* 0x000000090a007212 */ /* 0x000fe200078e3cff */
[----:B0-----:R-:W-:-:S03]  /*0940*/  VIADD R4, R3, 0xffffffe ;  /* 0x0ffffffe03047836 */ /* 0x001fc60000000000 */
[----:B------:R-:W-:Y:S01]  /*0950*/  ISETP.GE.AND P2, PT, R0, RZ, PT ;  /* 0x000000ff0000720c */ /* 0x000fe20003f46270 */
[----:B------:R-:W0:Y:S01]  /*0960*/  F2I.FTZ.U32.TRUNC.NTZ R3, R4 ;  /* 0x0000000400037305 */ /* 0x000e22000021f000 */
[----:B------:R-:W-:-:S05]  /*0970*/  IMAD.SHL.U32 R0, R13, 0x200000, RZ ;  /* 0x002000000d007824 */ /* 0x000fca00078e00ff */
[----:B------:R-:W-:Y:S01]  /*0980*/  @P0 VIADD R2, R2, 0x1 ;  /* 0x0000000102020836 */ /* 0x000fe20000000000 */
[----:B-1----:R-:W-:-:S03]  /*0990*/  R2UR UR9, R11 ;  /* 0x000000000b0972ca */ /* 0x002fc600000e0000 */
[----:B------:R-:W-:Y:S01]  /*09a0*/  IMAD.MOV.U32 R12, RZ, RZ, R2 ;  /* 0x000000ffff0c7224 */ /* 0x000fe200078e0002 */
[----:B------:R-:W-:-:S03]  /*09b0*/  LOP3.LUT R2, R0, 0x600000, RZ, 0xc0, !PT ;  /* 0x0060000000027812 */ /* 0x000fc600078ec0ff */
[----:B------:R-:W-:Y:S01]  /*09c0*/  @!P2 IMAD.MOV R12, RZ, RZ, -R12 ;  /* 0x000000ffff0ca224 */ /* 0x000fe200078e0a0c */
[----:B------:R-:W-:Y:S01]  /*09d0*/  @!P1 LOP3.LUT R12, RZ, R9, RZ, 0x33, !PT ;  /* 0x00000009ff0c9212 */ /* 0x000fe200078e33ff */
[----:B0-----:R-:W-:Y:S01]  /*09e0*/  IMAD.MOV R13, RZ, RZ, -R3 ;  /* 0x000000ffff0d7224 */ /* 0x001fe200078e0a03 */
[----:B------:R-:W-:Y:S02]  /*09f0*/  R2UR UR10, R2 ;  /* 0x00000000020a72ca */ /* 0x000fe400000e0000 */
[----:B------:R-:W-:Y:S01]  /*0a00*/  LEA R0, R12, UR4, 0x9 ;  /* 0x000000040c007c11 */ /* 0x000fe2000f8e48ff */
[----:B------:R-:W-:Y:S01]  /*0a10*/  IMAD R13, R13, R8, RZ ;  /* 0x000000080d0d7224 */ /* 0x000fe200078e02ff */
[----:B------:R-:W-:Y:S01]  /*0a20*/  USHF.L.U32 UR4, UR5, 0x6, URZ ;  /* 0x0000000605047899 */ /* 0x000fe200080006ff */
[----:B------:R-:W-:Y:S01]  /*0a30*/  IMAD.MOV R12, RZ, RZ, -R12 ;  /* 0x000000ffff0c7224 */ /* 0x000fe200078e0a0c */
[----:B------:R-:W-:Y:S01]  /*0a40*/  IABS R2, R0 ;  /* 0x0000000000027213 */ /* 0x000fe20000000000 */
[C---:B------:R-:W-:Y:S01]  /*0a50*/  VIADD R15, R0.reuse, 0xff ;  /* 0x000000ff000f7836 */ /* 0x040fe20000000000 */
[----:B------:R-:W-:Y:S01]  /*0a60*/  ULOP3.LUT UR4, UR4, 0x80, URZ, 0xc0, !UPT ;  /* 0x0000008004047892 */ /* 0x000fe2000f8ec0ff */
[----:B------:R-:W-:Y:S01]  /*0a70*/  VIADD R7, R0, 0x1 ;  /* 0x0000000100077836 */ /* 0x000fe20000000000 */
[----:B------:R-:W-:Y:S01]  /*0a80*/  ISETP.NE.U32.AND P2, PT, R14, RZ, PT ;  /* 0x000000ff0e00720c */ /* 0x000fe20003f45070 */
[----:B------:R-:W-:Y:S01]  /*0a90*/  IMAD.MOV.U32 R5, RZ, RZ, R2 ;  /* 0x000000ffff057224 */ /* 0x000fe200078e0002 */
[----:B------:R-:W-:Y:S01]  /*0aa0*/  STL [R1+0xf74], R15 ;  /* 0x000f740f01007387 */ /* 0x000fe20000100800 */
[----:B------:R-:W-:-:S02]  /*0ab0*/  IMAD.MOV.U32 R2, RZ, RZ, RZ ;  /* 0x000000ffff027224 */ /* 0x000fc400078e00ff */
[----:B------:R-:W-:Y:S01]  /*0ac0*/  IMAD.HI.U32 R4, R74, R5, RZ ;  /* 0x000000054a047227 */ /* 0x000fe200078e00ff */
[----:B------:R0:W-:Y:S03]  /*0ad0*/  STL [R1+0xf78], R7 ;  /* 0x000f780701007387 */ /* 0x0001e60000100800 */
[----:B------:R-:W-:Y:S01]  /*0ae0*/  IMAD.HI.U32 R13, R3, R13, R2 ;  /* 0x0000000d030d7227 */ /* 0x000fe200078e0002 */
[----:B------:R-:W-:-:S03]  /*0af0*/  IABS R2, R7 ;  /* 0x0000000700027213 */ /* 0x000fc60000000000 */
[----:B------:R-:W-:Y:S01]  /*0b00*/  IMAD R12, R9, R12, R10 ;  /* 0x0000000c090c7224 */ /* 0x000fe200078e020a */
[----:B------:R-:W-:Y:S01]  /*0b10*/  IABS R9, R15 ;  /* 0x0000000f00097213 */ /* 0x000fe20000000000 */
[----:B------:R-:W-:Y:S02]  /*0b20*/  VIADD R3, R0, 0x2 ;  /* 0x0000000200037836 */ /* 0x000fe40000000000 */
[----:B------:R-:W-:Y:S02]  /*0b30*/  IMAD.MOV R4, RZ, RZ, -R4 ;  /* 0x000000ffff047224 */ /* 0x000fe400078e0a04 */
[----:B------:R-:W-:Y:S01]  /*0b40*/  IMAD.IADD R12, R6, 0x1, R12 ;  /* 0x00000001060c7824 */ /* 0x000fe200078e020c */
[----:B------:R1:W-:Y:S01]  /*0b50*/  STL [R1+0xf90], R3 ;  /* 0x000f900301007387 */ /* 0x0003e20000100800 */
[----:B0-----:R-:W-:Y:S01]  /*0b60*/  IABS R7, R3 ;  /* 0x0000000300077213 */ /* 0x001fe20000000000 */
[----:B------:R-:W-:Y:S02]  /*0b70*/  IMAD R4, R68, R4, R5 ;  /* 0x0000000444047224 */ /* 0x000fe400078e0205 */
[----:B------:R-:W-:-:S02]  /*0b80*/  IMAD.MOV.U32 R5, RZ, RZ, R2 ;  /* 0x000000ffff057224 */ /* 0x000fc400078e0002 */
[C---:B------:R-:W-:Y:S02]  /*0b90*/  VIADD R10, R0.reuse, 0x3 ;  /* 0x00000003000a7836 */ /* 0x040fe40000000000 */
[----:B------:R-:W-:Y:S02]  /*0ba0*/  VIADD R11, R0, 0x4 ;  /* 0x00000004000b7836 */ /* 0x000fe40000000000 */
[C---:B-1----:R-:W-:Y:S01]  /*0bb0*/  IMAD.HI.U32 R3, R74.reuse, R9, RZ ;  /* 0x000000094a037227 */ /* 0x042fe200078e00ff */
[----:B------:R0:W-:Y:S03]  /*0bc0*/  STL [R1+0xf8c], R10 ;  /* 0x000f8c0a01007387 */ /* 0x0001e60000100800 */
[----:B------:R-:W-:Y:S01]  /*0bd0*/  IMAD.MOV R6, RZ, RZ, -R3 ;  /* 0x000000ffff067224 */ /* 0x000fe200078e0a03 */
[----:B------:R1:W-:Y:S01]  /*0be0*/  STL [R1+0xf88], R11 ;  /* 0x000f880b01007387 */ /* 0x0003e20000100800 */
[----:B------:R-:W-:-:S04]  /*0bf0*/  IMAD.HI.U32 R2, R74, R5, RZ ;  /* 0x000000054a027227 */ /* 0x000fc800078e00ff */
[----:B------:R-:W-:Y:S01]  /*0c00*/  IMAD R6, R68, R6, R9 ;  /* 0x0000000644067224 */ /* 0x000fe200078e0209 */
[----:B0-----:R-:W-:Y:S01]  /*0c10*/  IABS R10, R10 ;  /* 0x0000000a000a7213 */ /* 0x001fe20000000000 */
[----:B------:R-:W-:-:S03]  /*0c20*/  IMAD.HI.U32 R3, R74, R7, RZ ;  /* 0x000000074a037227 */ /* 0x000fc600078e00ff */
[----:B------:R0:W-:Y:S01]  /*0c30*/  STL [R1+0x3d8], R6 ;  /* 0x0003d80601007387 */ /* 0x0001e20000100800 */
[----:B------:R-:W-:Y:S01]  /*0c40*/  IMAD.MOV R2, RZ, RZ, -R2 ;  /* 0x000000ffff027224 */ /* 0x000fe200078e0a02 */
[----:B-1----:R-:W-:Y:S01]  /*0c50*/  IABS R11, R11 ;  /* 0x0000000b000b7213 */ /* 0x002fe20000000000 */
[----:B------:R-:W-:Y:S02]  /*0c60*/  IMAD.MOV.U32 R9, RZ, RZ, R10 ;  /* 0x000000ffff097224 */ /* 0x000fe400078e000a */
[C---:B------:R-:W-:Y:S02]  /*0c70*/  VIADD R15, R0.reuse, 0x5 ;  /* 0x00000005000f7836 */ /* 0x040fe40000000000 */
[C---:B------:R-:W-:Y:S02]  /*0c80*/  VIADD R10, R0.reuse, 0x6 ;  /* 0x00000006000a7836 */ /* 0x040fe40000000000 */
[----:B------:R-:W-:Y:S02]  /*0c90*/  VIADD R36, R0, 0x8 ;  /* 0x0000000800247836 */ /* 0x000fe40000000000 */
[----:B0-----:R-:W-:-:S02]  /*0ca0*/  IMAD.MOV R6, RZ, RZ, -R3 ;  /* 0x000000ffff067224 */ /* 0x001fc400078e0a03 */
[----:B------:R-:W-:Y:S01]  /*0cb0*/  IMAD R3, R68, R2, R5 ;  /* 0x0000000244037224 */ /* 0x000fe200078e0205 */
[----:B------:R-:W-:Y:S01]  /*0cc0*/  IABS R75, R36 ;  /* 0x00000024004b7213 */ /* 0x000fe20000000000 */
[----:B------:R-:W-:-:S03]  /*0cd0*/  IMAD.HI.U32 R2, R74, R9, RZ ;  /* 0x000000094a027227 */ /* 0x000fc600078e00ff */
[----:B------:R0:W-:Y:S01]  /*0ce0*/  STL [R1+0x34], R3 ;  /* 0x0000340301007387 */ /* 0x0001e20000100800 */
[----:B------:R-:W-:Y:S01]  /*0cf0*/  IMAD R5, R68, R6, R7 ;  /* 0x0000000644057224 */ /* 0x000fe200078e0207 */
[----:B------:R-:W-:Y:S01]  /*0d00*/  IABS R7, R10 ;  /* 0x0000000a00077213 */ /* 0x000fe20000000000 */
[----:B------:R-:W-:Y:S01]  /*0d10*/  IMAD.MOV R2, RZ, RZ, -R2 ;  /* 0x000000ffff027224 */ /* 0x000fe200078e0a02 */
[----:B------:R-:W-:Y:S01]  /*0d20*/  STL [R1+0xf94], R15 ;  /* 0x000f940f01007387 */ /* 0x000fe20000100800 */
[----:B------:R-:W-:Y:S02]  /*0d30*/  VIADD R6, R0, 0x7 ;  /* 0x0000000700067836 */ /* 0x000fe40000000000 */
[----:B------:R-:W-:Y:S01]  /*0d40*/  IMAD R9, R68, R2, R9 ;  /* 0x0000000244097224 */ /* 0x000fe200078e0209 */
[----:B------:R1:W-:Y:S01]  /*0d50*/  STL [R1+0xb0], R5 ;  /* 0x0000b00501007387 */ /* 0x0003e20000100800 */
[----:B0-----:R-:W-:-:S03]  /*0d60*/  IMAD.HI.U32 R3, R74, R11, RZ ;  /* 0x0000000b4a037227 */ /* 0x001fc600078e00ff */
[----:B------:R0:W-:Y:S01]  /*0d70*/  STL [R1+0xf98], R10 ;  /* 0x000f980a01007387 */ /* 0x0001e20000100800 */
[----:B------:R-:W-:-:S03]  /*0d80*/  IMAD.MOV R3, RZ, RZ, -R3 ;  /* 0x000000ffff037224 */ /* 0x000fc600078e0a03 */
[----:B------:R-:W-:Y:S01]  /*0d90*/  STL [R1+0xf9c], R6 ;  /* 0x000f9c0601007387 */ /* 0x000fe20000100800 */
[----:B------:R-:W-:Y:S01]  /*0da0*/  IMAD R2, R68, R3, R11 ;  /* 0x0000000344027224 */ /* 0x000fe200078e020b */
[----:B-1----:R-:W-:Y:S02]  /*0db0*/  IABS R5, R15 ;  /* 0x0000000f00057213 */ /* 0x002fe40000000000 */
[----:B------:R1:W-:Y:S01]  /*0dc0*/  STL [R1+0x144], R9 ;  /* 0x0001440901007387 */ /* 0x0003e20000100800 */
[----:B------:R-:W-:-:S03]  /*0dd0*/  IMAD.HI.U32 R3, R74, R7, RZ ;  /* 0x000000074a037227 */ /* 0x000fc600078e00ff */
[----:B------:R2:W-:Y:S01]  /*0de0*/  STL [R1+0x244], R2 ;  /* 0x0002440201007387 */ /* 0x0005e20000100800 */
[----:B0-----:R-:W-:Y:S02]  /*0df0*/  VIADD R10, R0, 0x9 ;  /* 0x00000009000a7836 */ /* 0x001fe40000000000 */
[----:B------:R-:W-:Y:S01]  /*0e00*/  IMAD.MOV R3, RZ, RZ, -R3 ;  /* 0x000000ffff037224 */ /* 0x000fe200078e0a03 */
[----:B------:R-:W-:Y:S01]  /*0e10*/  STL [R1+0x116c], R36 ;  /* 0x00116c2401007387 */ /* 0x000fe20000100800 */
[----:B-1----:R-:W-:Y:S02]  /*0e20*/  IABS R9, R6 ;  /* 0x0000000600097213 */ /* 0x002fe40000000000 */
[----:B------:R-:W-:Y:S01]  /*0e30*/  IMAD R3, R68, R3, R7 ;  /* 0x0000000344037224 */ /* 0x000fe200078e0207 */
[----:B------:R0:W-:Y:S01]  /*0e40*/  STL [R1+0xfa0], R10 ;  /* 0x000fa00a01007387 */ /* 0x0001e20000100800 */
[----:B------:R-:W-:Y:S01]  /*0e50*/  IABS R11, R10 ;  /* 0x0000000a000b7213 */ /* 0x000fe20000000000 */
[----:B--2---:R-:W-:-:S04]  /*0e60*/  IMAD.HI.U32 R2, R74, R5, RZ ;  /* 0x000000054a027227 */ /* 0x004fc800078e00ff */
[----:B------:R-:W-:Y:S02]  /*0e70*/  IMAD.MOV R6, RZ, RZ, -R2 ;  /* 0x000000ffff067224 */ /* 0x000fe400078e0a02 */
[----:B------:R-:W-:-:S04]  /*0e80*/  IMAD.HI.U32 R2, R74, R9, RZ ;  /* 0x000000094a027227 */ /* 0x000fc800078e00ff */
[----:B------:R-:W-:Y:S02]  /*0e90*/  IMAD R5, R68, R6, R5 ;  /* 0x0000000644057224 */ /* 0x000fe400078e0205 */
[C---:B------:R-:W-:Y:S02]  /*0ea0*/  VIADD R6, R0.reuse, 0xa ;  /* 0x0000000a00067836 */ /* 0x040fe40000000000 */
[C---:B------:R-:W-:Y:S01]  /*0eb0*/  VIADD R7, R0.reuse, 0xb ;  /* 0x0000000b00077836 */ /* 0x040fe20000000000 */
[----:B------:R1:W-:Y:S01]  /*0ec0*/  STL [R1+0x390], R5 ;  /* 0x0003900501007387 */ /* 0x0003e20000100800 */
[----:B0-----:R-:W-:-:S03]  /*0ed0*/  VIADD R10, R0, 0xe ;  /* 0x0000000e000a7836 */ /* 0x001fc60000000000 */
[----:B------:R0:W-:Y:S02]  /*0ee0*/  STL [R1+0x3dc], R3 ;  /* 0x0003dc0301007387 */ /* 0x0001e40000100800 */
[----:B------:R-:W-:Y:S02]  /*0ef0*/  IABS R15, R10 ;  /* 0x0000000a000f7213 */ /* 0x000fe40000000000 */
[----:B------:R-:W-:Y:S01]  /*0f00*/  STL [R1+0xfa4], R6 ;  /* 0x000fa40601007387 */ /* 0x000fe20000100800 */
[----:B-1----:R-:W-:Y:S02]  /*0f10*/  IMAD.MOV R5, RZ, RZ, -R2 ;  /* 0x000000ffff057224 */ /* 0x002fe400078e0a02 */
[----:B------:R-:W-:-:S04]  /*0f20*/  IMAD.HI.U32 R2, R74, R75, RZ ;  /* 0x0000004b4a027227 */ /* 0x000fc800078e00ff */
[----:B0-----:R-:W-:-:S04]  /*0f30*/  IMAD.HI.U32 R3, R74, R11, RZ ;  /* 0x0000000b4a037227 */ /* 0x001fc800078e00ff */
[C---:B------:R-:W-:Y:S02]  /*0f40*/  IMAD R5, R68.reuse, R5, R9 ;  /* 0x0000000544057224 */ /* 0x040fe400078e0209 */
[----:B------:R-:W-:Y:S02]  /*0f50*/  IMAD.MOV R2, RZ, RZ, -R2 ;  /* 0x000000ffff027224 */ /* 0x000fe400078e0a02 */
[----:B------:R-:W-:Y:S01]  /*0f60*/  IMAD.MOV R3, RZ, RZ, -R3 ;  /* 0x000000ffff037224 */ /* 0x000fe200078e0a03 */
[----:B------:R0:W-:Y:S01]  /*0f70*/  STL [R1+0x3e0], R5 ;  /* 0x0003e00501007387 */ /* 0x0001e20000100800 */
[C---:B------:R-:W-:Y:S02]  /*0f80*/  IMAD R75, R68.reuse, R2, R75 ;  /* 0x00000002444b7224 */ /* 0x040fe400078e024b */
[----:B------:R-:W-:Y:S01]  /*0f90*/  IMAD R2, R68, R3, R11 ;  /* 0x0000000344027224 */ /* 0x000fe200078e020b */
[----:B------:R1:W-:Y:S01]  /*0fa0*/  STL [R1+0xfa8], R7 ;  /* 0x000fa80701007387 */ /* 0x0003e20000100800 */
[C---:B------:R-:W-:Y:S01]  /*0fb0*/  VIADD R11, R0.reuse, 0xd ;  /* 0x0000000d000b7836 */ /* 0x040fe20000000000 */
[----:B0-----:R-:W-:Y:S01]  /*0fc0*/  IABS R5, R6 ;  /* 0x0000000600057213 */ /* 0x001fe20000000000 */
[----:B------:R-:W-:Y:S01]  /*0fd0*/  VIADD R6, R0, 0xc ;  /* 0x0000000c00067836 */ /* 0x000fe20000000000 */
[----:B-1----:R-:W-:-:S04]  /*0fe0*/  IABS R7, R7 ;  /* 0x0000000700077213 */ /* 0x002fc80000000000 */
[----:B------:R-:W-:Y:S01]  /*0ff0*/  STL [R1+0xfac], R6 ;  /* 0x000fac0601007387 */ /* 0x000fe20000100800 */
[----:B------:R-:W-:Y:S01]  /*1000*/  IABS R9, R6 ;  /* 0x0000000600097213 */ /* 0x000fe20000000000 */
[----:B------:R-:W-:Y:S02]  /*1010*/  IMAD.HI.U32 R3, R74, R7, RZ ;  /* 0x000000074a037227 */ /* 0x000fe400078e00ff */
[----:B------:R0:W-:Y:S02]  /*1020*/  STL [R1+0x30], R2 ;  /* 0x0000300201007387 */ /* 0x0001e40000100800 */
[----:B------:R-:W-:Y:S02]  /*1030*/  IMAD.MOV R3, RZ, RZ, -R3 ;  /* 0x000000ffff037224 */ /* 0x000fe400078e0a03 */
[----:B------:R1:W-:Y:S02]  /*1040*/  STL [R1+0xfb0], R11 ;  /* 0x000fb00b01007387 */ /* 0x0003e40000100800 */
[----:B------:R-:W-:-:S02]  /*1050*/  IMAD R3, R68, R3, R7 ;  /* 0x0000000344037224 */ /* 0x000fc400078e0207 */
[----:B------:R2:W-:Y:S01]  /*1060*/  STL [R1+0xfb4], R10 ;  /* 0x000fb40a01007387 */ /* 0x0005e20000100800 */
[----:B------:R-:W-:Y:S02]  /*1070*/  VIADD R7, R0, 0x10 ;  /* 0x0000001000077836 */ /* 0x000fe40000000000 */
[----:B0-----:R-:W-:Y:S01]  /*1080*/  IMAD.HI.U32 R2, R74, R5, RZ ;  /* 0x000000054a027227 */ /* 0x001fe200078e00ff */
[----:B-1----:R-:W-:-:S03]  /*1090*/  IABS R11, R11 ;  /* 0x0000000b000b7213 */ /* 0x002fc60000000000 */
[----:B------:R-:W-:Y:S02]  /*10a0*/  IMAD.MOV R6, RZ, RZ, -R2 ;  /* 0x000000ffff067224 */ /* 0x000fe400078e0a02 */
[----:B------:R-:W-:-:S04]  /*10b0*/  IMAD.HI.U32 R2, R74, R9, RZ ;  /* 0x000000094a027227 */ /* 0x000fc800078e00ff */
[----:B------:R-:W-:Y:S02]  /*10c0*/  IMAD R5, R68, R6, R5 ;  /* 0x0000000644057224 */ /* 0x000fe400078e0205 */
[C---:B------:R-:W-:Y:S02]  /*10d0*/  VIADD R6, R0.reuse, 0xf ;  /* 0x0000000f00067836 */ /* 0x040fe40000000000 */
[----:B--2---:R-:W-:Y:S01]  /*10e0*/  VIADD R10, R0, 0x13 ;  /* 0x00000013000a7836 */ /* 0x004fe20000000000 */
[----:B------:R0:W-:Y:S04]  /*10f0*/  STL [R1+0xb4], R5 ;  /* 0x0000b40501007387 */ /* 0x0001e80000100800 */
[----:B------:R1:W-:Y:S04]  /*1100*/  STL [R1+0x148], R3 ;  /* 0x0001480301007387 */ /* 0x0003e80000100800 */
[----:B------:R-:W-:Y:S01]  /*1110*/  STL [R1+0xfb8], R6 ;  /* 0x000fb80601007387 */ /* 0x000fe20000100800 */
[----:B0-----:R-:W-:-:S02]  /*1120*/  IMAD.MOV R5, RZ, RZ, -R2 ;  /* 0x000000ffff057224 */ /* 0x001fc400078e0a02 */
[----:B------:R-:W-:-:S04]  /*1130*/  IMAD.HI.U32 R2, R74, R11, RZ ;  /* 0x0000000b4a027227 */ /* 0x000fc800078e00ff */
[----:B------:R-:W-:Y:S02]  /*1140*/  IMAD R5, R68, R5, R9 ;  /* 0x0000000544057224 */ /* 0x000fe400078e0209 */
[----:B-1----:R-:W-:-:S03]  /*1150*/  IMAD.HI.U32 R3, R74, R15, RZ ;  /* 0x0000000f4a037227 */ /* 0x002fc600078e00ff */
[----:B------:R0:W-:Y:S01]  /*1160*/  STL [R1+0x24c], R5 ;  /* 0x00024c0501007387 */ /* 0x0001e20000100800 */
[----:B------:R-:W-:Y:S02]  /*1170*/  IMAD.MOV R2, RZ, RZ, -R2 ;  /* 0x000000ffff027224 */ /* 0x000fe400078e0a02 */
[----:B------:R-:W-:Y:S01]  /*1180*/  IMAD.MOV R3, RZ, RZ, -R3 ;  /* 0x000000ffff037224 */ /* 0x000fe200078e0a03 */
[----:B------:R1:W-:Y:S01]  /*1190*/  STL [R1+0xfbc], R7 ;  /* 0x000fbc0701007387 */ /* 0x0003e20000100800 */
[C---:B------:R-:W-:Y:S02]  /*11a0*/  IMAD R9, R68.reuse, R2, R11 ;  /* 0x0000000244097224 */ /* 0x040fe400078e020b */
[----:B------:R-:W-:Y:S01]  /*11b0*/  IMAD R2, R68, R3, R15 ;  /* 0x0000000344027224 */ /* 0x000fe200078e020f */
[----:B------:R-:W-:Y:S01]  /*11c0*/  IABS R15, R10 ;  /* 0x0000000a000f7213 */ /* 0x000fe20000000000 */
[C---:B------:R-:W-:Y:S01]  /*11d0*/  VIADD R11, R0.reuse, 0x12 ;  /* 0x00000012000b7836 */ /* 0x040fe20000000000 */
[----:B0-----:R-:W-:Y:S01]  /*11e0*/  IABS R5, R6 ;  /* 0x0000000600057213 */ /* 0x001fe20000000000 */
[----:B------:R-:W-:Y:S01]  /*11f0*/  VIADD R6, R0, 0x11 ;  /* 0x0000001100067836 */ /* 0x000fe20000000000 */
[----:B-1----:R-:W-:-:S04]  /*1200*/  IABS R7, R7 ;  /* 0x0000000700077213 */ /* 0x002fc80000000000 */
[----:B------:R-:W-:Y:S01]  /*1210*/  STL [R1+0xfc0], R6 ;  /* 0x000fc00601007387 */ /* 0x000fe20000100800 */
[----:B------:R-:W-:-:S03]  /*1220*/  IMAD.HI.U32 R3, R74, R7, RZ ;  /* 0x000000074a037227 */ /* 0x000fc600078e00ff */
[----:B------:R0:W-:Y:S01]  /*1230*/  STL [R1+0x394], R9 ;  /* 0x0003940901007387 */ /* 0x0001e20000100800 */
[----:B------:R-:W-:-:S03]  /*1240*/  IMAD.MOV R3, RZ, RZ, -R3 ;  /* 0x000000ffff037224 */ /* 0x000fc600078e0a03 */
[----:B------:R1:W-:Y:S01]  /*1250*/  STL [R1+0x3e4], R2 ;  /* 0x0003e40201007387 */ /* 0x0003e20000100800 */
[----:B------:R-:W-:-:S03]  /*1260*/  IMAD R76, R68, R3, R7 ;  /* 0x00000003444c7224 */ /* 0x000fc600078e0207 */
[----:B------:R2:W-:Y:S01]  /*1270*/  STL [R1+0xfc4], R11 ;  /* 0x000fc40b01007387 */ /* 0x0005e20000100800 */
[C---:B------:R-:W-:Y:S01]  /*1280*/  IMAD.HI.U32 R3, R74.reuse, R15, RZ ;  /* 0x0000000f4a037227 */ /* 0x040fe200078e00ff */
[----:B0-----:R-:W-:Y:S02]  /*1290*/  IABS R9, R6 ;  /* 0x0000000600097213 */ /* 0x001fe40000000000 */
[----:B------:R0:W-:Y:S01]  /*12a0*/  STL [R1+0xfc8], R10 ;  /* 0x000fc80a01007387 */ /* 0x0001e20000100800 */
[----:B------:R-:W-:Y:S02]  /*12b0*/  IMAD.MOV R3, RZ, RZ, -R3 ;  /* 0x000000ffff037224 */ /* 0x000fe400078e0a03 */
[----:B-1----:R-:W-:Y:S01]  /*12c0*/  IMAD.HI.U32 R2, R74, R5, RZ ;  /* 0x000000054a027227 */ /* 0x002fe200078e00ff */
[----:B--2---:R-:W-:-:S03]  /*12d0*/  IABS R11, R11 ;  /* 0x0000000b000b7213 */ /* 0x004fc60000000000 */
[----:B------:R-:W-:Y:S02]  /*12e0*/  IMAD.MOV R6, RZ, RZ, -R2 ;  /* 0x000000ffff067224 */ /* 0x000fe400078e0a02 */
[----:B------:R-:W-:-:S04]  /*12f0*/  IMAD.HI.U32 R2, R74, R9, RZ ;  /* 0x000000094a027227 */ /* 0x000fc800078e00ff */
[----:B------:R-:W-:Y:S02]  /*1300*/  IMAD R5, R68, R6, R5 ;  /* 0x0000000644057224 */ /* 0x000fe400078e0205 */
[C---:B0-----:R-:W-:Y:S02]  /*1310*/  VIADD R10, R0.reuse, 0x14 ;  /* 0x00000014000a7836 */ /* 0x041fe40000000000 */
[C---:B------:R-:W-:Y:S01]  /*1320*/  VIADD R7, R0.reuse, 0x15 ;  /* 0x0000001500077836 */ /* 0x040fe20000000000 */
[----:B------:R0:W-:Y:S01]  /*1330*/  STL [R1+0x3e8], R5 ;  /* 0x0003e80501007387 */ /* 0x0001e20000100800 */
[----:B------:R-:W-:-:S03]  /*1340*/  VIADD R6, R0, 0x16 ;  /* 0x0000001600067836 */ /* 0x000fc60000000000 */
[----:B------:R-:W-:Y:S01]  /*1350*/  STL [R1+0xfcc], R10 ;  /* 0x000fcc0a01007387 */ /* 0x000fe20000100800 */
[----:B0-----:R-:W-:Y:S02]  /*1360*/  IMAD.MOV R5, RZ, RZ, -R2 ;  /* 0x000000ffff057224 */ /* 0x001fe400078e0a02 */
[----:B------:R-:W-:-:S04]  /*1370*/  IMAD.HI.U32 R2, R74, R11, RZ ;  /* 0x0000000b4a027227 */ /* 0x000fc800078e00ff */
[----:B------:R-:W-:Y:S02]  /*1380*/  IMAD R5, R68, R5, R9 ;  /* 0x0000000544057224 */ /* 0x000fe400078e0209 */
[----:B------:R-:W-:-:S03]  /*1390*/  IMAD.MOV R2, RZ, RZ, -R2 ;  /* 0x000000ffff027224 */ /* 0x000fc600078e0a02 */
[----:B------:R0:W-:Y:S01]  /*13a0*/  STL [R1+0x38], R5 ;  /* 0x0000380501007387 */ /* 0x0001e20000100800 */
[C---:B------:R-:W-:Y:S02]  /*13b0*/  IMAD R9, R68.reuse, R2, R11 ;  /* 0x0000000244097224 */ /* 0x040fe400078e020b */
[----:B------:R-:W-:Y:S01]  /*13c0*/  IMAD R2, R68, R3, R15 ;  /* 0x0000000344027224 */ /* 0x000fe200078e020f */
[----:B------:R1:W-:Y:S01]  /*13d0*/  STL [R1+0xfd0], R7 ;  /* 0x000fd00701007387 */ /* 0x0003e20000100800 */
[----:B------:R-:W-:-:S03]  /*13e0*/  VIADD R11, R0, 0x17 ;  /* 0x00000017000b7836 */ /* 0x000fc60000000000 */
[----:B------:R-:W-:Y:S01]  /*13f0*/  STL [R1+0xfd4], R6 ;  /* 0x000fd40601007387 */ /* 0x000fe20000100800 */
[----:B0-----:R-:W-:Y:S01]  /*1400*/  IABS R5, R10 ;  /* 0x0000000a00057213 */ /* 0x001fe20000000000 */
[----:B------:R-:W-:Y:S02]  /*1410*/  VIADD R10, R0, 0x18 ;  /* 0x00000018000a7836 */ /* 0x000fe40000000000 */
[----:B------:R0:W-:Y:S01]  /*1420*/  STL [R1+0xb8], R9 ;  /* 0x0000b80901007387 */ /* 0x0001e20000100800 */
[----:B-1----:R-:W-:-:S03]  /*1430*/  IABS R7, R7 ;  /* 0x0000000700077213 */ /* 0x002fc60000000000 */
[----:B------:R1:W-:Y:S01]  /*1440*/  STL [R1+0x14c], R2 ;  /* 0x00014c0201007387 */ /* 0x0003e20000100800 */
[----:B------:R-:W-:Y:S01]  /*1450*/  IABS R77, R10 ;  /* 0x0000000a004d7213 */ /* 0x000fe20000000000 */
[C---:B------:R-:W-:Y:S02]  /*1460*/  IMAD.HI.U32 R3, R74.reuse, R7, RZ ;  /* 0x000000074a037227 */ /* 0x040fe400078e00ff */
[----:B------:R2:W-:Y:S01]  /*1470*/  STL [R1+0xfd8], R11 ;  /* 0x000fd80b01007387 */ /* 0x0005e20000100800 */
[----:B0-----:R-:W-:Y:S01]  /*1480*/  IABS R9, R6 ;  /* 0x0000000600097213 */ /* 0x001fe20000000000 */
[----:B------:R-:W-:Y:S02]  /*1490*/  IMAD.MOV R3, RZ, RZ, -R3 ;  /* 0x000000ffff037224 */ /* 0x000fe400078e0a03 */
[----:B------:R0:W-:Y:S01]  /*14a0*/  STL [R1+0xfdc], R10 ;  /* 0x000fdc0a01007387 */ /* 0x0001e20000100800 */
[----:B-1----:R-:W-:-:S04]  /*14b0*/  IMAD.HI.U32 R2, R74, R5, RZ ;  /* 0x000000054a027227 */ /* 0x002fc800078e00ff */
[----:B------:R-:W-:Y:S01]  /*14c0*/  IMAD.MOV R6, RZ, RZ, -R2 ;  /* 0x000000ffff067224 */ /* 0x000fe200078e0a02 */
[----:B--2---:R-:W-:Y:S01]  /*14d0*/  IABS R11, R11 ;  /* 0x0000000b000b7213 */ /* 0x004fe20000000000 */
[----:B------:R-:W-:-:S04]  /*14e0*/  IMAD.HI.U32 R2, R74, R9, RZ ;  /* 0x000000094a027227 */ /* 0x000fc800078e00ff */
[C---:B------:R-:W-:Y:S02]  /*14f0*/  IMAD R5, R68.reuse, R6, R5 ;  /* 0x0000000644057224 */ /* 0x040fe400078e0205 */
[----:B------:R-:W-:Y:S02]  /*1500*/  IMAD R3, R68, R3, R7 ;  /* 0x0000000344037224 */ /* 0x000fe400078e0207 */
[C---:B------:R-:W-:Y:S01]  /*1510*/  VIADD R6, R0.reuse, 0x19 ;  /* 0x0000001900067836 */ /* 0x040fe20000000000 */
[----:B------:R1:W-:Y:S01]  /*1520*/  STL [R1+0x250], R5 ;  /* 0x0002500501007387 */ /* 0x0003e20000100800 */
[C---:B------:R-:W-:Y:S02]  /*1530*/  VIADD R7, R0.reuse, 0x1a ;  /* 0x0000001a00077836 */ /* 0x040fe40000000000 */
[----:B0-----:R-:W-:Y:S01]  /*1540*/  VIADD R10, R0, 0x1d ;  /* 0x0000001d000a7836 */ /* 0x001fe20000000000 */
[----:B------:R0:W-:Y:S04]  /*1550*/  STL [R1+0x398], R3 ;  /* 0x0003980301007387 */ /* 0x0001e80000100800 */
[----:B------:R-:W-:Y:S01]  /*1560*/  STL [R1+0xfe0], R6 ;  /* 0x000fe00601007387 */ /* 0x000fe20000100800 */
[----:B------:R-:W-:Y:S01]  /*1570*/  IABS R15, R10 ;  /* 0x0000000a000f7213 */ /* 0x000fe20000000000 */
[----:B-1----:R-:W-:-:S02]  /*1580*/  IMAD.MOV R5, RZ, RZ, -R2 ;  /* 0x000000ffff057224 */ /* 0x002fc400078e0a02 */
[----:B------:R-:W-:-:S04]  /*1590*/  IMAD.HI.U32 R2, R74, R11, RZ ;  /* 0x0000000b4a027227 */ /* 0x000fc800078e00ff */
[----:B------:R-:W-:Y:S02]  /*15a0*/  IMAD R5, R68, R5, R9 ;  /* 0x0000000544057224 */ /* 0x000fe400078e0209 */
[----:B------:R-:W-:Y:S02]  /*15b0*/  IMAD.MOV R2, RZ, RZ, -R2 ;  /* 0x000000ffff027224 */ /* 0x000fe400078e0a02 */
[----:B0-----:R-:W-:Y:S01]  /*15c0*/  IMAD.HI.U32 R3, R74, R77, RZ ;  /* 0x0000004d4a037227 */ /* 0x001fe200078e00ff */
[----:B------:R0:W-:Y:S03]  /*15d0*/  STL [R1+0x3ec], R5 ;  /* 0x0003ec0501007387 */ /* 0x0001e60000100800 */
[----:B------:R-:W-:Y:S01]  /*15e0*/  IMAD R2, R68, R2, R11 ;  /* 0x0000000244027224 */ /* 0x000fe200078e020b */
[----:B------:R1:W-:Y:S01]  /*15f0*/  STL [R1+0xfe4], R7 ;  /* 0x000fe40701007387 */ /* 0x0003e20000100800 */
[----:B------:R-:W-:-:S02]  /*1600*/  IMAD.MOV R3, RZ, RZ, -R3 ;  /* 0x000000ffff037224 */ /* 0x000fc400078e0a03 */
[----:B------:R-:W-:Y:S02]  /*1610*/  VIADD R11, R0, 0x1c ;  /* 0x0000001c000b7836 */ /* 0x000fe40000000000 */
[----:B------:R-:W-:Y:S01]  /*1620*/  IMAD R77, R68, R3, R77 ;  /* 0x00000003444d7224 */ /* 0x000fe200078e024d */
        /* <DEDUP_REMOVED lines=31> */
[----:B------:R-:W-:Y:S02]  /*1820*/  IMAD R2, R68, R3, R15 ;  /* 0x0000000344027224 */ /* 0x000fe400078e020f */
[C---:B------:R-:W-:Y:S01]  /*1830*/  VIADD R15, R0.reuse, 0x23 ;  /* 0x00000023000f7836 */ /* 0x040fe20000000000 */
[----:B0-----:R-:W-:Y:S01]  /*1840*/  IABS R5, R6 ;  /* 0x0000000600057213 */ /* 0x001fe20000000000 */
[----:B------:R-:W-:Y:S01]  /*1850*/  VIADD R6, R0, 0x20 ;  /* 0x0000002000067836 */ /* 0x000fe20000000000 */
[----:B-1----:R-:W-:-:S04]  /*1860*/  IABS R7, R7 ;  /* 0x0000000700077213 */ /* 0x002fc80000000000 */
[----:B------:R-:W-:Y:S01]  /*1870*/  STL [R1+0x1004], R6 ;  /* 0x0010040601007387 */ /* 0x000fe20000100800 */
[----:B------:R-:W-:Y:S01]  /*1880*/  IABS R79, R6 ;  /* 0x00000006004f7213 */ /* 0x000fe20000000000 */
[----:B------:R-:W-:Y:S02]  /*1890*/  IMAD.HI.U32 R3, R74, R7, RZ ;  /* 0x000000074a037227 */ /* 0x000fe400078e00ff */
[----:B------:R0:W-:Y:S04]  /*18a0*/  STL [R1+0x268], R9 ;  /* 0x0002680901007387 */ /* 0x0001e80000100800 */
[----:B------:R1:W-:Y:S04]  /*18b0*/  STL [R1+0x3a0], R2 ;  /* 0x0003a00201007387 */ /* 0x0003e80000100800 */
[----:B------:R2:W-:Y:S01]  /*18c0*/  STL [R1+0x1008], R10 ;  /* 0x0010080a01007387 */ /* 0x0005e20000100800 */
[----:B0-----:R-:W-:-:S02]  /*18d0*/  VIADD R9, R0, 0x22 ;  /* 0x0000002200097836 */ /* 0x001fc40000000000 */
[----:B-1----:R-:W-:-:S03]  /*18e0*/  IMAD.HI.U32 R2, R74, R5, RZ ;  /* 0x000000054a027227 */ /* 0x002fc600078e00ff */
[----:B------:R0:W-:Y:S01]  /*18f0*/  STL [R1+0x100c], R9 ;  /* 0x00100c0901007387 */ /* 0x0001e20000100800 */
[----:B------:R-:W-:Y:S01]  /*1900*/  IABS R11, R9 ;  /* 0x00000009000b7213 */ /* 0x000fe20000000000 */
[----:B------:R-:W-:Y:S01]  /*1910*/  IMAD.MOV R6, RZ, RZ, -R2 ;  /* 0x000000ffff067224 */ /* 0x000fe200078e0a02 */
[----:B--2---:R-:W-:Y:S01]  /*1920*/  IABS R10, R10 ;  /* 0x0000000a000a7213 */ /* 0x004fe20000000000 */
[----:B------:R-:W-:-:S04]  /*1930*/  IMAD.HI.U32 R2, R74, R79, RZ ;  /* 0x0000004f4a027227 */ /* 0x000fc800078e00ff */
[----:B------:R-:W-:Y:S02]  /*1940*/  IMAD R6, R68, R6, R5 ;  /* 0x0000000644067224 */ /* 0x000fe400078e0205 */
[----:B------:R-:W-:Y:S02]  /*1950*/  IMAD.MOV.U32 R5, RZ, RZ, R10 ;  /* 0x000000ffff057224 */ /* 0x000fe400078e000a */
[----:B0-----:R-:W-:Y:S01]  /*1960*/  IMAD.MOV R9, RZ, RZ, -R3 ;  /* 0x000000ffff097224 */ /* 0x001fe200078e0a03 */
[----:B------:R0:W-:Y:S01]  /*1970*/  STL [R1+0x3f4], R6 ;  /* 0x0003f40601007387 */ /* 0x0001e20000100800 */
[----:B------:R-:W-:Y:S02]  /*1980*/  IMAD.MOV R10, RZ, RZ, -R2 ;  /* 0x000000ffff0a7224 */ /* 0x000fe400078e0a02 */
[----:B------:R-:W-:-:S04]  /*1990*/  IMAD.HI.U32 R2, R74, R5, RZ ;  /* 0x000000054a027227 */ /* 0x000fc800078e00ff */
[----:B------:R-:W-:Y:S02]  /*19a0*/  IMAD.MOV.U32 R3, RZ, RZ, R11 ;  /* 0x000000ffff037224 */ /* 0x000fe400078e000b */
[----:B------:R-:W-:Y:S02]  /*19b0*/  VIADD R11, R0, 0x24 ;  /* 0x00000024000b7836 */ /* 0x000fe40000000000 */
[----:B0-----:R-:W-:Y:S02]  /*19c0*/  IMAD R6, R68, R9, R7 ;  /* 0x0000000944067224 */ /* 0x001fe400078e0207 */
[----:B------:R-:W-:Y:S01]  /*19d0*/  IMAD.MOV R2, RZ, RZ, -R2 ;  /* 0x000000ffff027224 */ /* 0x000fe200078e0a02 */
[----:B------:R-:W-:Y:S01]  /*19e0*/  IABS R7, R11 ;  /* 0x0000000b00077213 */ /* 0x000fe20000000000 */
[----:B------:R-:W-:Y:S01]  /*19f0*/  VIADD R9, R0, 0x25 ;  /* 0x0000002500097836 */ /* 0x000fe20000000000 */
[----:B------:R0:W-:Y:S01]  /*1a00*/  STL [R1+0x3f8], R6 ;  /* 0x0003f80601007387 */ /* 0x0001e20000100800 */
[----:B------:R-:W-:-:S02]  /*1a10*/  IMAD R5, R68, R2, R5 ;  /* 0x0000000244057224 */ /* 0x000fc400078e0205 */
[----:B------:R-:W-:Y:S01]  /*1a20*/  IMAD R79, R68, R10, R79 ;  /* 0x0000000a444f7224 */ /* 0x000fe200078e024f */
[----:B------:R1:W-:Y:S01]  /*1a30*/  STL [R1+0x1010], R15 ;  /* 0x0010100f01007387 */ /* 0x0003e20000100800 */
[----:B------:R-:W-:-:S03]  /*1a40*/  IABS R10, R15 ;  /* 0x0000000f000a7213 */ /* 0x000fc60000000000 */
[----:B------:R2:W-:Y:S01]  /*1a50*/  STL [R1+0x1018], R11 ;  /* 0x0010180b01007387 */ /* 0x0005e20000100800 */
[----:B0-----:R-:W-:-:S03]  /*1a60*/  IMAD.HI.U32 R6, R74, R3, RZ ;  /* 0x000000034a067227 */ /* 0x001fc600078e00ff */
[----:B------:R-:W-:Y:S01]  /*1a70*/  STL [R1+0x1024], R9 ;  /* 0x0010240901007387 */ /* 0x000fe20000100800 */
[----:B------:R-:W-:-:S03]  /*1a80*/  IMAD.MOV R6, RZ, RZ, -R6 ;  /* 0x000000ffff067224 */ /* 0x000fc600078e0a06 */
[----:B------:R0:W-:Y:S01]  /*1a90*/  STL [R1+0x40], R5 ;  /* 0x0000400501007387 */ /* 0x0001e20000100800 */
[----:B-1----:R-:W-:Y:S02]  /*1aa0*/  VIADD R15, R0, 0x3c ;  /* 0x0000003c000f7836 */ /* 0x002fe40000000000 */
[----:B------:R-:W-:Y:S01]  /*1ab0*/  IMAD R2, R68, R6, R3 ;  /* 0x0000000644027224 */ /* 0x000fe200078e0203 */
[----:B------:R-:W-:Y:S01]  /*1ac0*/  IABS R3, R9 ;  /* 0x0000000900037213 */ /* 0x000fe20000000000 */
[----:B--2---:R-:W-:-:S03]  /*1ad0*/  IMAD.HI.U32 R11, R74, R10, RZ ;  /* 0x0000000a4a0b7227 */ /* 0x004fc600078e00ff */
[----:B------:R1:W-:Y:S01]  /*1ae0*/  STL [R1+0xc0], R2 ;  /* 0x0000c00201007387 */ /* 0x0003e20000100800 */
[----:B------:R-:W-:Y:S02]  /*1af0*/  VIADD R6, R0, 0x26 ;  /* 0x0000002600067836 */ /* 0x000fe40000000000 */
[----:B0-----:R-:W-:Y:S02]  /*1b00*/  IMAD.MOV.U32 R5, RZ, RZ, R7 ;  /* 0x000000ffff057224 */ /* 0x001fe400078e0007 */
[----:B------:R-:W-:Y:S01]  /*1b10*/  IMAD.MOV R11, RZ, RZ, -R11 ;  /* 0x000000ffff0b7224 */ /* 0x000fe200078e0a0b */
[----:B------:R0:W-:Y:S01]  /*1b20*/  STL [R1+0x1028], R6 ;  /* 0x0010280601007387 */ /* 0x0001e20000100800 */
[----:B------:R-:W-:-:S04]  /*1b30*/  IMAD.HI.U32 R7, R74, R5, RZ ;  /* 0x000000054a077227 */ /* 0x000fc800078e00ff */
[----:B-1----:R-:W-:Y:S02]  /*1b40*/  VIADD R2, R0, 0x27 ;  /* 0x0000002700027836 */ /* 0x002fe40000000000 */
[----:B------:R-:W-:Y:S02]  /*1b50*/  IMAD.MOV R7, RZ, RZ, -R7 ;  /* 0x000000ffff077224 */ /* 0x000fe400078e0a07 */
[----:B------:R-:W-:Y:S01]  /*1b60*/  IMAD.HI.U32 R9, R74, R3, RZ ;  /* 0x000000034a097227 */ /* 0x000fe200078e00ff */
[----:B0-----:R-:W-:Y:S01]  /*1b70*/  IABS R6, R6 ;  /* 0x0000000600067213 */ /* 0x001fe20000000000 */
[----:B------:R0:W-:Y:S02]  /*1b80*/  STL [R1+0x1030], R2 ;  /* 0x0010300201007387 */ /* 0x0001e40000100800 */
[C---:B------:R-:W-:Y:S02]  /*1b90*/  IMAD R10, R68.reuse, R11, R10 ;  /* 0x0000000b440a7224 */ /* 0x040fe400078e020a */
[----:B------:R-:W-:-:S02]  /*1ba0*/  IMAD R5, R68, R7, R5 ;  /* 0x0000000744057224 */ /* 0x000fc400078e0205 */
[----:B------:R-:W-:Y:S01]  /*1bb0*/  IMAD.MOV R9, RZ, RZ, -R9 ;  /* 0x000000ffff097224 */ /* 0x000fe200078e0a09 */
[----:B------:R1:W-:Y:S01]  /*1bc0*/  STL [R1+0x158], R10 ;  /* 0x0001580a01007387 */ /* 0x0003e20000100800 */
[----:B------:R-:W-:Y:S01]  /*1bd0*/  IMAD.HI.U32 R7, R74, R6, RZ ;  /* 0x000000064a077227 */ /* 0x000fe200078e00ff */
[----:B0-----:R-:W-:Y:S02]  /*1be0*/  IABS R2, R2 ;  /* 0x0000000200027213 */ /* 0x001fe40000000000 */
[----:B------:R0:W-:Y:S01]  /*1bf0*/  STL [R1+0x270], R5 ;  /* 0x0002700501007387 */ /* 0x0001e20000100800 */
[----:B------:R-:W-:Y:S02]  /*1c00*/  VIADD R11, R0, 0x28 ;  /* 0x00000028000b7836 */ /* 0x000fe40000000000 */
[----:B------:R-:W-:Y:S02]  /*1c10*/  IMAD R3, R68, R9, R3 ;  /* 0x0000000944037224 */ /* 0x000fe400078e0203 */
[----:B------:R-:W-:Y:S01]  /*1c20*/  IMAD.MOV R7, RZ, RZ, -R7 ;  /* 0x000000ffff077224 */ /* 0x000fe200078e0a07 */
[----:B------:R-:W-:Y:S01]  /*1c30*/  STL [R1+0x1034], R11 ;  /* 0x0010340b01007387 */ /* 0x000fe20000100800 */
[C---:B-1----:R-:W-:Y:S01]  /*1c40*/  VIADD R10, R0.reuse, 0x29 ;  /* 0x00000029000a7836 */ /* 0x042fe20000000000 */
[----:B------:R-:W-:Y:S01]  /*1c50*/  IABS R78, R11 ;  /* 0x0000000b004e7213 */ /* 0x000fe20000000000 */
[----:B------:R-:W-:Y:S01]  /*1c60*/  VIADD R9, R0, 0x2a ;  /* 0x0000002a00097836 */ /* 0x000fe20000000000 */
[----:B------:R1:W-:Y:S01]  /*1c70*/  STL [R1+0x3a4], R3 ;  /* 0x0003a40301007387 */ /* 0x0003e20000100800 */
[----:B0-----:R-:W-:-:S03]  /*1c80*/  IMAD.HI.U32 R5, R74, R2, RZ ;  /* 0x000000024a057227 */ /* 0x001fc600078e00ff */
[----:B------:R0:W-:Y:S01]  /*1c90*/  STL [R1+0x1054], R10 ;  /* 0x0010540a01007387 */ /* 0x0001e20000100800 */
[----:B------:R-:W-:Y:S02]  /*1ca0*/  IMAD.MOV R5, RZ, RZ, -R5 ;  /* 0x000000ffff057224 */ /* 0x000fe400078e0a05 */
[C---:B------:R-:W-:Y:S01]  /*1cb0*/  IMAD R6, R68.reuse, R7, R6 ;  /* 0x0000000744067224 */ /* 0x040fe200078e0206 */
[----:B------:R-:W-:Y:S01]  /*1cc0*/  STL [R1+0x10bc], R9 ;  /* 0x0010bc0901007387 */ /* 0x000fe20000100800 */
[----:B------:R-:W-:Y:S01]  /*1cd0*/  IMAD R2, R68, R5, R2 ;  /* 0x0000000544027224 */ /* 0x000fe200078e0202 */
[----:B-1----:R-:W-:Y:S01]  /*1ce0*/  IABS R3, R10 ;  /* 0x0000000a00037213 */ /* 0x002fe20000000000 */
[----:B------:R-:W-:Y:S01]  /*1cf0*/  VIADD R11, R0, 0x2e ;  /* 0x0000002e000b7836 */ /* 0x000fe20000000000 */
[----:B------:R1:W-:Y:S01]  /*1d00*/  STL [R1+0x3fc], R6 ;  /* 0x0003fc0601007387 */ /* 0x0003e20000100800 */
[----:B------:R-:W-:Y:S01]  /*1d10*/  IABS R5, R9 ;  /* 0x0000000900057213 */ /* 0x000fe20000000000 */
[----:B0-----:R-:W-:-:S02]  /*1d20*/  IMAD.HI.U32 R10, R74, R78, RZ ;  /* 0x0000004e4a0a7227 */ /* 0x001fc400078e00ff */
[----:B------:R0:W-:Y:S02]  /*1d30*/  STL [R1+0x400], R2 ;  /* 0x0004000201007387 */ /* 0x0001e40000100800 */
[----:B------:R-:W-:-:S04]  /*1d40*/  IMAD.HI.U32 R7, R74, R3, RZ ;  /* 0x000000034a077227 */ /* 0x000fc800078e00ff */
[C---:B-1----:R-:W-:Y:S02]  /*1d50*/  VIADD R6, R0.reuse, 0x2b ;  /* 0x0000002b00067836 */ /* 0x042fe40000000000 */
[----:B------:R-:W-:Y:S02]  /*1d60*/  IMAD.MOV R7, RZ, RZ, -R7 ;  /* 0x000000ffff077224 */ /* 0x000fe400078e0a07 */
[----:B0-----:R-:W-:Y:S01]  /*1d70*/  VIADD R2, R0, 0x2c ;  /* 0x0000002c00027836 */ /* 0x001fe20000000000 */
[----:B------:R0:W-:Y:S01]  /*1d80*/  STL [R1+0x10e0], R6 ;  /* 0x0010e00601007387 */ /* 0x0001e20000100800 */
[----:B------:R-:W-:-:S03]  /*1d90*/  IMAD.HI.U32 R9, R74, R5, RZ ;  /* 0x000000054a097227 */ /* 0x000fc600078e00ff */
[----:B------:R1:W-:Y:S01]  /*1da0*/  STL [R1+0x1100], R2 ;  /* 0x0011000201007387 */ /* 0x0003e20000100800 */
[----:B------:R-:W-:Y:S02]  /*1db0*/  IMAD.MOV R10, RZ, RZ, -R10 ;  /* 0x000000ffff0a7224 */ /* 0x000fe400078e0a0a */
[C---:B------:R-:W-:Y:S02]  /*1dc0*/  IMAD R3, R68.reuse, R7, R3 ;  /* 0x0000000744037224 */ /* 0x040fe400078e0203 */
[----:B------:R-:W-:Y:S01]  /*1dd0*/  IMAD.MOV R9, RZ, RZ, -R9 ;  /* 0x000000ffff097224 */ /* 0x000fe200078e0a09 */
[----:B0-----:R-:W-:Y:S01]  /*1de0*/  IABS R6, R6 ;  /* 0x0000000600067213 */ /* 0x001fe20000000000 */
[----:B------:R-:W-:Y:S01]  /*1df0*/  IMAD R78, R68, R10, R78 ;  /* 0x0000000a444e7224 */ /* 0x000fe200078e024e */
[----:B------:R0:W-:Y:S01]  /*1e00*/  STL [R1+0x44], R3 ;  /* 0x0000440301007387 */ /* 0x0001e20000100800 */
[----:B------:R-:W-:Y:S01]  /*1e10*/  VIADD R10, R0, 0x2d ;  /* 0x0000002d000a7836 */ /* 0x000fe20000000000 */
[----:B-1----:R-:W-:Y:S01]  /*1e20*/  IABS R2, R2 ;  /* 0x0000000200027213 */ /* 0x002fe20000000000 */
[----:B------:R-:W-:-:S03]  /*1e30*/  IMAD.HI.U32 R7, R74, R6, RZ ;  /* 0x000000064a077227 */ /* 0x000fc600078e00ff */
[----:B------:R1:W-:Y:S01]  /*1e40*/  STL [R1+0x1050], R10 ;  /* 0x0010500a01007387 */ /* 0x0003e20000100800 */
[----:B------:R-:W-:Y:S01]  /*1e50*/  IMAD R5, R68, R9, R5 ;  /* 0x0000000944057224 */ /* 0x000fe200078e0205 */
[----:B------:R-:W-:Y:S01]  /*1e60*/  IABS R9, R10 ;  /* 0x0000000a00097213 */ /* 0x000fe20000000000 */
[----:B------:R-:W-:Y:S02]  /*1e70*/  IMAD.MOV R7, RZ, RZ, -R7 ;  /* 0x000000ffff077224 */ /* 0x000fe400078e0a07 */
[----:B0-----:R-:W-:Y:S01]  /*1e80*/  IMAD.HI.U32 R3, R74, R2, RZ ;  /* 0x000000024a037227 */ /* 0x001fe200078e00ff */
[----:B------:R0:W-:Y:S03]  /*1e90*/  STL [R1+0xc4], R5 ;  /* 0x0000c40501007387 */ /* 0x0001e60000100800 */
[----:B------:R-:W-:Y:S01]  /*1ea0*/  IMAD.MOV R3, RZ, RZ, -R3 ;  /* 0x000000ffff037224 */ /* 0x000fe200078e0a03 */
[----:B------:R-:W-:Y:S01]  /*1eb0*/  STL [R1+0x10dc], R11 ;  /* 0x0010dc0b01007387 */ /* 0x000fe20000100800 */
[----:B-1----:R-:W-:-:S02]  /*1ec0*/  VIADD R10, R0, 0x2f ;  /* 0x0000002f000a7836 */ /* 0x002fc40000000000 */
[C---:B------:R-:W-:Y:S02]  /*1ed0*/  IMAD R6, R68.reuse, R7, R6 ;  /* 0x0000000744067224 */ /* 0x040fe400078e0206 */
[----:B------:R-:W-:Y:S01]  /*1ee0*/  IMAD R2, R68, R3, R2 ;  /* 0x0000000344027224 */ /* 0x000fe200078e0202 */
[----:B0-----:R-:W-:Y:S01]  /*1ef0*/  IABS R5, R11 ;  /* 0x0000000b00057213 */ /* 0x001fe20000000000 */
[----:B------:R0:W-:Y:S01]  /*1f00*/  STL [R1+0x10b8], R10 ;  /* 0x0010b80a01007387 */ /* 0x0001e20000100800 */
[----:B------:R-:W-:Y:S01]  /*1f10*/  IABS R3, R10 ;  /* 0x0000000a00037213 */ /* 0x000fe20000000000 */
[----:B------:R-:W-:Y:S02]  /*1f20*/  VIADD R7, R0, 0x30 ;  /* 0x0000003000077836 */ /* 0x000fe40000000000 */
[----:B------:R1:W-:Y:S03]  /*1f30*/  STL [R1+0x164], R6 ;  /* 0x0001640601007387 */ /* 0x0003e60000100800 */
[----:B------:R-:W-:Y:S01]  /*1f40*/  IABS R80, R7 ;  /* 0x0000000700507213 */ /* 0x000fe20000000000 */
[----:B------:R2:W-:Y:S01]  /*1f50*/  STL [R1+0x274], R2 ;  /* 0x0002740201007387 */ /* 0x0005e20000100800 */
[----:B0-----:R-:W-:-:S03]  /*1f60*/  IMAD.HI.U32 R10, R74, R9, RZ ;  /* 0x000000094a0a7227 */ /* 0x001fc600078e00ff */
[----:B------:R0:W-:Y:S01]  /*1f70*/  STL [R1+0x1088], R7 ;  /* 0x0010880701007387 */ /* 0x0001e20000100800 */
[----:B-1----:R-:W-:-:S04]  /*1f80*/  IMAD.HI.U32 R6, R74, R5, RZ ;  /* 0x000000054a067227 */ /* 0x002fc800078e00ff */
[----:B--2---:R-:W-:Y:S02]  /*1f90*/  VIADD R2, R0, 0x31 ;  /* 0x0000003100027836 */ /* 0x004fe40000000000 */
[----:B------:R-:W-:Y:S02]  /*1fa0*/  IMAD.MOV R10, RZ, RZ, -R10 ;  /* 0x000000ffff0a7224 */ /* 0x000fe400078e0a0a */
[----:B------:R-:W-:Y:S01]  /*1fb0*/  IMAD.MOV R6, RZ, RZ, -R6 ;  /* 0x000000ffff067224 */ /* 0x000fe200078e0a06 */
[----:B------:R1:W-:Y:S01]  /*1fc0*/  STL [R1+0x1128], R2 ;  /* 0x0011280201007387 */ /* 0x0003e20000100800 */
[----:B0-----:R-:W-:-:S04]  /*1fd0*/  IMAD.HI.U32 R7, R74, R3, RZ ;  /* 0x000000034a077227 */ /* 0x001fc800078e00ff */
[C---:B------:R-:W-:Y:S02]  /*1fe0*/  IMAD R9, R68.reuse, R10, R9 ;  /* 0x0000000a44097224 */ /* 0x040fe400078e0209 */
[----:B------:R-:W-:Y:S02]  /*1ff0*/  IMAD R5, R68, R6, R5 ;  /* 0x0000000644057224 */ /* 0x000fe400078e0205 */
[----:B------:R-:W-:Y:S01]  /*2000*/  IMAD.MOV R7, RZ, RZ, -R7 ;  /* 0x000000ffff077224 */ /* 0x000fe200078e0a07 */
[----:B-1----:R-:W-:Y:S01]  /*2010*/  IABS R2, R2 ;  /* 0x0000000200027213 */ /* 0x002fe20000000000 */
[----:B------:R0:W-:Y:S01]  /*2020*/  STL [R1+0x3a8], R9 ;  /* 0x0003a80901007387 */ /* 0x0001e20000100800 */
[----:B------:R-:W-:Y:S02]  /*2030*/  VIADD R10, R0, 0x32 ;  /* 0x00000032000a7836 */ /* 0x000fe40000000000 */
[----:B------:R-:W-:Y:S01]  /*2040*/  IMAD R3, R68, R7, R3 ;  /* 0x0000000744037224 */ /* 0x000fe200078e0203 */
[----:B------:R1:W-:Y:S01]  /*2050*/  STL [R1+0x404], R5 ;  /* 0x0004040501007387 */ /* 0x0003e20000100800 */
[----:B------:R-:W-:-:S03]  /*2060*/  IMAD.HI.U32 R6, R74, R80, RZ ;  /* 0x000000504a067227 */ /* 0x000fc600078e00ff */
[----:B------:R2:W-:Y:S01]  /*2070*/  STL [R1+0x104c], R10 ;  /* 0x00104c0a01007387 */ /* 0x0005e20000100800 */
[C---:B------:R-:W-:Y:S02]  /*2080*/  VIADD R7, R0.reuse, 0x34 ;  /* 0x0000003400077836 */ /* 0x040fe40000000000 */
[----:B0-----:R-:W-:Y:S01]  /*2090*/  VIADD R9, R0, 0x33 ;  /* 0x0000003300097836 */ /* 0x001fe20000000000 */
[----:B------:R0:W-:Y:S01]  /*20a0*/  STL [R1+0x408], R3 ;  /* 0x0004080301007387 */ /* 0x0001e20000100800 */
[----:B------:R-:W-:Y:S02]  /*20b0*/  IMAD.MOV R6, RZ, RZ, -R6 ;  /* 0x000000ffff067224 */ /* 0x000fe400078e0a06 */
[----:B-1----:R-:W-:Y:S01]  /*20c0*/  IMAD.HI.U32 R5, R74, R2, RZ ;  /* 0x000000024a057227 */ /* 0x002fe200078e00ff */
[----:B------:R-:W-:Y:S01]  /*20d0*/  STL [R1+0x1084], R9 ;  /* 0x0010840901007387 */ /* 0x000fe20000100800 */
[----:B--2---:R-:W-:Y:S02]  /*20e0*/  IABS R10, R10 ;  /* 0x0000000a000a7213 */ /* 0x004fe40000000000 */
[----:B------:R-:W-:Y:S01]  /*20f0*/  IMAD.MOV R5, RZ, RZ, -R5 ;  /* 0x000000ffff057224 */ /* 0x000fe200078e0a05 */
[----:B------:R1:W-:Y:S01]  /*2100*/  STL [R1+0x110c], R7 ;  /* 0x00110c0701007387 */ /* 0x0003e20000100800 */
[C---:B------:R-:W-:Y:S01]  /*2110*/  IMAD R80, R68.reuse, R6, R80 ;  /* 0x0000000644507224 */ /* 0x040fe200078e0250 */
[----:B0-----:R-:W-:Y:S01]  /*2120*/  IABS R3, R9 ;  /* 0x0000000900037213 */ /* 0x001fe20000000000 */
[----:B------:R-:W-:-:S02]  /*2130*/  IMAD R2, R68, R5, R2 ;  /* 0x0000000544027224 */ /* 0x000fc400078e0202 */
[----:B------:R-:W-:-:S03]  /*2140*/  IMAD.HI.U32 R11, R74, R10, RZ ;  /* 0x0000000a4a0b7227 */ /* 0x000fc600078e00ff */
[----:B------:R0:W-:Y:S01]  /*2150*/  STL [R1+0x48], R2 ;  /* 0x0000480201007387 */ /* 0x0001e20000100800 */
[----:B------:R-:W-:Y:S01]  /*2160*/  IMAD.HI.U32 R6, R74, R3, RZ ;  /* 0x000000034a067227 */ /* 0x000fe200078e00ff */
[----:B-1----:R-:W-:-:S03]  /*2170*/  IABS R7, R7 ;  /* 0x0000000700077213 */ /* 0x002fc60000000000 */
[C---:B------:R-:W-:Y:S02]  /*2180*/  VIADD R5, R0.reuse, 0x35 ;  /* 0x0000003500057836 */ /* 0x040fe40000000000 */
[----:B------:R-:W-:Y:S02]  /*2190*/  IMAD.MOV R11, RZ, RZ, -R11 ;  /* 0x000000ffff0b7224 */ /* 0x000fe400078e0a0b */
[----:B------:R-:W-:Y:S01]  /*21a0*/  IMAD.MOV R6, RZ, RZ, -R6 ;  /* 0x000000ffff067224 */ /* 0x000fe200078e0a06 */
[----:B------:R1:W-:Y:S01]  /*21b0*/  STL [R1+0x1080], R5 ;  /* 0x0010800501007387 */ /* 0x0003e20000100800 */
[----:B0-----:R-:W-:Y:S02]  /*21c0*/  VIADD R2, R0, 0x36 ;  /* 0x0000003600027836 */ /* 0x001fe40000000000 */
[----:B------:R-:W-:-:S03]  /*21d0*/  IMAD.HI.U32 R9, R74, R7, RZ ;  /* 0x000000074a097227 */ /* 0x000fc600078e00ff */
[----:B------:R0:W-:Y:S01]  /*21e0*/  STL [R1+0x10fc], R2 ;  /* 0x0010fc0201007387 */ /* 0x0001e20000100800 */
[C---:B------:R-:W-:Y:S02]  /*21f0*/  IMAD R10, R68.reuse, R11, R10 ;  /* 0x0000000b440a7224 */ /* 0x040fe400078e020a */
[----:B------:R-:W-:Y:S01]  /*2200*/  IMAD R3, R68, R6, R3 ;  /* 0x0000000644037224 */ /* 0x000fe200078e0203 */
[----:B-1----:R-:W-:Y:S01]  /*2210*/  IABS R5, R5 ;  /* 0x0000000500057213 */ /* 0x002fe20000000000 */
[----:B------:R-:W-:Y:S01]  /*2220*/  IMAD.MOV R9, RZ, RZ, -R9 ;  /* 0x000000ffff097224 */ /* 0x000fe200078e0a09 */
[----:B------:R1:W-:Y:S01]  /*2230*/  STL [R1+0xcc], R10 ;  /* 0x0000cc0a01007387 */ /* 0x0003e20000100800 */
[----:B------:R-:W-:Y:S02]  /*2240*/  VIADD R11, R0, 0x37 ;  /* 0x00000037000b7836 */ /* 0x000fe40000000000 */
[----:B------:R-:W-:Y:S01]  /*2250*/  IMAD.HI.U32 R6, R74, R5, RZ ;  /* 0x000000054a067227 */ /* 0x000fe200078e00ff */
[----:B0-----:R-:W-:Y:S01]  /*2260*/  IABS R2, R2 ;  /* 0x0000000200027213 */ /* 0x001fe20000000000 */
[----:B------:R0:W-:Y:S02]  /*2270*/  STL [R1+0x168], R3 ;  /* 0x0001680301007387 */ /* 0x0001e40000100800 */
[----:B------:R-:W-:-:S02]  /*2280*/  IMAD R7, R68, R9, R7 ;  /* 0x0000000944077224 */ /* 0x000fc400078e0207 */
[----:B------:R-:W-:Y:S01]  /*2290*/  STL [R1+0x1094], R11 ;  /* 0x0010940b01007387 */ /* 0x000fe20000100800 */
[----:B------:R-:W-:Y:S02]  /*22a0*/  IMAD.MOV R6, RZ, RZ, -R6 ;  /* 0x000000ffff067224 */ /* 0x000fe400078e0a06 */
[C---:B-1----:R-:W-:Y:S01]  /*22b0*/  VIADD R10, R0.reuse, 0x38 ;  /* 0x00000038000a7836 */ /* 0x042fe20000000000 */
[----:B------:R1:W-:Y:S01]  /*22c0*/  STL [R1+0x27c], R7 ;  /* 0x00027c0701007387 */ /* 0x0003e20000100800 */
[----:B------:R-:W-:Y:S02]  /*22d0*/  VIADD R9, R0, 0x39 ;  /* 0x0000003900097836 */ /* 0x000fe40000000000 */
[----:B0-----:R-:W-:Y:S01]  /*22e0*/  IMAD.HI.U32 R3, R74, R2, RZ ;  /* 0x000000024a037227 */ /* 0x001fe200078e00ff */
[----:B------:R0:W-:Y:S01]  /*22f0*/  STL [R1+0x107c], R10 ;  /* 0x00107c0a01007387 */ /* 0x0001e20000100800 */
[----:B------:R-:W-:Y:S02]  /*2300*/  IABS R81, R10 ;  /* 0x0000000a00517213 */ /* 0x000fe40000000000 */
[----:B------:R-:W-:Y:S01]  /*2310*/  IMAD.MOV R3, RZ, RZ, -R3 ;  /* 0x000000ffff037224 */ /* 0x000fe200078e0a03 */
[----:B------:R2:W-:Y:S01]  /*2320*/  STL [R1+0x10b4], R9 ;  /* 0x0010b40901007387 */ /* 0x0005e20000100800 */
[C---:B------:R-:W-:Y:S01]  /*2330*/  IMAD R5, R68.reuse, R6, R5 ;  /* 0x0000000644057224 */ /* 0x040fe200078e0205 */
[----:B-1----:R-:W-:Y:S01]  /*2340*/  IABS R7, R11 ;  /* 0x0000000b00077213 */ /* 0x002fe20000000000 */
[----:B------:R-:W-:Y:S01]  /*2350*/  IMAD R3, R68, R3, R2 ;  /* 0x0000000344037224 */ /* 0x000fe200078e0202 */
[----:B------:R-:W-:Y:S01]  /*2360*/  IABS R2, R9 ;  /* 0x0000000900027213 */ /* 0x000fe20000000000 */
[----:B------:R-:W-:Y:S01]  /*2370*/  VIADD R6, R0, 0x3a ;  /* 0x0000003a00067836 */ /* 0x000fe20000000000 */
[----:B------:R1:W-:Y:S01]  /*2380*/  STL [R1+0x3b0], R5 ;  /* 0x0003b00501007387 */ /* 0x0003e20000100800 */
[----:B0-----:R-:W-:-:S03]  /*2390*/  IMAD.HI.U32 R10, R74, R7, RZ ;  /* 0x000000074a0a7227 */ /* 0x001fc600078e00ff */
[----:B------:R0:W-:Y:S01]  /*23a0*/  STL [R1+0x40c], R3 ;  /* 0x00040c0301007387 */ /* 0x0001e20000100800 */
[----:B------:R-:W-:Y:S02]  /*23b0*/  IMAD.MOV R10, RZ, RZ, -R10 ;  /* 0x000000ffff0a7224 */ /* 0x000fe400078e0a0a */
[C---:B--2---:R-:W-:Y:S01]  /*23c0*/  IMAD.HI.U32 R9, R74.reuse, R2, RZ ;  /* 0x000000024a097227 */ /* 0x044fe200078e00ff */
[----:B------:R2:W-:Y:S03]  /*23d0*/  STL [R1+0x10d8], R6 ;  /* 0x0010d80601007387 */ /* 0x0005e60000100800 */
[----:B-1----:R-:W-:-:S04]  /*23e0*/  IMAD.HI.U32 R5, R74, R81, RZ ;  /* 0x000000514a057227 */ /* 0x002fc800078e00ff */
[----:B0-----:R-:W-:Y:S02]  /*23f0*/  VIADD R3, R0, 0x3b ;  /* 0x0000003b00037836 */ /* 0x001fe40000000000 */
[C---:B------:R-:W-:Y:S01]  /*2400*/  IMAD R7, R68.reuse, R10, R7 ;  /* 0x0000000a44077224 */ /* 0x040fe200078e0207 */
[----:B--2---:R-:W-:Y:S01]  /*2410*/  IABS R6, R6 ;  /* 0x0000000600067213 */ /* 0x004fe20000000000 */
[----:B------:R-:W-:Y:S01]  /*2420*/  IMAD.MOV R5, RZ, RZ, -R5 ;  /* 0x000000ffff057224 */ /* 0x000fe200078e0a05 */
[----:B------:R0:W-:Y:S01]  /*2430*/  STL [R1+0x10f8], R3 ;  /* 0x0010f80301007387 */ /* 0x0001e20000100800 */
[----:B------:R-:W-:Y:S02]  /*2440*/  IMAD.MOV R9, RZ, RZ, -R9 ;  /* 0x000000ffff097224 */ /* 0x000fe400078e0a09 */
[C---:B------:R-:W-:Y:S01]  /*2450*/  IMAD R81, R68.reuse, R5, R81 ;  /* 0x0000000544517224 */ /* 0x040fe200078e0251 */
[----:B------:R1:W-:Y:S01]  /*2460*/  STL [R1+0x410], R7 ;  /* 0x0004100701007387 */ /* 0x0003e20000100800 */
[----:B------:R-:W-:Y:S01]  /*2470*/  IMAD R2, R68, R9, R2 ;  /* 0x0000000944027224 */ /* 0x000fe200078e0202 */
[----:B------:R-:W-:Y:S01]  /*2480*/  IABS R9, R15 ;  /* 0x0000000f00097213 */ /* 0x000fe20000000000 */
[C---:B------:R-:W-:Y:S01]  /*2490*/  VIADD R11, R0.reuse, 0x3d ;  /* 0x0000003d000b7836 */ /* 0x040fe20000000000 */
[----:B------:R-:W-:Y:S01]  /*24a0*/  STL [R1+0x1048], R15 ;  /* 0x0010480f01007387 */ /* 0x000fe20000100800 */
[----:B------:R-:W-:Y:S01]  /*24b0*/  VIADD R10, R0, 0x3e ;  /* 0x0000003e000a7836 */ /* 0x000fe20000000000 */
[----:B0-----:R-:W-:-:S02]  /*24c0*/  IABS R3, R3 ;  /* 0x0000000300037213 */ /* 0x001fc40000000000 */
[----:B------:R0:W-:Y:S01]  /*24d0*/  STL [R1+0x4c], R2 ;  /* 0x00004c0201007387 */ /* 0x0001e20000100800 */
[----:B-1----:R-:W-:-:S03]  /*24e0*/  IMAD.HI.U32 R7, R74, R6, RZ ;  /* 0x000000064a077227 */ /* 0x002fc600078e00ff */
[----:B------:R-:W-:Y:S01]  /*24f0*/  STL [R1+0x10d4], R11 ;  /* 0x0010d40b01007387 */ /* 0x000fe20000100800 */
[----:B------:R-:W-:-:S03]  /*2500*/  IMAD.HI.U32 R5, R74, R3, RZ ;  /* 0x000000034a057227 */ /* 0x000fc600078e00ff */
[----:B------:R1:W-:Y:S01]  /*2510*/  STL [R1+0x10b0], R10 ;  /* 0x0010b00a01007387 */ /* 0x0003e20000100800 */
[----:B------:R-:W-:Y:S01]  /*2520*/  IMAD.MOV R7, RZ, RZ, -R7 ;  /* 0x000000ffff077224 */ /* 0x000fe200078e0a07 */
[----:B0-----:R-:W-:Y:S01]  /*2530*/  IABS R2, R11 ;  /* 0x0000000b00027213 */ /* 0x001fe20000000000 */
[----:B------:R-:W-:Y:S02]  /*2540*/  IMAD.MOV R5, RZ, RZ, -R5 ;  /* 0x000000ffff057224 */ /* 0x000fe400078e0a05 */
[C---:B------:R-:W-:Y:S02]  /*2550*/  IMAD R6, R68.reuse, R7, R6 ;  /* 0x0000000744067224 */ /* 0x040fe400078e0206 */
[----:B------:R-:W-:Y:S01]  /*2560*/  IMAD R5, R68, R5, R3 ;  /* 0x0000000544057224 */ /* 0x000fe200078e0203 */
[----:B------:R-:W-:Y:S01]  /*2570*/  IABS R3, R10 ;  /* 0x0000000a00037213 */ /* 0x000fe20000000000 */
[----:B------:R-:W-:Y:S01]  /*2580*/  VIADD R7, R0, 0x40 ;  /* 0x0000004000077836 */ /* 0x000fe20000000000 */
[----:B------:R0:W-:Y:S01]  /*2590*/  STL [R1+0xc8], R6 ;  /* 0x0000c80601007387 */ /* 0x0001e20000100800 */
[----:B-1----:R-:W-:-:S03]  /*25a0*/  IMAD.HI.U32 R10, R74, R9, RZ ;  /* 0x000000094a0a7227 */ /* 0x002fc600078e00ff */
[----:B------:R1:W-:Y:S01]  /*25b0*/  STL [R1+0x170], R5 ;  /* 0x0001700501007387 */ /* 0x0003e20000100800 */
[----:B------:R-:W-:Y:S01]  /*25c0*/  IMAD.MOV R10, RZ, RZ, -R10 ;  /* 0x000000ffff0a7224 */ /* 0x000fe200078e0a0a */
[----:B------:R-:W-:Y:S01]  /*25d0*/  IABS R82, R7 ;  /* 0x0000000700527213 */ /* 0x000fe20000000000 */
[----:B------:R-:W-:Y:S02]  /*25e0*/  VIADD R15, R0, 0x6c ;  /* 0x0000006c000f7836 */ /* 0x000fe40000000000 */
[----:B------:R-:W-:Y:S02]  /*25f0*/  IMAD R9, R68, R10, R9 ;  /* 0x0000000a44097224 */ /* 0x000fe400078e0209 */
[----:B0-----:R-:W-:-:S04]  /*2600*/  IMAD.HI.U32 R6, R74, R2, RZ ;  /* 0x000000024a067227 */ /* 0x001fc800078e00ff */
[C---:B-1----:R-:W-:Y:S02]  /*2610*/  VIADD R5, R0.reuse, 0x3f ;  /* 0x0000003f00057836 */ /* 0x042fe40000000000 */
[----:B------:R-:W-:Y:S02]  /*2620*/  IMAD.MOV R6, RZ, RZ, -R6 ;  /* 0x000000ffff067224 */ /* 0x000fe400078e0a06 */
[----:B------:R-:W-:Y:S01]  /*2630*/  VIADD R10, R0, 0x41 ;  /* 0x00000041000a7836 */ /* 0x000fe20000000000 */
[----:B------:R0:W-:Y:S01]  /*2640*/  STL [R1+0x1078], R5 ;  /* 0x0010780501007387 */ /* 0x0001e20000100800 */
[----:B------:R-:W-:-:S03]  /*2650*/  IMAD R2, R68, R6, R2 ;  /* 0x0000000644027224 */ /* 0x000fc600078e0202 */
[----:B------:R1:W-:Y:S04]  /*2660*/  STL [R1+0x1124], R7 ;  /* 0x0011240701007387 */ /* 0x0003e80000100800 */
[----:B------:R-:W-:Y:S01]  /*2670*/  STL [R1+0x290], R9 ;  /* 0x0002900901007387 */ /* 0x000fe20000100800 */
[----:B0-----:R-:W-:-:S03]  /*2680*/  IABS R5, R5 ;  /* 0x0000000500057213 */ /* 0x001fc60000000000 */
[----:B------:R-:W-:Y:S01]  /*2690*/  STL [R1+0x3b4], R2 ;  /* 0x0003b40201007387 */ /* 0x000fe20000100800 */
[----:B-1----:R-:W-:-:S03]  /*26a0*/  IMAD.HI.U32 R7, R74, R3, RZ ;  /* 0x000000034a077227 */ /* 0x002fc600078e00ff */
[----:B------:R0:W-:Y:S01]  /*26b0*/  STL [R1+0x1044], R10 ;  /* 0x0010440a01007387 */ /* 0x0001e20000100800 */
[----:B------:R-:W-:Y:S02]  /*26c0*/  IMAD.MOV R7, RZ, RZ, -R7 ;  /* 0x000000ffff077224 */ /* 0x000fe400078e0a07 */
[----:B------:R-:W-:-:S04]  /*26d0*/  IMAD.HI.U32 R6, R74, R5, RZ ;  /* 0x000000054a067227 */ /* 0x000fc800078e00ff */
[----:B------:R-:W-:Y:S02]  /*26e0*/  IMAD R3, R68, R7, R3 ;  /* 0x0000000744037224 */ /* 0x000fe400078e0203 */
[----:B------:R-:W-:Y:S01]  /*26f0*/  IMAD.MOV R6, RZ, RZ, -R6 ;  /* 0x000000ffff067224 */ /* 0x000fe200078e0a06 */
[----:B0-----:R-:W-:Y:S01]  /*2700*/  IABS R10, R10 ;  /* 0x0000000a000a7213 */ /* 0x001fe20000000000 */
[C---:B------:R-:W-:Y:S01]  /*2710*/  VIADD R9, R0.reuse, 0x42 ;  /* 0x0000004200097836 */ /* 0x040fe20000000000 */
[----:B------:R0:W-:Y:S01]  /*2720*/  STL [R1+0x414], R3 ;  /* 0x0004140301007387 */ /* 0x0001e20000100800 */
[----:B------:R-:W-:Y:S02]  /*2730*/  VIADD R7, R0, 0x43 ;  /* 0x0000004300077836 */ /* 0x000fe40000000000 */
[----:B------:R-:W-:Y:S01]  /*2740*/  IMAD R5, R68, R6, R5 ;  /* 0x0000000644057224 */ /* 0x000fe200078e0205 */
[----:B------:R-:W-:Y:S01]  /*2750*/  STL [R1+0x1074], R9 ;  /* 0x0010740901007387 */ /* 0x000fe20000100800 */
[----:B------:R-:W-:-:S03]  /*2760*/  IMAD.HI.U32 R2, R74, R82, RZ ;  /* 0x000000524a027227 */ /* 0x000fc600078e00ff */
[----:B------:R-:W-:Y:S01]  /*2770*/  STL [R1+0x1108], R7 ;  /* 0x0011080701007387 */ /* 0x000fe20000100800 */
[----:B------:R-:W-:Y:S01]  /*2780*/  IMAD.HI.U32 R11, R74, R10, RZ ;  /* 0x0000000a4a0b7227 */ /* 0x000fe200078e00ff */
[----:B0-----:R-:W-:Y:S02]  /*2790*/  IABS R3, R9 ;  /* 0x0000000900037213 */ /* 0x001fe40000000000 */
[----:B------:R0:W-:Y:S01]  /*27a0*/  STL [R1+0x41c], R5 ;  /* 0x00041c0501007387 */ /* 0x0001e20000100800 */
[----:B------:R-:W-:Y:S02]  /*27b0*/  IMAD.MOV R2, RZ, RZ, -R2 ;  /* 0x000000ffff027224 */ /* 0x000fe400078e0a02 */
[----:B------:R-:W-:Y:S02]  /*27c0*/  IMAD.MOV R11, RZ, RZ, -R11 ;  /* 0x000000ffff0b7224 */ /* 0x000fe400078e0a0b */
[----:B------:R-:W-:Y:S02]  /*27d0*/  IMAD R82, R68, R2, R82 ;  /* 0x0000000244527224 */ /* 0x000fe400078e0252 */
[----:B------:R-:W-:-:S02]  /*27e0*/  VIADD R6, R0, 0x44 ;  /* 0x0000004400067836 */ /* 0x000fc40000000000 */
[----:B------:R-:W-:Y:S01]  /*27f0*/  VIADD R2, R0, 0x45 ;  /* 0x0000004500027836 */ /* 0x000fe20000000000 */
[----:B0-----:R-:W-:Y:S01]  /*2800*/  IABS R5, R7 ;  /* 0x0000000700057213 */ /* 0x001fe20000000000 */
[----:B------:R-:W-:Y:S01]  /*2810*/  IMAD.HI.U32 R7, R74, R3, RZ ;  /* 0x000000034a077227 */ /* 0x000fe200078e00ff */
[----:B------:R0:W-:Y:S03]  /*2820*/  STL [R1+0x1070], R6 ;  /* 0x0010700601007387 */ /* 0x0001e60000100800 */
[----:B------:R-:W-:Y:S01]  /*2830*/  IMAD.MOV R7, RZ, RZ, -R7 ;  /* 0x000000ffff077224 */ /* 0x000fe200078e0a07 */
[----:B------:R1:W-:Y:S01]  /*2840*/  STL [R1+0x10f4], R2 ;  /* 0x0010f40201007387 */ /* 0x0003e20000100800 */
[----:B------:R-:W-:Y:S02]  /*2850*/  IMAD R10, R68, R11, R10 ;  /* 0x0000000b440a7224 */ /* 0x000fe400078e020a */
[----:B------:R-:W-:Y:S01]  /*2860*/  IMAD.HI.U32 R9, R74, R5, RZ ;  /* 0x000000054a097227 */ /* 0x000fe200078e00ff */
[----:B0-----:R-:W-:-:S03]  /*2870*/  IABS R6, R6 ;  /* 0x0000000600067213 */ /* 0x001fc60000000000 */
[----:B------:R-:W-:Y:S01]  /*2880*/  IMAD R3, R68, R7, R3 ;  /* 0x0000000744037224 */ /* 0x000fe200078e0203 */
[----:B------:R0:W-:Y:S01]  /*2890*/  STL [R1+0x50], R10 ;  /* 0x0000500a01007387 */ /* 0x0001e20000100800 */
[----:B------:R-:W-:Y:S01]  /*28a0*/  IMAD.MOV R9, RZ, RZ, -R9 ;  /* 0x000000ffff097224 */ /* 0x000fe200078e0a09 */
[----:B-1----:R-:W-:Y:S01]  /*28b0*/  IABS R2, R2 ;  /* 0x0000000200027213 */ /* 0x002fe20000000000 */
[----:B------:R-:W-:Y:S01]  /*28c0*/  IMAD.HI.U32 R7, R74, R6, RZ ;  /* 0x000000064a077227 */ /* 0x000fe200078e00ff */
[----:B------:R1:W-:Y:S03]  /*28d0*/  STL [R1+0xd0], R3 ;  /* 0x0000d00301007387 */ /* 0x0003e60000100800 */
[----:B------:R-:W-:Y:S02]  /*28e0*/  IMAD R5, R68, R9, R5 ;  /* 0x0000000944057224 */ /* 0x000fe400078e0205 */
[----:B------:R-:W-:-:S02]  /*28f0*/  VIADD R11, R0, 0x47 ;  /* 0x00000047000b7836 */ /* 0x000fc40000000000 */
[----:B0-----:R-:W-:Y:S02]  /*2900*/  VIADD R10, R0, 0x46 ;  /* 0x00000046000a7836 */ /* 0x001fe40000000000 */
[----:B------:R-:W-:Y:S02]  /*2910*/  IMAD.MOV R7, RZ, RZ, -R7 ;  /* 0x000000ffff077224 */ /* 0x000fe400078e0a07 */
[----:B-1----:R-:W-:Y:S01]  /*2920*/  IMAD.HI.U32 R3, R74, R2, RZ ;  /* 0x000000024a037227 */ /* 0x002fe200078e00ff */
[----:B------:R0:W-:Y:S01]  /*2930*/  STL [R1+0x1090], R10 ;  /* 0x0010900a01007387 */ /* 0x0001e20000100800 */
[----:B------:R-:W-:Y:S02]  /*2940*/  IABS R9, R10 ;  /* 0x0000000a00097213 */ /* 0x000fe40000000000 */
[----:B------:R-:W-:Y:S01]  /*2950*/  IMAD.MOV R3, RZ, RZ, -R3 ;  /* 0x000000ffff037224 */ /* 0x000fe200078e0a03 */
[----:B------:R1:W-:Y:S01]  /*2960*/  STL [R1+0x178], R5 ;  /* 0x0001780501007387 */ /* 0x0003e20000100800 */
[----:B------:R-:W-:-:S02]  /*2970*/  IMAD R6, R68, R7, R6 ;  /* 0x0000000744067224 */ /* 0x000fc400078e0206 */
[----:B------:R-:W-:Y:S01]  /*2980*/  IMAD R2, R68, R3, R2 ;  /* 0x0000000344027224 */ /* 0x000fe200078e0202 */
[----:B------:R2:W-:Y:S01]  /*2990*/  STL [R1+0x106c], R11 ;  /* 0x00106c0b01007387 */ /* 0x0005e20000100800 */
[C---:B------:R-:W-:Y:S02]  /*29a0*/  VIADD R3, R0.reuse, 0x49 ;  /* 0x0000004900037836 */ /* 0x040fe40000000000 */
[----:B0-----:R-:W-:Y:S01]  /*29b0*/  VIADD R10, R0, 0x48 ;  /* 0x00000048000a7836 */ /* 0x001fe20000000000 */
[----:B-1----:R-:W-:-:S04]  /*29c0*/  IABS R5, R11 ;  /* 0x0000000b00057213 */ /* 0x002fc80000000000 */
[----:B------:R0:W-:Y:S01]  /*29d0*/  STL [R1+0x10ac], R10 ;  /* 0x0010ac0a01007387 */ /* 0x0001e20000100800 */
[----:B------:R-:W-:Y:S01]  /*29e0*/  IABS R83, R10 ;  /* 0x0000000a00537213 */ /* 0x000fe20000000000 */
[----:B--2---:R-:W-:Y:S02]  /*29f0*/  VIADD R11, R0, 0x4c ;  /* 0x0000004c000b7836 */ /* 0x004fe40000000000 */
[C---:B------:R-:W-:Y:S01]  /*2a00*/  IMAD.HI.U32 R7, R74.reuse, R5, RZ ;  /* 0x000000054a077227 */ /* 0x040fe200078e00ff */
[----:B------:R1:W-:Y:S03]  /*2a10*/  STL [R1+0x294], R6 ;  /* 0x0002940601007387 */ /* 0x0003e60000100800 */
[----:B------:R-:W-:Y:S01]  /*2a20*/  IMAD.MOV R7, RZ, RZ, -R7 ;  /* 0x000000ffff077224 */ /* 0x000fe200078e0a07 */
[----:B------:R2:W-:Y:S01]  /*2a30*/  STL [R1+0x3bc], R2 ;  /* 0x0003bc0201007387 */ /* 0x0005e20000100800 */
[----:B0-----:R-:W-:-:S03]  /*2a40*/  IMAD.HI.U32 R10, R74, R9, RZ ;  /* 0x000000094a0a7227 */ /* 0x001fc600078e00ff */
[----:B------:R0:W-:Y:S01]  /*2a50*/  STL [R1+0x10d0], R3 ;  /* 0x0010d00301007387 */ /* 0x0001e20000100800 */
[----:B------:R-:W-:Y:S01]  /*2a60*/  IMAD.MOV R10, RZ, RZ, -R10 ;  /* 0x000000ffff0a7224 */ /* 0x000fe200078e0a0a */
[----:B-1----:R-:W-:Y:S01]  /*2a70*/  IABS R6, R3 ;  /* 0x0000000300067213 */ /* 0x002fe20000000000 */
[C---:B------:R-:W-:Y:S02]  /*2a80*/  IMAD R5, R68.reuse, R7, R5 ;  /* 0x0000000744057224 */ /* 0x040fe400078e0205 */
[----:B------:R-:W-:Y:S02]  /*2a90*/  IMAD R9, R68, R10, R9 ;  /* 0x0000000a44097224 */ /* 0x000fe400078e0209 */
[----:B--2---:R-:W-:Y:S02]  /*2aa0*/  VIADD R2, R0, 0x4a ;  /* 0x0000004a00027836 */ /* 0x004fe40000000000 */
[----:B------:R-:W-:-:S03]  /*2ab0*/  IMAD.HI.U32 R7, R74, R6, RZ ;  /* 0x000000064a077227 */ /* 0x000fc600078e00ff */
[----:B------:R1:W-:Y:S01]  /*2ac0*/  STL [R1+0x10f0], R2 ;  /* 0x0010f00201007387 */ /* 0x0003e20000100800 */
[----:B0-----:R-:W-:-:S03]  /*2ad0*/  IMAD.HI.U32 R3, R74, R83, RZ ;  /* 0x000000534a037227 */ /* 0x001fc600078e00ff */
[----:B------:R0:W-:Y:S01]  /*2ae0*/  STL [R1+0x428], R9 ;  /* 0x0004280901007387 */ /* 0x0001e20000100800 */
[----:B------:R-:W-:Y:S02]  /*2af0*/  IMAD.MOV R3, RZ, RZ, -R3 ;  /* 0x000000ffff037224 */ /* 0x000fe400078e0a03 */
[----:B------:R-:W-:Y:S01]  /*2b00*/  IMAD.MOV R7, RZ, RZ, -R7 ;  /* 0x000000ffff077224 */ /* 0x000fe200078e0a07 */
[----:B------:R2:W-:Y:S01]  /*2b10*/  STL [R1+0x42c], R5 ;  /* 0x00042c0501007387 */ /* 0x0005e20000100800 */
[C---:B------:R-:W-:Y:S01]  /*2b20*/  IMAD R83, R68.reuse, R3, R83 ;  /* 0x0000000344537224 */ /* 0x040fe200078e0253 */
[----:B-1----:R-:W-:Y:S01]  /*2b30*/  IABS R2, R2 ;  /* 0x0000000200027213 */ /* 0x002fe20000000000 */
[----:B------:R-:W-:Y:S01]  /*2b40*/  IMAD R6, R68, R7, R6 ;  /* 0x0000000744067224 */ /* 0x000fe200078e0206 */
[----:B------:R-:W-:Y:S01]  /*2b50*/  IABS R3, R11 ;  /* 0x0000000b00037213 */ /* 0x000fe20000000000 */
[----:B0-----:R-:W-:-:S04]  /*2b60*/  VIADD R9, R0, 0x4b ;  /* 0x0000004b00097836 */ /* 0x001fc80000000000 */
[C---:B------:R-:W-:Y:S01]  /*2b70*/  IMAD.HI.U32 R7, R74.reuse, R3, RZ ;  /* 0x000000034a077227 */ /* 0x040fe200078e00ff */
[----:B------:R0:W-:Y:S01]  /*2b80*/  STL [R1+0x1040], R9 ;  /* 0x0010400901007387 */ /* 0x0001e20000100800 */
[----:B------:R-:W-:Y:S02]  /*2b90*/  IABS R10, R9 ;  /* 0x00000009000a7213 */ /* 0x000fe40000000000 */
[----:B--2---:R-:W-:Y:S01]  /*2ba0*/  IMAD.HI.U32 R5, R74, R2, RZ ;  /* 0x000000024a057227 */ /* 0x004fe200078e00ff */
[----:B------:R1:W-:Y:S03]  /*2bb0*/  STL [R1+0x10cc], R11 ;  /* 0x0010cc0b01007387 */ /* 0x0003e60000100800 */
[----:B------:R-:W-:Y:S02]  /*2bc0*/  IMAD.MOV R5, RZ, RZ, -R5 ;  /* 0x000000ffff057224 */ /* 0x000fe400078e0a05 */
[----:B------:R-:W-:-:S02]  /*2bd0*/  IMAD.MOV R7, RZ, RZ, -R7 ;  /* 0x000000ffff077224 */ /* 0x000fc400078e0a07 */
[----:B0-----:R-:W-:Y:S02]  /*2be0*/  VIADD R9, R0, 0x4d ;  /* 0x0000004d00097836 */ /* 0x001fe40000000000 */
[----:B------:R-:W-:Y:S02]  /*2bf0*/  IMAD R2, R68, R5, R2 ;  /* 0x0000000544027224 */ /* 0x000fe400078e0202 */
        /* <DEDUP_REMOVED lines=8> */
[----:B------:R-:W-:Y:S02]  /*2c80*/  VIADD R11, R0, 0x50 ;  /* 0x00000050000b7836 */ /* 0x000fe40000000000 */
[----:B0-----:R-:W-:-:S03]  /*2c90*/  IMAD.HI.U32 R9, R74, R5, RZ ;  /* 0x000000054a097227 */ /* 0x001fc600078e00ff */
[----:B------:R-:W-:Y:S01]  /*2ca0*/  IABS R84, R11 ;  /* 0x0000000b00547213 */ /* 0x000fe20000000000 */
[C---:B-1----:R-:W-:Y:S02]  /*2cb0*/  VIADD R6, R0.reuse, 0x4e ;  /* 0x0000004e00067836 */ /* 0x042fe40000000000 */
[----:B------:R-:W-:Y:S02]  /*2cc0*/  IMAD.MOV R9, RZ, RZ, -R9 ;  /* 0x000000ffff097224 */ /* 0x000fe400078e0a09 */
[----:B--2---:R-:W-:Y:S01]  /*2cd0*/  VIADD R2, R0, 0x4f ;  /* 0x0000004f00027836 */ /* 0x004fe20000000000 */
[----:B------:R0:W-:Y:S01]  /*2ce0*/  STL [R1+0x1068], R6 ;  /* 0x0010680601007387 */ /* 0x0001e20000100800 */
[----:B------:R-:W-:Y:S02]  /*2cf0*/  IMAD R5, R68, R9, R5 ;  /* 0x0000000944057224 */ /* 0x000fe400078e0205 */
[----:B------:R-:W-:Y:S01]  /*2d00*/  VIADD R9, R0, 0x52 ;  /* 0x0000005200097836 */ /* 0x000fe20000000000 */
[----:B------:R1:W-:Y:S04]  /*2d10*/  STL [R1+0x1120], R2 ;  /* 0x0011200201007387 */ /* 0x0003e80000100800 */
[----:B------:R2:W-:Y:S01]  /*2d20*/  STL [R1+0x180], R10 ;  /* 0x0001800a01007387 */ /* 0x0005e20000100800 */
[----:B0-----:R-:W-:-:S03]  /*2d30*/  IABS R6, R6 ;  /* 0x0000000600067213 */ /* 0x001fc60000000000 */
[----:B------:R0:W-:Y:S01]  /*2d40*/  STL [R1+0x298], R3 ;  /* 0x0002980301007387 */ /* 0x0001e20000100800 */
[----:B-1----:R-:W-:Y:S01]  /*2d50*/  IABS R2, R2 ;  /* 0x0000000200027213 */ /* 0x002fe20000000000 */
[----:B------:R-:W-:Y:S02]  /*2d60*/  IMAD.HI.U32 R7, R74, R6, RZ ;  /* 0x000000064a077227 */ /* 0x000fe400078e00ff */
[----:B------:R-:W-:Y:S02]  /*2d70*/  STL [R1+0x103c], R11 ;  /* 0x00103c0b01007387 */ /* 0x000fe40000100800 */
[----:B--2---:R-:W-:Y:S02]  /*2d80*/  VIADD R10, R0, 0x51 ;  /* 0x00000051000a7836 */ /* 0x004fe40000000000 */
[----:B------:R1:W-:Y:S01]  /*2d90*/  STL [R1+0x3c0], R5 ;  /* 0x0003c00501007387 */ /* 0x0003e20000100800 */
[----:B------:R-:W-:Y:S02]  /*2da0*/  IMAD.MOV R7, RZ, RZ, -R7 ;  /* 0x000000ffff077224 */ /* 0x000fe400078e0a07 */
[----:B0-----:R-:W-:Y:S01]  /*2db0*/  IMAD.HI.U32 R3, R74, R2, RZ ;  /* 0x000000024a037227 */ /* 0x001fe200078e00ff */
[----:B------:R0:W-:Y:S03]  /*2dc0*/  STL [R1+0x1064], R10 ;  /* 0x0010640a01007387 */ /* 0x0001e60000100800 */
[----:B------:R-:W-:Y:S01]  /*2dd0*/  IMAD.MOV R3, RZ, RZ, -R3 ;  /* 0x000000ffff037224 */ /* 0x000fe200078e0a03 */
[----:B------:R-:W-:Y:S01]  /*2de0*/  STL [R1+0x1104], R9 ;  /* 0x0011040901007387 */ /* 0x000fe20000100800 */
[C---:B------:R-:W-:Y:S01]  /*2df0*/  IMAD R6, R68.reuse, R7, R6 ;  /* 0x0000000744067224 */ /* 0x040fe200078e0206 */
[----:B-1----:R-:W-:Y:S01]  /*2e00*/  IABS R5, R10 ;  /* 0x0000000a00057213 */ /* 0x002fe20000000000 */
[----:B------:R-:W-:Y:S01]  /*2e10*/  IMAD R2, R68, R3, R2 ;  /* 0x0000000344027224 */ /* 0x000fe200078e0202 */
[----:B------:R-:W-:Y:S01]  /*2e20*/  IABS R3, R9 ;  /* 0x0000000900037213 */ /* 0x000fe20000000000 */
[----:B------:R-:W-:Y:S01]  /*2e30*/  VIADD R11, R0, 0x56 ;  /* 0x00000056000b7836 */ /* 0x000fe20000000000 */
[----:B------:R1:W-:Y:S01]  /*2e40*/  STL [R1+0x430], R6 ;  /* 0x0004300601007387 */ /* 0x0003e20000100800 */
[----:B------:R-:W-:-:S03]  /*2e50*/  IMAD.HI.U32 R7, R74, R5, RZ ;  /* 0x000000054a077227 */ /* 0x000fc600078e00ff */
[----:B------:R2:W-:Y:S01]  /*2e60*/  STL [R1+0x434], R2 ;  /* 0x0004340201007387 */ /* 0x0005e20000100800 */
[----:B0-----:R-:W-:-:S04]  /*2e70*/  IMAD.HI.U32 R10, R74, R84, RZ ;  /* 0x000000544a0a7227 */ /* 0x001fc800078e00ff */
[----:B------:R-:W-:Y:S02]  /*2e80*/  IMAD.MOV R7, RZ, RZ, -R7 ;  /* 0x000000ffff077224 */ /* 0x000fe400078e0a07 */
[C---:B-1----:R-:W-:Y:S02]  /*2e90*/  VIADD R6, R0.reuse, 0x53 ;  /* 0x0000005300067836 */ /* 0x042fe40000000000 */
[----:B------:R-:W-:Y:S02]  /*2ea0*/  IMAD.MOV R10, RZ, RZ, -R10 ;  /* 0x000000ffff0a7224 */ /* 0x000fe400078e0a0a */
[----:B--2---:R-:W-:Y:S01]  /*2eb0*/  VIADD R2, R0, 0x54 ;  /* 0x0000005400027836 */ /* 0x004fe20000000000 */
[----:B------:R0:W-:Y:S01]  /*2ec0*/  STL [R1+0x1060], R6 ;  /* 0x0010600601007387 */ /* 0x0001e20000100800 */
[----:B------:R-:W-:-:S03]  /*2ed0*/  IMAD.HI.U32 R9, R74, R3, RZ ;  /* 0x000000034a097227 */ /* 0x000fc600078e00ff */
[----:B------:R1:W-:Y:S01]  /*2ee0*/  STL [R1+0x10ec], R2 ;  /* 0x0010ec0201007387 */ /* 0x0003e20000100800 */
[C---:B------:R-:W-:Y:S02]  /*2ef0*/  IMAD R5, R68.reuse, R7, R5 ;  /* 0x0000000744057224 */ /* 0x040fe400078e0205 */
[----:B------:R-:W-:Y:S02]  /*2f00*/  IMAD R84, R68, R10, R84 ;  /* 0x0000000a44547224 */ /* 0x000fe400078e0254 */
[----:B------:R-:W-:Y:S01]  /*2f10*/  IMAD.MOV R9, RZ, RZ, -R9 ;  /* 0x000000ffff097224 */ /* 0x000fe200078e0a09 */
[----:B0-----:R-:W-:Y:S01]  /*2f20*/  IABS R6, R6 ;  /* 0x0000000600067213 */ /* 0x001fe20000000000 */
[----:B------:R-:W-:Y:S01]  /*2f30*/  VIADD R10, R0, 0x55 ;  /* 0x00000055000a7836 */ /* 0x000fe20000000000 */
[----:B------:R0:W-:Y:S01]  /*2f40*/  STL [R1+0x60], R5 ;  /* 0x0000600501007387 */ /* 0x0001e20000100800 */
[----:B------:R-:W-:Y:S01]  /*2f50*/  IMAD R3, R68, R9, R3 ;  /* 0x0000000944037224 */ /* 0x000fe200078e0203 */
[----:B-1----:R-:W-:Y:S01]  /*2f60*/  IABS R2, R2 ;  /* 0x0000000200027213 */ /* 0x002fe20000000000 */
[----:B------:R-:W-:Y:S01]  /*2f70*/  IMAD.HI.U32 R7, R74, R6, RZ ;  /* 0x000000064a077227 */ /* 0x000fe200078e00ff */
[----:B------:R1:W-:Y:S01]  /*2f80*/  STL [R1+0x108c], R10 ;  /* 0x00108c0a01007387 */ /* 0x0003e20000100800 */
[----:B------:R-:W-:-:S02]  /*2f90*/  IABS R9, R10 ;  /* 0x0000000a00097213 */ /* 0x000fc40000000000 */
[----:B------:R-:W-:Y:S01]  /*2fa0*/  IMAD.MOV R7, RZ, RZ, -R7 ;  /* 0x000000ffff077224 */ /* 0x000fe200078e0a07 */
[----:B------:R2:W-:Y:S01]  /*2fb0*/  STL [R1+0xd8], R3 ;  /* 0x0000d80301007387 */ /* 0x0005e20000100800 */
[----:B0-----:R-:W-:-:S03]  /*2fc0*/  IMAD.HI.U32 R5, R74, R2, RZ ;  /* 0x000000024a057227 */ /* 0x001fc600078e00ff */
[----:B------:R0:W-:Y:S01]  /*2fd0*/  STL [R1+0x105c], R11 ;  /* 0x00105c0b01007387 */ /* 0x0001e20000100800 */
[----:B------:R-:W-:Y:S02]  /*2fe0*/  IMAD.MOV R5, RZ, RZ, -R5 ;  /* 0x000000ffff057224 */ /* 0x000fe400078e0a05 */
[----:B-1----:R-:W-:Y:S02]  /*2ff0*/  VIADD R10, R0, 0x57 ;  /* 0x00000057000a7836 */ /* 0x002fe40000000000 */
[C---:B------:R-:W-:Y:S01]  /*3000*/  IMAD R6, R68.reuse, R7, R6 ;  /* 0x0000000744067224 */ /* 0x040fe200078e0206 */
[----:B--2---:R-:W-:Y:S01]  /*3010*/  IABS R3, R11 ;  /* 0x0000000b00037213 */ /* 0x004fe20000000000 */
[----:B------:R-:W-:Y:S01]  /*3020*/  IMAD R2, R68, R5, R2 ;  /* 0x0000000544027224 */ /* 0x000fe200078e0202 */
[----:B------:R1:W-:Y:S01]  /*3030*/  STL [R1+0x10a4], R10 ;  /* 0x0010a40a01007387 */ /* 0x0003e20000100800 */
[----:B------:R-:W-:Y:S01]  /*3040*/  IABS R5, R10 ;  /* 0x0000000a00057213 */ /* 0x000fe20000000000 */
[----:B0-----:R-:W-:-:S02]  /*3050*/  VIADD R11, R0, 0x5b ;  /* 0x0000005b000b7836 */ /* 0x001fc40000000000 */
[----:B------:R0:W-:Y:S01]  /*3060*/  STL [R1+0x188], R6 ;  /* 0x0001880601007387 */ /* 0x0001e20000100800 */
[----:B------:R-:W-:-:S03]  /*3070*/  IMAD.HI.U32 R7, R74, R3, RZ ;  /* 0x000000034a077227 */ /* 0x000fc600078e00ff */
[----:B------:R2:W-:Y:S01]  /*3080*/  STL [R1+0x2a8], R2 ;  /* 0x0002a80201007387 */ /* 0x0005e20000100800 */
[----:B------:R-:W-:Y:S02]  /*3090*/  IMAD.MOV R7, RZ, RZ, -R7 ;  /* 0x000000ffff077224 */ /* 0x000fe400078e0a07 */
[----:B-1----:R-:W-:-:S04]  /*30a0*/  IMAD.HI.U32 R10, R74, R9, RZ ;  /* 0x000000094a0a7227 */ /* 0x002fc800078e00ff */
[C---:B0-----:R-:W-:Y:S02]  /*30b0*/  VIADD R6, R0.reuse, 0x58 ;  /* 0x0000005800067836 */ /* 0x041fe40000000000 */
[----:B------:R-:W-:Y:S02]  /*30c0*/  IMAD.MOV R10, RZ, RZ, -R10 ;  /* 0x000000ffff0a7224 */ /* 0x000fe400078e0a0a */
[----:B--2---:R-:W-:Y:S01]  /*30d0*/  VIADD R2, R0, 0x59 ;  /* 0x0000005900027836 */ /* 0x004fe20000000000 */
[----:B------:R0:W-:Y:S01]  /*30e0*/  STL [R1+0x10c8], R6 ;  /* 0x0010c80601007387 */ /* 0x0001e20000100800 */
[----:B------:R-:W-:Y:S01]  /*30f0*/  IABS R85, R6 ;  /* 0x0000000600557213 */ /* 0x000fe20000000000 */
[C---:B------:R-:W-:Y:S02]  /*3100*/  IMAD R9, R68.reuse, R10, R9 ;  /* 0x0000000a44097224 */ /* 0x040fe400078e0209 */
[----:B------:R1:W-:Y:S01]  /*3110*/  STL [R1+0x10e8], R2 ;  /* 0x0010e80201007387 */ /* 0x0003e20000100800 */
[----:B------:R-:W-:-:S02]  /*3120*/  IMAD R3, R68, R7, R3 ;  /* 0x0000000744037224 */ /* 0x000fc400078e0203 */
[C---:B------:R-:W-:Y:S01]  /*3130*/  IMAD.HI.U32 R7, R74.reuse, R85, RZ ;  /* 0x000000554a077227 */ /* 0x040fe200078e00ff */
[----:B------:R2:W-:Y:S03]  /*3140*/  STL [R1+0x3c8], R9 ;  /* 0x0003c80901007387 */ /* 0x0005e60000100800 */
[----:B0-----:R-:W-:Y:S01]  /*3150*/  IMAD.HI.U32 R6, R74, R5, RZ ;  /* 0x000000054a067227 */ /* 0x001fe200078e00ff */
[----:B------:R0:W-:Y:S01]  /*3160*/  STL [R1+0x424], R3 ;  /* 0x0004240301007387 */ /* 0x0001e20000100800 */
[----:B-1----:R-:W-:Y:S02]  /*3170*/  IABS R2, R2 ;  /* 0x0000000200027213 */ /* 0x002fe40000000000 */
[----:B------:R-:W-:Y:S02]  /*3180*/  IMAD.MOV R6, RZ, RZ, -R6 ;  /* 0x000000ffff067224 */ /* 0x000fe400078e0a06 */
[----:B--2---:R-:W-:-:S02]  /*3190*/  VIADD R9, R0, 0x5a ;  /* 0x0000005a00097836 */ /* 0x004fc40000000000 */
[----:B------:R-:W-:Y:S02]  /*31a0*/  IMAD R5, R68, R6, R5 ;  /* 0x0000000644057224 */ /* 0x000fe400078e0205 */
[----:B0-----:R-:W-:Y:S01]  /*31b0*/  IMAD.HI.U32 R3, R74, R2, RZ ;  /* 0x000000024a037227 */ /* 0x001fe200078e00ff */
[----:B------:R0:W-:Y:S01]  /*31c0*/  STL [R1+0x1038], R9 ;  /* 0x0010380901007387 */ /* 0x0001e20000100800 */
[----:B------:R-:W-:Y:S02]  /*31d0*/  IABS R10, R9 ;  /* 0x00000009000a7213 */ /* 0x000fe40000000000 */
[----:B------:R-:W-:Y:S01]  /*31e0*/  IMAD.MOV R6, RZ, RZ, -R7 ;  /* 0x000000ffff067224 */ /* 0x000fe200078e0a07 */
[----:B------:R1:W-:Y:S03]  /*31f0*/  STL [R1+0x420], R5 ;  /* 0x0004200501007387 */ /* 0x0003e60000100800 */
[----:B------:R-:W-:Y:S01]  /*3200*/  IMAD R85, R68, R6, R85 ;  /* 0x0000000644557224 */ /* 0x000fe200078e0255 */
[----:B------:R2:W-:Y:S01]  /*3210*/  STL [R1+0x10c4], R11 ;  /* 0x0010c40b01007387 */ /* 0x0005e20000100800 */
[----:B------:R-:W-:-:S02]  /*3220*/  VIADD R6, R0, 0x5d ;  /* 0x0000005d00067836 */ /* 0x000fc40000000000 */
[----:B0-----:R-:W-:Y:S02]  /*3230*/  VIADD R9, R0, 0x5c ;  /* 0x0000005c00097836 */ /* 0x001fe40000000000 */
[----:B-1----:R-:W-:Y:S01]  /*3240*/  IMAD.MOV R5, RZ, RZ, -R3 ;  /* 0x000000ffff057224 */ /* 0x002fe200078e0a03 */
[----:B------:R-:W-:Y:S02]  /*3250*/  IABS R3, R11 ;  /* 0x0000000b00037213 */ /* 0x000fe40000000000 */
[----:B------:R0:W-:Y:S01]  /*3260*/  STL [R1+0x10a0], R9 ;  /* 0x0010a00901007387 */ /* 0x0001e20000100800 */
[----:B------:R-:W-:Y:S01]  /*3270*/  IMAD R2, R68, R5, R2 ;  /* 0x0000000544027224 */ /* 0x000fe200078e0202 */
[----:B------:R-:W-:Y:S01]  /*3280*/  IABS R5, R9 ;  /* 0x0000000900057213 */ /* 0x000fe20000000000 */
[----:B--2---:R-:W-:-:S03]  /*3290*/  IMAD.HI.U32 R11, R74, R10, RZ ;  /* 0x0000000a4a0b7227 */ /* 0x004fc600078e00ff */
[----:B------:R1:W-:Y:S01]  /*32a0*/  STL [R1+0x5c], R2 ;  /* 0x00005c0201007387 */ /* 0x0003e20000100800 */
[----:B------:R-:W-:-:S03]  /*32b0*/  IMAD.HI.U32 R7, R74, R3, RZ ;  /* 0x000000034a077227 */ /* 0x000fc600078e00ff */
[----:B------:R2:W-:Y:S01]  /*32c0*/  STL [R1+0x1058], R6 ;  /* 0x0010580601007387 */ /* 0x0005e20000100800 */
[----:B------:R-:W-:Y:S02]  /*32d0*/  IMAD.MOV R11, RZ, RZ, -R11 ;  /* 0x000000ffff0b7224 */ /* 0x000fe400078e0a0b */
[----:B0-----:R-:W-:-:S04]  /*32e0*/  IMAD.HI.U32 R9, R74, R5, RZ ;  /* 0x000000054a097227 */ /* 0x001fc800078e00ff */
[----:B-1----:R-:W-:Y:S02]  /*32f0*/  VIADD R2, R0, 0x5e ;  /* 0x0000005e00027836 */ /* 0x002fe40000000000 */
[----:B------:R-:W-:Y:S01]  /*3300*/  IMAD.MOV R7, RZ, RZ, -R7 ;  /* 0x000000ffff077224 */ /* 0x000fe200078e0a07 */
[----:B--2---:R-:W-:Y:S01]  /*3310*/  IABS R6, R6 ;  /* 0x0000000600067213 */ /* 0x004fe20000000000 */
[C---:B------:R-:W-:Y:S01]  /*3320*/  IMAD R10, R68.reuse, R11, R10 ;  /* 0x0000000b440a7224 */ /* 0x040fe200078e020a */
[----:B------:R0:W-:Y:S01]  /*3330*/  STL [R1+0x111c], R2 ;  /* 0x00111c0201007387 */ /* 0x0001e20000100800 */
[----:B------:R-:W-:Y:S02]  /*3340*/  IMAD.MOV R9, RZ, RZ, -R9 ;  /* 0x000000ffff097224 */ /* 0x000fe400078e0a09 */
[----:B------:R-:W-:Y:S01]  /*3350*/  IMAD R3, R68, R7, R3 ;  /* 0x0000000744037224 */ /* 0x000fe200078e0203 */
[----:B------:R1:W-:Y:S01]  /*3360*/  STL [R1+0xdc], R10 ;  /* 0x0000dc0a01007387 */ /* 0x0003e20000100800 */
[----:B------:R-:W-:-:S02]  /*3370*/  VIADD R11, R0, 0x60 ;  /* 0x00000060000b7836 */ /* 0x000fc40000000000 */
[----:B------:R-:W-:Y:S01]  /*3380*/  IMAD R5, R68, R9, R5 ;  /* 0x0000000944057224 */ /* 0x000fe200078e0205 */
[----:B------:R2:W-:Y:S01]  /*3390*/  STL [R1+0x18c], R3 ;  /* 0x00018c0301007387 */ /* 0x0005e20000100800 */
[----:B------:R-:W-:Y:S01]  /*33a0*/  IMAD.HI.U32 R7, R74, R6, RZ ;  /* 0x000000064a077227 */ /* 0x000fe200078e00ff */
[----:B0-----:R-:W-:Y:S02]  /*33b0*/  IABS R2, R2 ;  /* 0x0000000200027213 */ /* 0x001fe40000000000 */
[----:B------:R-:W-:Y:S01]  /*33c0*/  STL [R1+0x109c], R11 ;  /* 0x00109c0b01007387 */ /* 0x000fe20000100800 */
[----:B------:R-:W-:Y:S01]  /*33d0*/  IMAD.MOV R7, RZ, RZ, -R7 ;  /* 0x000000ffff077224 */ /* 0x000fe200078e0a07 */
[----:B------:R-:W-:Y:S01]  /*33e0*/  IABS R87, R11 ;  /* 0x0000000b00577213 */ /* 0x000fe20000000000 */
[C---:B-1----:R-:W-:Y:S01]  /*33f0*/  VIADD R10, R0.reuse, 0x61 ;  /* 0x00000061000a7836 */ /* 0x042fe20000000000 */
[----:B------:R0:W-:Y:S01]  /*3400*/  STL [R1+0x2ac], R5 ;  /* 0x0002ac0501007387 */ /* 0x0001e20000100800 */
[----:B------:R-:W-:-:S02]  /*3410*/  VIADD R9, R0, 0x62 ;  /* 0x0000006200097836 */ /* 0x000fc40000000000 */
[----:B--2---:R-:W-:Y:S01]  /*3420*/  IMAD.HI.U32 R3, R74, R2, RZ ;  /* 0x000000024a037227 */ /* 0x004fe200078e00ff */
[----:B------:R1:W-:Y:S03]  /*3430*/  STL [R1+0x1118], R10 ;  /* 0x0011180a01007387 */ /* 0x0003e60000100800 */
[----:B------:R-:W-:Y:S01]  /*3440*/  IMAD.MOV R3, RZ, RZ, -R3 ;  /* 0x000000ffff037224 */ /* 0x000fe200078e0a03 */
[----:B------:R2:W-:Y:S01]  /*3450*/  STL [R1+0x1114], R9 ;  /* 0x0011140901007387 */ /* 0x0005e20000100800 */
[C---:B------:R-:W-:Y:S01]  /*3460*/  IMAD R6, R68.reuse, R7, R6 ;  /* 0x0000000744067224 */ /* 0x040fe200078e0206 */
[----:B0-----:R-:W-:Y:S01]  /*3470*/  IABS R5, R10 ;  /* 0x0000000a00057213 */ /* 0x001fe20000000000 */
[----:B------:R-:W-:Y:S01]  /*3480*/  IMAD R2, R68, R3, R2 ;  /* 0x0000000344027224 */ /* 0x000fe200078e0202 */
[----:B------:R-:W-:Y:S01]  /*3490*/  IABS R7, R9 ;  /* 0x0000000900077213 */ /* 0x000fe20000000000 */
[----:B------:R-:W-:Y:S01]  /*34a0*/  VIADD R11, R0, 0x65 ;  /* 0x00000065000b7836 */ /* 0x000fe20000000000 */
[----:B------:R0:W-:Y:S01]  /*34b0*/  STL [R1+0x3cc], R6 ;  /* 0x0003cc0601007387 */ /* 0x0001e20000100800 */
[----:B------:R-:W-:-:S02]  /*34c0*/  IMAD.MOV.U32 R3, RZ, RZ, R5 ;  /* 0x000000ffff037224 */ /* 0x000fc400078e0005 */
[----:B-1----:R-:W-:Y:S01]  /*34d0*/  IMAD.HI.U32 R10, R74, R87, RZ ;  /* 0x000000574a0a7227 */ /* 0x002fe200078e00ff */
[----:B------:R1:W-:Y:S03]  /*34e0*/  STL [R1+0x418], R2 ;  /* 0x0004180201007387 */ /* 0x0003e60000100800 */
[----:B--2---:R-:W-:Y:S02]  /*34f0*/  VIADD R9, R0, 0x63 ;  /* 0x0000006300097836 */ /* 0x004fe40000000000 */
[----:B------:R-:W-:Y:S02]  /*3500*/  IMAD.MOV R10, RZ, RZ, -R10 ;  /* 0x000000ffff0a7224 */ /* 0x000fe400078e0a0a */
[----:B0-----:R-:W-:Y:S01]  /*3510*/  IMAD.HI.U32 R6, R74, R3, RZ ;  /* 0x000000034a067227 */ /* 0x001fe200078e00ff */
[----:B------:R0:W-:Y:S01]  /*3520*/  STL [R1+0x10e4], R9 ;  /* 0x0010e40901007387 */ /* 0x0001e20000100800 */
[----:B------:R-:W-:-:S02]  /*3530*/  IABS R5, R9 ;  /* 0x0000000900057213 */ /* 0x000fc40000000000 */
[----:B-1----:R-:W-:Y:S02]  /*3540*/  VIADD R2, R0, 0x64 ;  /* 0x0000006400027836 */ /* 0x002fe40000000000 */
[----:B------:R-:W-:Y:S02]  /*3550*/  IMAD.MOV R6, RZ, RZ, -R6 ;  /* 0x000000ffff067224 */ /* 0x000fe400078e0a06 */
[C---:B------:R-:W-:Y:S01]  /*3560*/  IMAD R87, R68.reuse, R10, R87 ;  /* 0x0000000a44577224 */ /* 0x040fe200078e0257 */
[----:B------:R1:W-:Y:S01]  /*3570*/  STL [R1+0x1130], R2 ;  /* 0x0011300201007387 */ /* 0x0003e20000100800 */
[----:B------:R-:W-:Y:S02]  /*3580*/  IMAD R3, R68, R6, R3 ;  /* 0x0000000644037224 */ /* 0x000fe400078e0203 */
[----:B0-----:R-:W-:-:S03]  /*3590*/  IMAD.HI.U32 R9, R74, R7, RZ ;  /* 0x000000074a097227 */ /* 0x001fc600078e00ff */
[----:B------:R0:W-:Y:S01]  /*35a0*/  STL [R1+0x58], R3 ;  /* 0x0000580301007387 */ /* 0x0001e20000100800 */
[----:B------:R-:W-:Y:S02]  /*35b0*/  IMAD.MOV R9, RZ, RZ, -R9 ;  /* 0x000000ffff097224 */ /* 0x000fe400078e0a09 */
[----:B------:R-:W-:Y:S01]  /*35c0*/  IMAD.HI.U32 R6, R74, R5, RZ ;  /* 0x000000054a067227 */ /* 0x000fe200078e00ff */
[----:B-1----:R-:W-:Y:S01]  /*35d0*/  IABS R2, R2 ;  /* 0x0000000200027213 */ /* 0x002fe20000000000 */
[----:B------:R-:W-:Y:S02]  /*35e0*/  STL [R1+0x1098], R11 ;  /* 0x0010980b01007387 */ /* 0x000fe40000100800 */
[----:B------:R-:W-:Y:S02]  /*35f0*/  IMAD R7, R68, R9, R7 ;  /* 0x0000000944077224 */ /* 0x000fe400078e0207 */
[----:B------:R-:W-:Y:S02]  /*3600*/  IMAD.MOV R6, RZ, RZ, -R6 ;  /* 0x000000ffff067224 */ /* 0x000fe400078e0a06 */
[----:B0-----:R-:W-:Y:S01]  /*3610*/  IMAD.HI.U32 R3, R74, R2, RZ ;  /* 0x000000024a037227 */ /* 0x001fe200078e00ff */
[----:B------:R0:W-:Y:S03]  /*3620*/  STL [R1+0xe0], R7 ;  /* 0x0000e00701007387 */ /* 0x0001e60000100800 */
[----:B------:R-:W-:-:S02]  /*3630*/  VIADD R10, R0, 0x68 ;  /* 0x00000068000a7836 */ /* 0x000fc40000000000 */
[----:B------:R-:W-:Y:S02]  /*3640*/  IMAD.MOV R3, RZ, RZ, -R3 ;  /* 0x000000ffff037224 */ /* 0x000fe400078e0a03 */
[----:B------:R-:W-:Y:S01]  /*3650*/  VIADD R9, R0, 0x69 ;  /* 0x0000006900097836 */ /* 0x000fe20000000000 */
[----:B------:R1:W-:Y:S01]  /*3660*/  STL [R1+0x1134], R10 ;  /* 0x0011340a01007387 */ /* 0x0003e20000100800 */
[C---:B------:R-:W-:Y:S01]  /*3670*/  IMAD R5, R68.reuse, R6, R5 ;  /* 0x0000000644057224 */ /* 0x040fe200078e0205 */
[----:B0-----:R-:W-:Y:S01]  /*3680*/  IABS R7, R11 ;  /* 0x0000000b00077213 */ /* 0x001fe20000000000 */
[----:B------:R-:W-:Y:S01]  /*3690*/  IMAD R2, R68, R3, R2 ;  /* 0x0000000344027224 */ /* 0x000fe200078e0202 */
[----:B------:R-:W-:Y:S01]  /*36a0*/  IABS R86, R10 ;  /* 0x0000000a00567213 */ /* 0x000fe20000000000 */
[----:B------:R0:W-:Y:S01]  /*36b0*/  STL [R1+0x1138], R9 ;  /* 0x0011380901007387 */ /* 0x0001e20000100800 */
[----:B------:R-:W-:Y:S01]  /*36c0*/  IABS R3, R9 ;  /* 0x0000000900037213 */ /* 0x000fe20000000000 */
[----:B------:R-:W-:-:S02]  /*36d0*/  VIADD R6, R0, 0x6a ;  /* 0x0000006a00067836 */ /* 0x000fc40000000000 */
[----:B------:R2:W-:Y:S01]  /*36e0*/  STL [R1+0x194], R5 ;  /* 0x0001940501007387 */ /* 0x0005e20000100800 */
[----:B-1----:R-:W-:-:S03]  /*36f0*/  IMAD.HI.U32 R10, R74, R7, RZ ;  /* 0x000000074a0a7227 */ /* 0x002fc600078e00ff */
[----:B------:R1:W-:Y:S01]  /*3700*/  STL [R1+0x2b4], R2 ;  /* 0x0002b40201007387 */ /* 0x0003e20000100800 */
[----:B------:R-:W-:Y:S02]  /*3710*/  IMAD.MOV R10, RZ, RZ, -R10 ;  /* 0x000000ffff0a7224 */ /* 0x000fe400078e0a0a */
[C---:B0-----:R-:W-:Y:S01]  /*3720*/  IMAD.HI.U32 R9, R74.reuse, R3, RZ ;  /* 0x000000034a097227 */ /* 0x041fe200078e00ff */
[----:B------:R0:W-:Y:S03]  /*3730*/  STL [R1+0x1140], R6 ;  /* 0x0011400601007387 */ /* 0x0001e60000100800 */
[----:B--2---:R-:W-:-:S04]  /*3740*/  IMAD.HI.U32 R5, R74, R86, RZ ;  /* 0x000000564a057227 */ /* 0x004fc800078e00ff */
[----:B-1----:R-:W-:Y:S02]  /*3750*/  VIADD R2, R0, 0x6b ;  /* 0x0000006b00027836 */ /* 0x002fe40000000000 */
[C---:B------:R-:W-:Y:S01]  /*3760*/  IMAD R7, R68.reuse, R10, R7 ;  /* 0x0000000a44077224 */ /* 0x040fe200078e0207 */
[----:B0-----:R-:W-:Y:S01]  /*3770*/  IABS R6, R6 ;  /* 0x0000000600067213 */ /* 0x001fe20000000000 */
        /* <DEDUP_REMOVED lines=12> */
[C---:B-1----:R-:W-:Y:S01]  /*3840*/  IMAD.HI.U32 R7, R74.reuse, R6, RZ ;  /* 0x000000064a077227 */ /* 0x042fe200078e00ff */
[----:B------:R-:W-:Y:S02]  /*3850*/  IABS R88, R10 ;  /* 0x0000000a00587213 */ /* 0x000fe40000000000 */
[----:B------:R-:W-:Y:S01]  /*3860*/  STL [R1+0x113c], R11 ;  /* 0x00113c0b01007387 */ /* 0x000fe20000100800 */
[----:B------:R-:W-:-:S03]  /*3870*/  IMAD.HI.U32 R5, R74, R2, RZ ;  /* 0x000000024a057227 */ /* 0x000fc600078e00ff */
[----:B------:R1:W-:Y:S01]  /*3880*/  STL [R1+0x1164], R10 ;  /* 0x0011640a01007387 */ /* 0x0003e20000100800 */
[----:B------:R-:W-:Y:S01]  /*3890*/  IMAD.MOV R7, RZ, RZ, -R7 ;  /* 0x000000ffff077224 */ /* 0x000fe200078e0a07 */
[----:B0-----:R-:W-:Y:S01]  /*38a0*/  IABS R3, R11 ;  /* 0x0000000b00037213 */ /* 0x001fe20000000000 */
[----:B------:R-:W-:Y:S02]  /*38b0*/  IMAD.MOV R5, RZ, RZ, -R5 ;  /* 0x000000ffff057224 */ /* 0x000fe400078e0a05 */
[C---:B------:R-:W-:Y:S02]  /*38c0*/  IMAD R6, R68.reuse, R7, R6 ;  /* 0x0000000744067224 */ /* 0x040fe400078e0206 */
[----:B------:R-:W-:Y:S02]  /*38d0*/  IMAD R2, R68, R5, R2 ;  /* 0x0000000544027224 */ /* 0x000fe400078e0202 */
[C---:B-1----:R-:W-:Y:S01]  /*38e0*/  IMAD.HI.U32 R10, R74.reuse, R9, RZ ;  /* 0x000000094a0a7227 */ /* 0x042fe200078e00ff */
[----:B------:R0:W-:Y:S03]  /*38f0*/  STL [R1+0xe4], R6 ;  /* 0x0000e40601007387 */ /* 0x0001e60000100800 */
[----:B------:R-:W-:Y:S01]  /*3900*/  IMAD.HI.U32 R7, R74, R3, RZ ;  /* 0x000000034a077227 */ /* 0x000fe200078e00ff */
[----:B------:R1:W-:Y:S03]  /*3910*/  STL [R1+0x19c], R2 ;  /* 0x00019c0201007387 */ /* 0x0003e60000100800 */
[----:B------:R-:W-:-:S02]  /*3920*/  VIADD R5, R0, 0x71 ;  /* 0x0000007100057836 */ /* 0x000fc40000000000 */
[----:B------:R-:W-:Y:S02]  /*3930*/  IMAD.MOV R10, RZ, RZ, -R10 ;  /* 0x000000ffff0a7224 */ /* 0x000fe400078e0a0a */
[----:B------:R-:W-:Y:S01]  /*3940*/  IMAD.MOV R7, RZ, RZ, -R7 ;  /* 0x000000ffff077224 */ /* 0x000fe200078e0a07 */
[----:B0-----:R-:W-:Y:S01]  /*3950*/  IABS R6, R5 ;  /* 0x0000000500067213 */ /* 0x001fe20000000000 */
[----:B------:R0:W-:Y:S01]  /*3960*/  STL [R1+0x1150], R5 ;  /* 0x0011500501007387 */ /* 0x0001e20000100800 */
[----:B-1----:R-:W-:Y:S02]  /*3970*/  VIADD R2, R0, 0x72 ;  /* 0x0000007200027836 */ /* 0x002fe40000000000 */
[C---:B------:R-:W-:Y:S02]  /*3980*/  IMAD R9, R68.reuse, R10, R9 ;  /* 0x0000000a44097224 */ /* 0x040fe400078e0209 */
[----:B------:R-:W-:Y:S01]  /*3990*/  IMAD R3, R68, R7, R3 ;  /* 0x0000000744037224 */ /* 0x000fe200078e0203 */
[----:B------:R1:W-:Y:S01]  /*39a0*/  STL [R1+0x1160], R2 ;  /* 0x0011600201007387 */ /* 0x0003e20000100800 */
[----:B------:R-:W-:-:S03]  /*39b0*/  IMAD.HI.U32 R7, R74, R6, RZ ;  /* 0x000000064a077227 */ /* 0x000fc600078e00ff */
[----:B------:R2:W-:Y:S01]  /*39c0*/  STL [R1+0x2e0], R9 ;  /* 0x0002e00901007387 */ /* 0x0005e20000100800 */
[----:B0-----:R-:W-:-:S03]  /*39d0*/  IMAD.HI.U32 R5, R74, R88, RZ ;  /* 0x000000584a057227 */ /* 0x001fc600078e00ff */
[----:B------:R0:W-:Y:S01]  /*39e0*/  STL [R1+0x3d0], R3 ;  /* 0x0003d00301007387 */ /* 0x0001e20000100800 */
[----:B------:R-:W-:Y:S01]  /*39f0*/  IMAD.MOV R5, RZ, RZ, -R5 ;  /* 0x000000ffff057224 */ /* 0x000fe200078e0a05 */
[----:B-1----:R-:W-:Y:S01]  /*3a00*/  IABS R2, R2 ;  /* 0x0000000200027213 */ /* 0x002fe20000000000 */
[C---:B------:R-:W-:Y:S02]  /*3a10*/  VIADD R11, R0.reuse, 0x74 ;  /* 0x00000074000b7836 */ /* 0x040fe40000000000 */
[----:B------:R-:W-:Y:S02]  /*3a20*/  IMAD.MOV R7, RZ, RZ, -R7 ;  /* 0x000000ffff077224 */ /* 0x000fe400078e0a07 */
[C---:B--2---:R-:W-:Y:S02]  /*3a30*/  VIADD R9, R0.reuse, 0x73 ;  /* 0x0000007300097836 */ /* 0x044fe40000000000 */
[----:B------:R-:W-:Y:S02]  /*3a40*/  VIADD R10, R0, 0x75 ;  /* 0x00000075000a7836 */ /* 0x000fe40000000000 */
[----:B0-----:R-:W-:Y:S01]  /*3a50*/  IMAD.HI.U32 R3, R74, R2, RZ ;  /* 0x000000024a037227 */ /* 0x001fe200078e00ff */
[----:B------:R0:W-:Y:S03]  /*3a60*/  STL [R1+0x1158], R9 ;  /* 0x0011580901007387 */ /* 0x0001e60000100800 */
[----:B------:R-:W-:Y:S01]  /*3a70*/  IMAD.MOV R3, RZ, RZ, -R3 ;  /* 0x000000ffff037224 */ /* 0x000fe200078e0a03 */
[----:B------:R-:W-:Y:S01]  /*3a80*/  STL [R1+0x114c], R11 ;  /* 0x00114c0b01007387 */ /* 0x000fe20000100800 */
[C---:B------:R-:W-:Y:S01]  /*3a90*/  IMAD R88, R68.reuse, R5, R88 ;  /* 0x0000000544587224 */ /* 0x040fe200078e0258 */
[----:B------:R-:W-:Y:S01]  /*3aa0*/  IABS R5, R11 ;  /* 0x0000000b00057213 */ /* 0x000fe20000000000 */
[C---:B------:R-:W-:Y:S01]  /*3ab0*/  IMAD R6, R68.reuse, R7, R6 ;  /* 0x0000000744067224 */ /* 0x040fe200078e0206 */
[----:B------:R1:W-:Y:S01]  /*3ac0*/  STL [R1+0x115c], R10 ;  /* 0x00115c0a01007387 */ /* 0x0003e20000100800 */
[----:B------:R-:W-:Y:S01]  /*3ad0*/  IMAD R2, R68, R3, R2 ;  /* 0x0000000344027224 */ /* 0x000fe200078e0202 */
[----:B0-----:R-:W-:Y:S01]  /*3ae0*/  IABS R9, R9 ;  /* 0x0000000900097213 */ /* 0x001fe20000000000 */
[C---:B------:R-:W-:Y:S01]  /*3af0*/  VIADD R7, R0.reuse, 0x78 ;  /* 0x0000007800077836 */ /* 0x040fe20000000000 */
[----:B------:R-:W-:Y:S01]  /*3b00*/  IABS R3, R10 ;  /* 0x0000000a00037213 */ /* 0x000fe20000000000 */
[----:B------:R0:W-:Y:S01]  /*3b10*/  STL [R1+0x68], R6 ;  /* 0x0000680601007387 */ /* 0x0001e20000100800 */
[----:B------:R-:W-:-:S02]  /*3b20*/  VIADD R15, R0, 0x94 ;  /* 0x00000094000f7836 */ /* 0x000fc40000000000 */
[----:B------:R-:W-:Y:S01]  /*3b30*/  IABS R89, R7 ;  /* 0x0000000700597213 */ /* 0x000fe20000000000 */
[----:B------:R2:W-:Y:S01]  /*3b40*/  STL [R1+0xec], R2 ;  /* 0x0000ec0201007387 */ /* 0x0005e20000100800 */
[----:B-1----:R-:W-:-:S03]  /*3b50*/  IMAD.HI.U32 R10, R74, R9, RZ ;  /* 0x000000094a0a7227 */ /* 0x002fc600078e00ff */
[----:B------:R1:W-:Y:S01]  /*3b60*/  STL [R1+0x1178], R7 ;  /* 0x0011780701007387 */ /* 0x0003e20000100800 */
[----:B------:R-:W-:Y:S02]  /*3b70*/  IMAD.MOV R10, RZ, RZ, -R10 ;  /* 0x000000ffff0a7224 */ /* 0x000fe400078e0a0a */
[----:B0-----:R-:W-:-:S04]  /*3b80*/  IMAD.HI.U32 R6, R74, R5, RZ ;  /* 0x000000054a067227 */ /* 0x001fc800078e00ff */
[----:B--2---:R-:W-:Y:S02]  /*3b90*/  VIADD R2, R0, 0x79 ;  /* 0x0000007900027836 */ /* 0x004fe40000000000 */
[----:B------:R-:W-:Y:S02]  /*3ba0*/  IMAD.MOV R6, RZ, RZ, -R6 ;  /* 0x000000ffff067224 */ /* 0x000fe400078e0a06 */
[C---:B------:R-:W-:Y:S01]  /*3bb0*/  IMAD R9, R68.reuse, R10, R9 ;  /* 0x0000000a44097224 */ /* 0x040fe200078e0209 */
[----:B------:R0:W-:Y:S01]  /*3bc0*/  STL [R1+0x1184], R2 ;  /* 0x0011840201007387 */ /* 0x0001e20000100800 */
[----:B------:R-:W-:Y:S02]  /*3bd0*/  IMAD R5, R68, R6, R5 ;  /* 0x0000000644057224 */ /* 0x000fe400078e0205 */
[----:B-1----:R-:W-:Y:S01]  /*3be0*/  IMAD.HI.U32 R7, R74, R3, RZ ;  /* 0x000000034a077227 */ /* 0x002fe200078e00ff */
[----:B------:R1:W-:Y:S03]  /*3bf0*/  STL [R1+0x1a8], R9 ;  /* 0x0001a80901007387 */ /* 0x0003e60000100800 */
[----:B------:R-:W-:Y:S01]  /*3c00*/  IMAD.MOV R7, RZ, RZ, -R7 ;  /* 0x000000ffff077224 */ /* 0x000fe200078e0a07 */
[----:B------:R2:W-:Y:S01]  /*3c10*/  STL [R1+0x2f0], R5 ;  /* 0x0002f00501007387 */ /* 0x0005e20000100800 */
[----:B------:R-:W-:Y:S01]  /*3c20*/  VIADD R10, R0, 0x7b ;  /* 0x0000007b000a7836 */ /* 0x000fe20000000000 */
[----:B0-----:R-:W-:Y:S01]  /*3c30*/  IABS R2, R2 ;  /* 0x0000000200027213 */ /* 0x001fe20000000000 */
[----:B------:R-:W-:-:S02]  /*3c40*/  IMAD R3, R68, R7, R3 ;  /* 0x0000000744037224 */ /* 0x000fc400078e0203 */
[C---:B------:R-:W-:Y:S02]  /*3c50*/  VIADD R7, R0.reuse, 0x7c ;  /* 0x0000007c00077836 */ /* 0x040fe40000000000 */
[----:B-1----:R-:W-:Y:S02]  /*3c60*/  VIADD R9, R0, 0x7a ;  /* 0x0000007a00097836 */ /* 0x002fe40000000000 */
[----:B------:R-:W-:-:S03]  /*3c70*/  IMAD.HI.U32 R6, R74, R89, RZ ;  /* 0x000000594a067227 */ /* 0x000fc600078e00ff */
[----:B------:R0:W-:Y:S01]  /*3c80*/  STL [R1+0x1168], R9 ;  /* 0x0011680901007387 */ /* 0x0001e20000100800 */
[----:B--2---:R-:W-:-:S03]  /*3c90*/  IMAD.HI.U32 R5, R74, R2, RZ ;  /* 0x000000024a057227 */ /* 0x004fc600078e00ff */
[----:B------:R1:W-:Y:S01]  /*3ca0*/  STL [R1+0x3c4], R3 ;  /* 0x0003c40301007387 */ /* 0x0003e20000100800 */
[----:B------:R-:W-:Y:S02]  /*3cb0*/  IMAD.MOV R5, RZ, RZ, -R5 ;  /* 0x000000ffff057224 */ /* 0x000fe400078e0a05 */
[----:B------:R-:W-:Y:S01]  /*3cc0*/  IMAD.MOV R6, RZ, RZ, -R6 ;  /* 0x000000ffff067224 */ /* 0x000fe200078e0a06 */
[----:B------:R2:W-:Y:S01]  /*3cd0*/  STL [R1+0x1174], R10 ;  /* 0x0011740a01007387 */ /* 0x0005e20000100800 */
[C---:B------:R-:W-:Y:S01]  /*3ce0*/  IMAD R2, R68.reuse, R5, R2 ;  /* 0x0000000544027224 */ /* 0x040fe200078e0202 */
[----:B0-----:R-:W-:Y:S01]  /*3cf0*/  IABS R9, R9 ;  /* 0x0000000900097213 */ /* 0x001fe20000000000 */
[----:B------:R-:W-:Y:S01]  /*3d00*/  IMAD R89, R68, R6, R89 ;  /* 0x0000000644597224 */ /* 0x000fe200078e0259 */
[----:B------:R0:W-:Y:S01]  /*3d10*/  STL [R1+0x117c], R7 ;  /* 0x00117c0701007387 */ /* 0x0001e20000100800 */
[----:B------:R-:W-:Y:S02]  /*3d20*/  IABS R5, R7 ;  /* 0x0000000700057213 */ /* 0x000fe40000000000 */
[----:B-1----:R-:W-:Y:S01]  /*3d30*/  IABS R3, R10 ;  /* 0x0000000a00037213 */ /* 0x002fe20000000000 */
[----:B------:R1:W-:Y:S01]  /*3d40*/  STL [R1+0x6c], R2 ;  /* 0x00006c0201007387 */ /* 0x0003e20000100800 */
[----:B--2---:R-:W-:-:S04]  /*3d50*/  IMAD.HI.U32 R10, R74, R9, RZ ;  /* 0x000000094a0a7227 */ /* 0x004fc800078e00ff */
[----:B0-----:R-:W-:Y:S02]  /*3d60*/  VIADD R7, R0, 0x80 ;  /* 0x0000008000077836 */ /* 0x001fe40000000000 */
[----:B------:R-:W-:-:S03]  /*3d70*/  IMAD.HI.U32 R6, R74, R3, RZ ;  /* 0x000000034a067227 */ /* 0x000fc600078e00ff */
[----:B------:R-:W-:Y:S01]  /*3d80*/  IABS R90, R7 ;  /* 0x00000007005a7213 */ /* 0x000fe20000000000 */
[----:B-1----:R-:W-:Y:S02]  /*3d90*/  VIADD R2, R0, 0x7d ;  /* 0x0000007d00027836 */ /* 0x002fe40000000000 */
[----:B------:R-:W-:Y:S02]  /*3da0*/  IMAD.MOV R10, RZ, RZ, -R10 ;  /* 0x000000ffff0a7224 */ /* 0x000fe400078e0a0a */
[----:B------:R-:W-:Y:S01]  /*3db0*/  IMAD.MOV R6, RZ, RZ, -R6 ;  /* 0x000000ffff067224 */ /* 0x000fe200078e0a06 */
[----:B------:R0:W-:Y:S01]  /*3dc0*/  STL [R1+0x1170], R2 ;  /* 0x0011700201007387 */ /* 0x0001e20000100800 */
[C---:B------:R-:W-:Y:S02]  /*3dd0*/  IMAD R9, R68.reuse, R10, R9 ;  /* 0x0000000a44097224 */ /* 0x040fe400078e0209 */
[----:B------:R-:W-:Y:S01]  /*3de0*/  IMAD R6, R68, R6, R3 ;  /* 0x0000000644067224 */ /* 0x000fe200078e0203 */
[----:B------:R1:W-:Y:S01]  /*3df0*/  STL [R1+0x1198], R7 ;  /* 0x0011980701007387 */ /* 0x0003e20000100800 */
[----:B------:R-:W-:-:S03]  /*3e00*/  VIADD R10, R0, 0x81 ;  /* 0x00000081000a7836 */ /* 0x000fc60000000000 */
[----:B------:R2:W-:Y:S01]  /*3e10*/  STL [R1+0xe8], R9 ;  /* 0x0000e80901007387 */ /* 0x0005e20000100800 */
[----:B0-----:R-:W-:-:S03]  /*3e20*/  IABS R2, R2 ;  /* 0x0000000200027213 */ /* 0x001fc60000000000 */
[----:B------:R-:W-:Y:S01]  /*3e30*/  STL [R1+0x1b4], R6 ;  /* 0x0001b40601007387 */ /* 0x000fe20000100800 */
[----:B-1----:R-:W-:-:S03]  /*3e40*/  IMAD.HI.U32 R7, R74, R5, RZ ;  /* 0x000000054a077227 */ /* 0x002fc600078e00ff */
[----:B------:R0:W-:Y:S01]  /*3e50*/  STL [R1+0x1180], R10 ;  /* 0x0011800a01007387 */ /* 0x0001e20000100800 */
[----:B------:R-:W-:Y:S02]  /*3e60*/  IMAD.MOV R7, RZ, RZ, -R7 ;  /* 0x000000ffff077224 */ /* 0x000fe400078e0a07 */
[----:B------:R-:W-:-:S04]  /*3e70*/  IMAD.HI.U32 R3, R74, R2, RZ ;  /* 0x000000024a037227 */ /* 0x000fc800078e00ff */
[----:B------:R-:W-:Y:S02]  /*3e80*/  IMAD R5, R68, R7, R5 ;  /* 0x0000000744057224 */ /* 0x000fe400078e0205 */
[----:B--2---:R-:W-:Y:S01]  /*3e90*/  VIADD R9, R0, 0x82 ;  /* 0x0000008200097836 */ /* 0x004fe20000000000 */
[----:B0-----:R-:W-:Y:S01]  /*3ea0*/  IABS R10, R10 ;  /* 0x0000000a000a7213 */ /* 0x001fe20000000000 */
[----:B------:R-:W-:Y:S01]  /*3eb0*/  IMAD.HI.U32 R6, R74, R90, RZ ;  /* 0x0000005a4a067227 */ /* 0x000fe200078e00ff */
[----:B------:R0:W-:Y:S03]  /*3ec0*/  STL [R1+0x2f4], R5 ;  /* 0x0002f40501007387 */ /* 0x0001e60000100800 */
[----:B------:R-:W-:Y:S01]  /*3ed0*/  IMAD.MOV R3, RZ, RZ, -R3 ;  /* 0x000000ffff037224 */ /* 0x000fe200078e0a03 */
[----:B------:R-:W-:Y:S01]  /*3ee0*/  STL [R1+0x1194], R9 ;  /* 0x0011940901007387 */ /* 0x000fe20000100800 */
[----:B------:R-:W-:-:S02]  /*3ef0*/  IMAD.MOV R6, RZ, RZ, -R6 ;  /* 0x000000ffff067224 */ /* 0x000fc400078e0a06 */
[----:B------:R-:W-:Y:S02]  /*3f00*/  VIADD R7, R0, 0x83 ;  /* 0x0000008300077836 */ /* 0x000fe40000000000 */
[C---:B------:R-:W-:Y:S01]  /*3f10*/  IMAD R2, R68.reuse, R3, R2 ;  /* 0x0000000344027224 */ /* 0x040fe200078e0202 */
[----:B0-----:R-:W-:Y:S01]  /*3f20*/  IABS R5, R9 ;  /* 0x0000000900057213 */ /* 0x001fe20000000000 */
[----:B------:R-:W-:Y:S01]  /*3f30*/  IMAD R90, R68, R6, R90 ;  /* 0x00000006445a7224 */ /* 0x000fe200078e025a */
[----:B------:R0:W-:Y:S01]  /*3f40*/  STL [R1+0x1190], R7 ;  /* 0x0011900701007387 */ /* 0x0001e20000100800 */
[----:B------:R-:W-:-:S03]  /*3f50*/  IMAD.HI.U32 R11, R74, R10, RZ ;  /* 0x0000000a4a0b7227 */ /* 0x000fc600078e00ff */
[----:B------:R1:W-:Y:S01]  /*3f60*/  STL [R1+0x3b8], R2 ;  /* 0x0003b80201007387 */ /* 0x0003e20000100800 */
[----:B------:R-:W-:-:S04]  /*3f70*/  IMAD.HI.U32 R6, R74, R5, RZ ;  /* 0x000000054a067227 */ /* 0x000fc800078e00ff */
[C---:B------:R-:W-:Y:S01]  /*3f80*/  VIADD R3, R0.reuse, 0x84 ;  /* 0x0000008400037836 */ /* 0x040fe20000000000 */
[----:B0-----:R-:W-:Y:S01]  /*3f90*/  IABS R7, R7 ;  /* 0x0000000700077213 */ /* 0x001fe20000000000 */
[----:B------:R-:W-:Y:S02]  /*3fa0*/  IMAD.MOV R11, RZ, RZ, -R11 ;  /* 0x000000ffff0b7224 */ /* 0x000fe400078e0a0b */
[----:B------:R-:W-:Y:S01]  /*3fb0*/  IMAD.MOV R6, RZ, RZ, -R6 ;  /* 0x000000ffff067224 */ /* 0x000fe200078e0a06 */
[----:B------:R0:W-:Y:S01]  /*3fc0*/  STL [R1+0x1188], R3 ;  /* 0x0011880301007387 */ /* 0x0001e20000100800 */
[----:B-1----:R-:W-:Y:S02]  /*3fd0*/  VIADD R2, R0, 0x85 ;  /* 0x0000008500027836 */ /* 0x002fe40000000000 */
[----:B------:R-:W-:-:S03]  /*3fe0*/  IMAD.HI.U32 R9, R74, R7, RZ ;  /* 0x000000074a097227 */ /* 0x000fc600078e00ff */
[----:B------:R1:W-:Y:S01]  /*3ff0*/  STL [R1+0x11a0], R2 ;  /* 0x0011a00201007387 */ /* 0x0003e20000100800 */
[C---:B------:R-:W-:Y:S02]  /*4000*/  IMAD R10, R68.reuse, R11, R10 ;  /* 0x0000000b440a7224 */ /* 0x040fe400078e020a */
[----:B------:R-:W-:Y:S01]  /*4010*/  IMAD R6, R68, R6, R5 ;  /* 0x0000000644067224 */ /* 0x000fe200078e0205 */
[----:B0-----:R-:W-:Y:S01]  /*4020*/  IABS R3, R3 ;  /* 0x0000000300037213 */ /* 0x001fe20000000000 */
[----:B------:R-:W-:Y:S01]  /*4030*/  IMAD.MOV R9, RZ, RZ, -R9 ;  /* 0x000000ffff097224 */ /* 0x000fe200078e0a09 */
[----:B------:R0:W-:Y:S01]  /*4040*/  STL [R1+0x78], R10 ;  /* 0x0000780a01007387 */ /* 0x0001e20000100800 */
[----:B------:R-:W-:Y:S02]  /*4050*/  VIADD R11, R0, 0x88 ;  /* 0x00000088000b7836 */ /* 0x000fe40000000000 */
[----:B------:R-:W-:Y:S01]  /*4060*/  IMAD.HI.U32 R5, R74, R3, RZ ;  /* 0x000000034a057227 */ /* 0x000fe200078e00ff */
[----:B-1----:R-:W-:Y:S01]  /*4070*/  IABS R2, R2 ;  /* 0x0000000200027213 */ /* 0x002fe20000000000 */
[----:B------:R1:W-:Y:S01]  /*4080*/  STL [R1+0xf0], R6 ;  /* 0x0000f00601007387 */ /* 0x0003e20000100800 */
[----:B------:R-:W-:Y:S01]  /*4090*/  IABS R91, R11 ;  /* 0x0000000b005b7213 */ /* 0x000fe20000000000 */
[----:B------:R-:W-:-:S02]  /*40a0*/  IMAD R7, R68, R9, R7 ;  /* 0x0000000944077224 */ /* 0x000fc400078e0207 */
[----:B------:R-:W-:Y:S01]  /*40b0*/  IMAD.MOV R5, RZ, RZ, -R5 ;  /* 0x000000ffff057224 */ /* 0x000fe200078e0a05 */
[----:B------:R-:W-:Y:S01]  /*40c0*/  STL [R1+0x11a8], R11 ;  /* 0x0011a80b01007387 */ /* 0x000fe20000100800 */
[C---:B0-----:R-:W-:Y:S02]  /*40d0*/  VIADD R10, R0.reuse, 0x89 ;  /* 0x00000089000a7836 */ /* 0x041fe40000000000 */
[----:B------:R-:W-:Y:S01]  /*40e0*/  VIADD R9, R0, 0x8a ;  /* 0x0000008a00097836 */ /* 0x000fe20000000000 */
[----:B------:R0:W-:Y:S01]  /*40f0*/  STL [R1+0x1b8], R7 ;  /* 0x0001b80701007387 */ /* 0x0001e20000100800 */
[----:B-1----:R-:W-:-:S03]  /*4100*/  IMAD.HI.U32 R6, R74, R2, RZ ;  /* 0x000000024a067227 */ /* 0x002fc600078e00ff */
[----:B------:R1:W-:Y:S01]  /*4110*/  STL [R1+0x11a4], R10 ;  /* 0x0011a40a01007387 */ /* 0x0003e20000100800 */
[----:B------:R-:W-:Y:S02]  /*4120*/  IMAD.MOV R6, RZ, RZ, -R6 ;  /* 0x000000ffff067224 */ /* 0x000fe400078e0a06 */
[C---:B------:R-:W-:Y:S01]  /*4130*/  IMAD R3, R68.reuse, R5, R3 ;  /* 0x0000000544037224 */ /* 0x040fe200078e0203 */
[----:B------:R2:W-:Y:S01]  /*4140*/  STL [R1+0x11b0], R9 ;  /* 0x0011b00901007387 */ /* 0x0005e20000100800 */
[----:B------:R-:W-:Y:S01]  /*4150*/  IMAD R5, R68, R6, R2 ;  /* 0x0000000644057224 */ /* 0x000fe200078e0202 */
[----:B0-----:R-:W-:Y:S01]  /*4160*/  IABS R7, R10 ;  /* 0x0000000a00077213 */ /* 0x001fe20000000000 */
[----:B------:R-:W-:Y:S01]  /*4170*/  VIADD R11, R0, 0x8d ;  /* 0x0000008d000b7836 */ /* 0x000fe20000000000 */
[----:B------:R0:W-:Y:S01]  /*4180*/  STL [R1+0x2e4], R3 ;  /* 0x0002e40301007387 */ /* 0x0001e20000100800 */
[----:B------:R-:W-:Y:S01]  /*4190*/  IABS R2, R9 ;  /* 0x0000000900027213 */ /* 0x000fe20000000000 */
[----:B-1----:R-:W-:-:S02]  /*41a0*/  IMAD.HI.U32 R10, R74, R91, RZ ;  /* 0x0000005b4a0a7227 */ /* 0x002fc400078e00ff */
[----:B------:R1:W-:Y:S02]  /*41b0*/  STL [R1+0x3ac], R5 ;  /* 0x0003ac0501007387 */ /* 0x0003e40000100800 */
[C---:B--2---:R-:W-:Y:S02]  /*41c0*/  VIADD R9, R0.reuse, 0x8c ;  /* 0x0000008c00097836 */ /* 0x044fe40000000000 */
[----:B------:R-:W-:Y:S02]  /*41d0*/  IMAD.MOV R10, RZ, RZ, -R10 ;  /* 0x000000ffff0a7224 */ /* 0x000fe400078e0a0a */
[----:B0-----:R-:W-:Y:S02]  /*41e0*/  IMAD.MOV.U32 R3, RZ, RZ, R7 ;  /* 0x000000ffff037224 */ /* 0x001fe400078e0007 */
[----:B------:R-:W-:Y:S01]  /*41f0*/  IMAD.MOV.U32 R7, RZ, RZ, R2 ;  /* 0x000000ffff077224 */ /* 0x000fe200078e0002 */
[----:B------:R-:W-:Y:S01]  /*4200*/  IABS R2, R9 ;  /* 0x0000000900027213 */ /* 0x000fe20000000000 */
[----:B-1----:R-:W-:-:S02]  /*4210*/  VIADD R5, R0, 0x8b ;  /* 0x0000008b00057836 */ /* 0x002fc40000000000 */
[----:B------:R-:W-:-:S03]  /*4220*/  IMAD.HI.U32 R6, R74, R3, RZ ;  /* 0x000000034a067227 */ /* 0x000fc600078e00ff */
[----:B------:R0:W-:Y:S01]  /*4230*/  STL [R1+0x11b4], R5 ;  /* 0x0011b40501007387 */ /* 0x0001e20000100800 */
[----:B------:R-:W-:Y:S02]  /*4240*/  IMAD.MOV R6, RZ, RZ, -R6 ;  /* 0x000000ffff067224 */ /* 0x000fe400078e0a06 */
[C---:B------:R-:W-:Y:S01]  /*4250*/  IMAD R91, R68.reuse, R10, R91 ;  /* 0x0000000a445b7224 */ /* 0x040fe200078e025b */
[----:B------:R1:W-:Y:S01]  /*4260*/  STL [R1+0x11b8], R9 ;  /* 0x0011b80901007387 */ /* 0x0003e20000100800 */
[----:B------:R-:W-:Y:S02]  /*4270*/  IMAD R3, R68, R6, R3 ;  /* 0x0000000644037224 */ /* 0x000fe400078e0203 */
[----:B------:R-:W-:Y:S01]  /*4280*/  VIADD R10, R0, 0x90 ;  /* 0x00000090000a7836 */ /* 0x000fe20000000000 */
[----:B0-----:R-:W-:Y:S02]  /*4290*/  IABS R5, R5 ;  /* 0x0000000500057213 */ /* 0x001fe40000000000 */
[----:B------:R0:W-:Y:S02]  /*42a0*/  STL [R1+0x74], R3 ;  /* 0x0000740301007387 */ /* 0x0001e40000100800 */
[----:B------:R-:W-:Y:S01]  /*42b0*/  IABS R92, R10 ;  /* 0x0000000a005c7213 */ /* 0x000fe20000000000 */
[----:B-1----:R-:W-:Y:S01]  /*42c0*/  IMAD.HI.U32 R9, R74, R7, RZ ;  /* 0x000000074a097227 */ /* 0x002fe200078e00ff */
[----:B------:R-:W-:Y:S03]  /*42d0*/  STL [R1+0x119c], R11 ;  /* 0x00119c0b01007387 */ /* 0x000fe60000100800 */
[----:B------:R-:W-:-:S02]  /*42e0*/  IMAD.MOV R9, RZ, RZ, -R9 ;  /* 0x000000ffff097224 */ /* 0x000fc400078e0a09 */
[----:B------:R-:W-:-:S04]  /*42f0*/  IMAD.HI.U32 R6, R74, R5, RZ ;  /* 0x000000054a067227 */ /* 0x000fc800078e00ff */
[----:B------:R-:W-:Y:S02]  /*4300*/  IMAD R7, R68, R9, R7 ;  /* 0x0000000944077224 */ /* 0x000fe400078e0207 */
[----:B0-----:R-:W-:-:S03]  /*4310*/  IMAD.HI.U32 R3, R74, R2, RZ ;  /* 0x000000024a037227 */ /* 0x001fc600078e00ff */
[----:B------:R0:W-:Y:S01]  /*4320*/  STL [R1+0xf8], R7 ;  /* 0x0000f80701007387 */ /* 0x0001e20000100800 */
[----:B------:R-:W-:Y:S02]  /*4330*/  IMAD.MOV R6, RZ, RZ, -R6 ;  /* 0x000000ffff067224 */ /* 0x000fe400078e0a06 */
[----:B------:R-:W-:Y:S01]  /*4340*/  VIADD R9, R0, 0x91 ;  /* 0x0000009100097836 */ /* 0x000fe20000000000 */
[----:B------:R-:W-:Y:S01]  /*4350*/  STL [R1+0x11c4], R10 ;  /* 0x0011c40a01007387 */ /* 0x000fe20000100800 */
[----:B------:R-:W-:Y:S02]  /*4360*/  IMAD.MOV R3, RZ, RZ, -R3 ;  /* 0x000000ffff037224 */ /* 0x000fe400078e0a03 */
[C---:B------:R-:W-:Y:S01]  /*4370*/  IMAD R5, R68.reuse, R6, R5 ;  /* 0x0000000644057224 */ /* 0x040fe200078e0205 */
[----:B------:R1:W-:Y:S01]  /*4380*/  STL [R1+0x11d0], R9 ;  /* 0x0011d00901007387 */ /* 0x0003e20000100800 */
[----:B------:R-:W-:Y:S01]  /*4390*/  IMAD R2, R68, R3, R2 ;  /* 0x0000000344027224 */ /* 0x000fe200078e0202 */
[----:B0-----:R-:W-:Y:S01]  /*43a0*/  IABS R7, R11 ;  /* 0x0000000b00077213 */ /* 0x001fe20000000000 */
[----:B------:R-:W-:Y:S01]  /*43b0*/  IMAD.HI.U32 R6, R74, R92, RZ ;  /* 0x0000005c4a067227 */ /* 0x000fe200078e00ff */
[----:B------:R0:W-:Y:S01]  /*43c0*/  STL [R1+0x1cc], R5 ;  /* 0x0001cc0501007387 */ /* 0x0001e20000100800 */
[----:B------:R-:W-:-:S02]  /*43d0*/  IABS R3, R9 ;  /* 0x0000000900037213 */ /* 0x000fc40000000000 */
[----:B------:R-:W-:Y:S01]  /*43e0*/  IMAD.MOV R6, RZ, RZ, -R6 ;  /* 0x000000ffff067224 */ /* 0x000fe200078e0a06 */
[----:B------:R2:W-:Y:S01]  /*43f0*/  STL [R1+0x2b0], R2 ;  /* 0x0002b00201007387 */ /* 0x0005e20000100800 */
[----:B------:R-:W-:Y:S02]  /*4400*/  VIADD R11, R0, 0x95 ;  /* 0x00000095000b7836 */ /* 0x000fe40000000000 */
        /* <DEDUP_REMOVED lines=9> */
[----:B------:R-:W-:Y:S01]  /*44a0*/  IMAD.MOV.U32 R7, RZ, RZ, R10 ;  /* 0x000000ffff077224 */ /* 0x000fe200078e000a */
[----:B------:R2:W-:Y:S01]  /*44b0*/  STL [R1+0x39c], R9 ;  /* 0x00039c0901007387 */ /* 0x0005e20000100800 */
[----:B------:R-:W-:Y:S02]  /*44c0*/  VIADD R10, R0, 0x98 ;  /* 0x00000098000a7836 */ /* 0x000fe40000000000 */
[C---:B0-----:R-:W-:Y:S01]  /*44d0*/  IMAD.HI.U32 R5, R74.reuse, R3, RZ ;  /* 0x000000034a057227 */ /* 0x041fe200078e00ff */
[----:B------:R-:W-:Y:S01]  /*44e0*/  STL [R1+0x11c8], R15 ;  /* 0x0011c80f01007387 */ /* 0x000fe20000100800 */
[----:B-1----:R-:W-:Y:S02]  /*44f0*/  IABS R2, R2 ;  /* 0x0000000200027213 */ /* 0x002fe40000000000 */
[----:B------:R-:W-:Y:S01]  /*4500*/  IMAD.MOV R5, RZ, RZ, -R5 ;  /* 0x000000ffff057224 */ /* 0x000fe200078e0a05 */
[----:B------:R-:W-:Y:S01]  /*4510*/  IABS R93, R10 ;  /* 0x0000000a005d7213 */ /* 0x000fe20000000000 */
[----:B--2---:R-:W-:-:S04]  /*4520*/  IMAD.HI.U32 R9, R74, R7, RZ ;  /* 0x000000074a097227 */ /* 0x004fc800078e00ff */
[----:B------:R-:W-:Y:S01]  /*4530*/  IMAD R3, R68, R5, R3 ;  /* 0x0000000544037224 */ /* 0x000fe200078e0203 */
[----:B------:R-:W-:Y:S01]  /*4540*/  IABS R5, R11 ;  /* 0x0000000b00057213 */ /* 0x000fe20000000000 */
[----:B------:R-:W-:-:S03]  /*4550*/  IMAD.HI.U32 R6, R74, R2, RZ ;  /* 0x000000024a067227 */ /* 0x000fc600078e00ff */
[----:B------:R0:W-:Y:S01]  /*4560*/  STL [R1+0x70], R3 ;  /* 0x0000700301007387 */ /* 0x0001e20000100800 */
        /* <DEDUP_REMOVED lines=8> */
[C---:B------:R-:W-:Y:S01]  /*45f0*/  VIADD R15, R0.reuse, 0xa3 ;  /* 0x000000a3000f7836 */ /* 0x040fe20000000000 */
[----:B------:R0:W-:Y:S01]  /*4600*/  STL [R1+0xfc], R7 ;  /* 0x0000fc0701007387 */ /* 0x0001e20000100800 */
[----:B-1----:R-:W-:-:S02]  /*4610*/  VIADD R11, R0, 0x9c ;  /* 0x0000009c000b7836 */ /* 0x002fc40000000000 */
[C---:B------:R-:W-:Y:S01]  /*4620*/  IMAD.HI.U32 R9, R74.reuse, R3, RZ ;  /* 0x000000034a097227 */ /* 0x040fe200078e00ff */
[----:B------:R1:W-:Y:S01]  /*4630*/  STL [R1+0x1d0], R2 ;  /* 0x0001d00201007387 */ /* 0x0003e20000100800 */
[----:B--2---:R-:W-:Y:S02]  /*4640*/  IABS R10, R6 ;  /* 0x00000006000a7213 */ /* 0x004fe40000000000 */
[----:B------:R-:W-:Y:S01]  /*4650*/  IMAD.MOV R9, RZ, RZ, -R9 ;  /* 0x000000ffff097224 */ /* 0x000fe200078e0a09 */
[----:B------:R2:W-:Y:S01]  /*4660*/  STL [R1+0x11dc], R6 ;  /* 0x0011dc0601007387 */ /* 0x0005e20000100800 */
[----:B0-----:R-:W-:-:S04]  /*4670*/  IMAD.HI.U32 R7, R74, R5, RZ ;  /* 0x000000054a077227 */ /* 0x001fc800078e00ff */
[----:B------:R-:W-:Y:S02]  /*4680*/  IMAD R9, R68, R9, R3 ;  /* 0x0000000944097224 */ /* 0x000fe400078e0203 */
[----:B-1----:R-:W-:Y:S02]  /*4690*/  VIADD R2, R0, 0x9a ;  /* 0x0000009a00027836 */ /* 0x002fe40000000000 */
[----:B------:R-:W-:Y:S02]  /*46a0*/  IMAD.MOV R7, RZ, RZ, -R7 ;  /* 0x000000ffff077224 */ /* 0x000fe400078e0a07 */
[----:B--2---:R-:W-:Y:S01]  /*46b0*/  IMAD.HI.U32 R6, R74, R93, RZ ;  /* 0x0000005d4a067227 */ /* 0x004fe200078e00ff */
[----:B------:R0:W-:Y:S03]  /*46c0*/  STL [R1+0x11f4], R2 ;  /* 0x0011f40201007387 */ /* 0x0001e60000100800 */
[----:B------:R-:W-:Y:S01]  /*46d0*/  IMAD.MOV.U32 R3, RZ, RZ, R10 ;  /* 0x000000ffff037224 */ /* 0x000fe200078e000a */
[----:B------:R1:W-:Y:S01]  /*46e0*/  STL [R1+0x29c], R9 ;  /* 0x00029c0901007387 */ /* 0x0003e20000100800 */
[----:B------:R-:W-:-:S02]  /*46f0*/  IMAD R5, R68, R7, R5 ;  /* 0x0000000744057224 */ /* 0x000fc400078e0205 */
[----:B------:R-:W-:Y:S02]  /*4700*/  VIADD R10, R0, 0x9b ;  /* 0x0000009b000a7836 */ /* 0x000fe40000000000 */
[C---:B------:R-:W-:Y:S01]  /*4710*/  IMAD.HI.U32 R7, R74.reuse, R3, RZ ;  /* 0x000000034a077227 */ /* 0x040fe200078e00ff */
[----:B0-----:R-:W-:Y:S01]  /*4720*/  IABS R2, R2 ;  /* 0x0000000200027213 */ /* 0x001fe20000000000 */
[----:B------:R0:W-:Y:S02]  /*4730*/  STL [R1+0x38c], R5 ;  /* 0x00038c0501007387 */ /* 0x0001e40000100800 */
[----:B------:R-:W-:Y:S02]  /*4740*/  IMAD.MOV R7, RZ, RZ, -R7 ;  /* 0x000000ffff077224 */ /* 0x000fe400078e0a07 */
[----:B-1----:R-:W-:Y:S01]  /*4750*/  IMAD.MOV R9, RZ, RZ, -R6 ;  /* 0x000000ffff097224 */ /* 0x002fe200078e0a06 */
[----:B------:R1:W-:Y:S01]  /*4760*/  STL [R1+0x11d4], R10 ;  /* 0x0011d40a01007387 */ /* 0x0003e20000100800 */
[----:B------:R-:W-:-:S03]  /*4770*/  IMAD.HI.U32 R6, R74, R2, RZ ;  /* 0x000000024a067227 */ /* 0x000fc600078e00ff */
[----:B------:R2:W-:Y:S01]  /*4780*/  STL [R1+0x11d8], R11 ;  /* 0x0011d80b01007387 */ /* 0x0005e20000100800 */
[----:B------:R-:W-:Y:S01]  /*4790*/  IMAD R93, R68, R9, R93 ;  /* 0x00000009445d7224 */ /* 0x000fe200078e025d */
[----:B0-----:R-:W-:Y:S01]  /*47a0*/  IABS R5, R11 ;  /* 0x0000000b00057213 */ /* 0x001fe20000000000 */
[----:B------:R-:W-:Y:S02]  /*47b0*/  IMAD.MOV R6, RZ, RZ, -R6 ;  /* 0x000000ffff067224 */ /* 0x000fe400078e0a06 */
[----:B------:R-:W-:Y:S01]  /*47c0*/  VIADD R9, R0, 0x9d ;  /* 0x0000009d00097836 */ /* 0x000fe20000000000 */
[----:B-1----:R-:W-:Y:S01]  /*47d0*/  IABS R10, R10 ;  /* 0x0000000a000a7213 */ /* 0x002fe20000000000 */
[C---:B------:R-:W-:Y:S02]  /*47e0*/  IMAD R3, R68.reuse, R7, R3 ;  /* 0x0000000744037224 */ /* 0x040fe400078e0203 */
[----:B------:R-:W-:Y:S01]  /*47f0*/  IMAD R2, R68, R6, R2 ;  /* 0x0000000644027224 */ /* 0x000fe200078e0202 */
[----:B------:R0:W-:Y:S01]  /*4800*/  STL [R1+0x11ec], R9 ;  /* 0x0011ec0901007387 */ /* 0x0001e20000100800 */
[----:B------:R-:W-:Y:S01]  /*4810*/  IABS R6, R9 ;  /* 0x0000000900067213 */ /* 0x000fe20000000000 */
[----:B--2---:R-:W-:-:S02]  /*4820*/  IMAD.HI.U32 R11, R74, R10, RZ ;  /* 0x0000000a4a0b7227 */ /* 0x004fc400078e00ff */
[----:B------:R1:W-:Y:S02]  /*4830*/  STL [R1+0x7c], R3 ;  /* 0x00007c0301007387 */ /* 0x0003e40000100800 */
[----:B------:R-:W-:Y:S02]  /*4840*/  IMAD.MOV R11, RZ, RZ, -R11 ;  /* 0x000000ffff0b7224 */ /* 0x000fe400078e0a0b */
[----:B------:R2:W-:Y:S01]  /*4850*/  STL [R1+0x104], R2 ;  /* 0x0001040201007387 */ /* 0x0005e20000100800 */
[----:B------:R-:W-:-:S04]  /*4860*/  IMAD.HI.U32 R7, R74, R6, RZ ;  /* 0x000000064a077227 */ /* 0x000fc800078e00ff */
[----:B0-----:R-:W-:-:S04]  /*4870*/  IMAD.HI.U32 R9, R74, R5, RZ ;  /* 0x000000054a097227 */ /* 0x001fc800078e00ff */
[C---:B-1----:R-:W-:Y:S02]  /*4880*/  VIADD R3, R0.reuse, 0xa0 ;  /* 0x000000a000037836 */ /* 0x042fe40000000000 */
[----:B--2---:R-:W-:Y:S02]  /*4890*/  VIADD R2, R0, 0xa1 ;  /* 0x000000a100027836 */ /* 0x004fe40000000000 */
[----:B------:R-:W-:Y:S01]  /*48a0*/  IMAD.MOV R9, RZ, RZ, -R9 ;  /* 0x000000ffff097224 */ /* 0x000fe200078e0a09 */
[----:B------:R0:W-:Y:S01]  /*48b0*/  STL [R1+0x1204], R3 ;  /* 0x0012040301007387 */ /* 0x0001e20000100800 */
[C---:B------:R-:W-:Y:S02]  /*48c0*/  IMAD R10, R68.reuse, R11, R10 ;  /* 0x0000000b440a7224 */ /* 0x040fe400078e020a */
[----:B------:R-:W-:Y:S01]  /*48d0*/  IMAD R5, R68, R9, R5 ;  /* 0x0000000944057224 */ /* 0x000fe200078e0205 */
[----:B------:R1:W-:Y:S01]  /*48e0*/  STL [R1+0x1208], R2 ;  /* 0x0012080201007387 */ /* 0x0003e20000100800 */
[----:B------:R-:W-:-:S02]  /*48f0*/  IMAD.MOV R7, RZ, RZ, -R7 ;  /* 0x000000ffff077224 */ /* 0x000fc400078e0a07 */
[----:B------:R-:W-:Y:S01]  /*4900*/  VIADD R11, R0, 0xa4 ;  /* 0x000000a4000b7836 */ /* 0x000fe20000000000 */
[----:B------:R2:W-:Y:S01]  /*4910*/  STL [R1+0x1d4], R10 ;  /* 0x0001d40a01007387 */ /* 0x0005e20000100800 */
[----:B------:R-:W-:Y:S01]  /*4920*/  IMAD R6, R68, R7, R6 ;  /* 0x0000000744067224 */ /* 0x000fe200078e0206 */
[----:B0-----:R-:W-:Y:S02]  /*4930*/  IABS R3, R3 ;  /* 0x0000000300037213 */ /* 0x001fe40000000000 */
[----:B------:R0:W-:Y:S01]  /*4940*/  STL [R1+0x284], R5 ;  /* 0x0002840501007387 */ /* 0x0001e20000100800 */
[----:B-1----:R-:W-:Y:S02]  /*4950*/  IABS R2, R2 ;  /* 0x0000000200027213 */ /* 0x002fe40000000000 */
[----:B------:R-:W-:-:S04]  /*4960*/  IMAD.HI.U32 R9, R74, R3, RZ ;  /* 0x000000034a097227 */ /* 0x000fc800078e00ff */
[----:B--2---:R-:W-:Y:S02]  /*4970*/  VIADD R10, R0, 0xa2 ;  /* 0x000000a2000a7836 */ /* 0x004fe40000000000 */
[----:B------:R-:W-:Y:S02]  /*4980*/  IMAD.MOV R7, RZ, RZ, -R9 ;  /* 0x000000ffff077224 */ /* 0x000fe400078e0a09 */
[----:B0-----:R-:W-:Y:S01]  /*4990*/  IMAD.HI.U32 R5, R74, R2, RZ ;  /* 0x000000024a057227 */ /* 0x001fe200078e00ff */
[----:B------:R0:W-:Y:S03]  /*49a0*/  STL [R1+0x11f0], R10 ;  /* 0x0011f00a01007387 */ /* 0x0001e60000100800 */
[----:B------:R-:W-:Y:S01]  /*49b0*/  IMAD.MOV R5, RZ, RZ, -R5 ;  /* 0x000000ffff057224 */ /* 0x000fe200078e0a05 */
[----:B------:R1:W-:Y:S01]  /*49c0*/  STL [R1+0x30c], R6 ;  /* 0x00030c0601007387 */ /* 0x0003e20000100800 */
[----:B------:R-:W-:-:S02]  /*49d0*/  IMAD R3, R68, R7, R3 ;  /* 0x0000000744037224 */ /* 0x000fc400078e0203 */
[----:B------:R-:W-:Y:S01]  /*49e0*/  IMAD R2, R68, R5, R2 ;  /* 0x0000000544027224 */ /* 0x000fe200078e0202 */
[----:B------:R-:W-:Y:S01]  /*49f0*/  STL [R1+0x1200], R15 ;  /* 0x0012000f01007387 */ /* 0x000fe20000100800 */
[----:B------:R-:W-:Y:S02]  /*4a00*/  IABS R5, R11 ;  /* 0x0000000b00057213 */ /* 0x000fe40000000000 */
[----:B0-----:R-:W-:Y:S01]  /*4a10*/  IABS R10, R10 ;  /* 0x0000000a000a7213 */ /* 0x001fe20000000000 */
[----:B------:R0:W-:Y:S01]  /*4a20*/  STL [R1+0x11fc], R11 ;  /* 0x0011fc0b01007387 */ /* 0x0001e20000100800 */
[----:B-1----:R-:W-:Y:S01]  /*4a30*/  IABS R6, R15 ;  /* 0x0000000f00067213 */ /* 0x002fe20000000000 */
[C---:B------:R-:W-:Y:S02]  /*4a40*/  IMAD.HI.U32 R9, R74.reuse, R5, RZ ;  /* 0x000000054a097227 */ /* 0x040fe400078e00ff */
[----:B------:R1:W-:Y:S02]  /*4a50*/  STL [R1], R3 ;  /* 0x0000000301007387 */ /* 0x0003e40000100800 */
[----:B------:R-:W-:-:S02]  /*4a60*/  IMAD.HI.U32 R7, R74, R6, RZ ;  /* 0x000000064a077227 */ /* 0x000fc400078e00ff */
[----:B------:R2:W-:Y:S02]  /*4a70*/  STL [R1+0x84], R2 ;  /* 0x0000840201007387 */ /* 0x0005e40000100800 */
[----:B0-----:R-:W-:-:S04]  /*4a80*/  IMAD.HI.U32 R11, R74, R10, RZ ;  /* 0x0000000a4a0b7227 */ /* 0x001fc800078e00ff */
[C---:B-1----:R-:W-:Y:S02]  /*4a90*/  VIADD R3, R0.reuse, 0xa5 ;  /* 0x000000a500037836 */ /* 0x042fe40000000000 */
[----:B------:R-:W-:Y:S02]  /*4aa0*/  IMAD.MOV R11, RZ, RZ, -R11 ;  /* 0x000000ffff0b7224 */ /* 0x000fe400078e0a0b */
[----:B--2---:R-:W-:Y:S01]  /*4ab0*/  VIADD R2, R0, 0xa8 ;  /* 0x000000a800027836 */ /* 0x004fe20000000000 */
[----:B------:R0:W-:Y:S01]  /*4ac0*/  STL [R1+0x11f8], R3 ;  /* 0x0011f80301007387 */ /* 0x0001e20000100800 */
[----:B------:R-:W-:Y:S02]  /*4ad0*/  IMAD.MOV R7, RZ, RZ, -R7 ;  /* 0x000000ffff077224 */ /* 0x000fe400078e0a07 */
[C---:B------:R-:W-:Y:S01]  /*4ae0*/  IMAD R10, R68.reuse, R11, R10 ;  /* 0x0000000b440a7224 */ /* 0x040fe200078e020a */
[----:B------:R1:W-:Y:S01]  /*4af0*/  STL [R1+0x1228], R2 ;  /* 0x0012280201007387 */ /* 0x0003e20000100800 */
[----:B------:R-:W-:-:S02]  /*4b00*/  IMAD R7, R68, R7, R6 ;  /* 0x0000000744077224 */ /* 0x000fc400078e0206 */
[----:B------:R-:W-:Y:S01]  /*4b10*/  IMAD.MOV R9, RZ, RZ, -R9 ;  /* 0x000000ffff097224 */ /* 0x000fe200078e0a09 */
[----:B------:R2:W-:Y:S01]  /*4b20*/  STL [R1+0x108], R10 ;  /* 0x0001080a01007387 */ /* 0x0005e20000100800 */
[----:B------:R-:W-:Y:S01]  /*4b30*/  VIADD R11, R0, 0xaa ;  /* 0x000000aa000b7836 */ /* 0x000fe20000000000 */
[----:B0-----:R-:W-:Y:S01]  /*4b40*/  IABS R3, R3 ;  /* 0x0000000300037213 */ /* 0x001fe20000000000 */
[----:B------:R-:W-:Y:S01]  /*4b50*/  IMAD R5, R68, R9, R5 ;  /* 0x0000000944057224 */ /* 0x000fe200078e0205 */
[----:B------:R0:W-:Y:S01]  /*4b60*/  STL [R1+0x1c8], R7 ;  /* 0x0001c80701007387 */ /* 0x0001e20000100800 */
[----:B------:R-:W-:Y:S01]  /*4b70*/  VIADD R9, R0, 0xab ;  /* 0x000000ab00097836 */ /* 0x000fe20000000000 */
[----:B-1----:R-:W-:Y:S01]  /*4b80*/  IABS R2, R2 ;  /* 0x0000000200027213 */ /* 0x002fe20000000000 */
        /* <DEDUP_REMOVED lines=9> */
[----:B------:R2:W-:Y:S01]  /*4c20*/  STL [R1+0x1210], R11 ;  /* 0x0012100b01007387 */ /* 0x0005e20000100800 */
[----:B------:R-:W-:Y:S01]  /*4c30*/  IABS R7, R9 ;  /* 0x0000000900077213 */ /* 0x000fe20000000000 */
[----:B------:R-:W-:Y:S01]  /*4c40*/  VIADD R15, R0, 0xc3 ;  /* 0x000000c3000f7836 */ /* 0x000fe20000000000 */
[----:B0-----:R-:W-:Y:S01]  /*4c50*/  IABS R10, R10 ;  /* 0x0000000a000a7213 */ /* 0x001fe20000000000 */
[----:B------:R-:W-:Y:S01]  /*4c60*/  STL [R1+0x121c], R9 ;  /* 0x00121c0901007387 */ /* 0x000fe20000100800 */
[----:B-1----:R-:W-:-:S03]  /*4c70*/  IABS R5, R11 ;  /* 0x0000000b00057213 */ /* 0x002fc60000000000 */
[----:B------:R0:W-:Y:S01]  /*4c80*/  STL [R1+0x2ec], R3 ;  /* 0x0002ec0301007387 */ /* 0x0001e20000100800 */
[----:B--2---:R-:W-:-:S03]  /*4c90*/  IMAD.HI.U32 R11, R74, R10, RZ ;  /* 0x0000000a4a0b7227 */ /* 0x004fc600078e00ff */
[----:B------:R1:W-:Y:S01]  /*4ca0*/  STL [R1+0x4], R2 ;  /* 0x0000040201007387 */ /* 0x0003e20000100800 */
[----:B------:R-:W-:-:S04]  /*4cb0*/  IMAD.HI.U32 R6, R74, R5, RZ ;  /* 0x000000054a067227 */ /* 0x000fc800078e00ff */
[C---:B0-----:R-:W-:Y:S02]  /*4cc0*/  VIADD R3, R0.reuse, 0xac ;  /* 0x000000ac00037836 */ /* 0x041fe40000000000 */
[----:B------:R-:W-:Y:S02]  /*4cd0*/  IMAD.MOV R11, RZ, RZ, -R11 ;  /* 0x000000ffff0b7224 */ /* 0x000fe400078e0a0b */
[----:B-1----:R-:W-:Y:S01]  /*4ce0*/  VIADD R2, R0, 0xad ;  /* 0x000000ad00027836 */ /* 0x002fe20000000000 */
[----:B------:R0:W-:Y:S01]  /*4cf0*/  STL [R1+0x1220], R3 ;  /* 0x0012200301007387 */ /* 0x0001e20000100800 */
[----:B------:R-:W-:Y:S02]  /*4d00*/  IMAD.MOV R6, RZ, RZ, -R6 ;  /* 0x000000ffff067224 */ /* 0x000fe400078e0a06 */
[C---:B------:R-:W-:Y:S01]  /*4d10*/  IMAD R10, R68.reuse, R11, R10 ;  /* 0x0000000b440a7224 */ /* 0x040fe200078e020a */
[----:B------:R1:W-:Y:S01]  /*4d20*/  STL [R1+0x1224], R2 ;  /* 0x0012240201007387 */ /* 0x0003e20000100800 */
[----:B------:R-:W-:-:S02]  /*4d30*/  IMAD R6, R68, R6, R5 ;  /* 0x0000000644067224 */ /* 0x000fc400078e0205 */
[----:B------:R-:W-:Y:S01]  /*4d40*/  IMAD.HI.U32 R9, R74, R7, RZ ;  /* 0x000000074a097227 */ /* 0x000fe200078e00ff */
[----:B------:R2:W-:Y:S01]  /*4d50*/  STL [R1+0x80], R10 ;  /* 0x0000800a01007387 */ /* 0x0005e20000100800 */
[----:B0-----:R-:W-:Y:S02]  /*4d60*/  IABS R3, R3 ;  /* 0x0000000300037213 */ /* 0x001fe40000000000 */
[----:B------:R-:W-:Y:S01]  /*4d70*/  IMAD.MOV R9, RZ, RZ, -R9 ;  /* 0x000000ffff097224 */ /* 0x000fe200078e0a09 */
        /* <DEDUP_REMOVED lines=8> */
[----:B------:R-:W-:Y:S02]  /*4e00*/  IMAD R7, R68, R9, R7 ;  /* 0x0000000944077224 */ /* 0x000fe400078e0207 */
[----:B------:R-:W-:-:S02]  /*4e10*/  IMAD.MOV R6, RZ, RZ, -R6 ;  /* 0x000000ffff067224 */ /* 0x000fc400078e0a06 */
[----:B------:R-:W-:Y:S01]  /*4e20*/  VIADD R9, R0, 0xb2 ;  /* 0x000000b200097836 */ /* 0x000fe20000000000 */
[----:B------:R1:W-:Y:S01]  /*4e30*/  STL [R1+0x1bc], R7 ;  /* 0x0001bc0701007387 */ /* 0x0003e20000100800 */
[C---:B------:R-:W-:Y:S01]  /*4e40*/  IMAD R5, R68.reuse, R5, R3 ;  /* 0x0000000544057224 */ /* 0x040fe200078e0203 */
[----:B0-----:R-:W-:Y:S01]  /*4e50*/  IABS R10, R10 ;  /* 0x0000000a000a7213 */ /* 0x001fe20000000000 */
[----:B------:R-:W-:Y:S01]  /*4e60*/  IMAD R3, R68, R6, R2 ;  /* 0x0000000644037224 */ /* 0x000fe200078e0202 */
[----:B------:R0:W-:Y:S01]  /*4e70*/  STL [R1+0x1234], R11 ;  /* 0x0012340b01007387 */ /* 0x0001e20000100800 */
[----:B------:R-:W-:-:S03]  /*4e80*/  IABS R2, R9 ;  /* 0x0000000900027213 */ /* 0x000fc60000000000 */
[----:B------:R2:W-:Y:S01]  /*4e90*/  STL [R1+0x1244], R9 ;  /* 0x0012440901007387 */ /* 0x0005e20000100800 */
[----:B-1----:R-:W-:-:S03]  /*4ea0*/  IABS R7, R11 ;  /* 0x0000000b00077213 */ /* 0x002fc60000000000 */
[----:B------:R1:W-:Y:S01]  /*4eb0*/  STL [R1+0x254], R5 ;  /* 0x0002540501007387 */ /* 0x0003e20000100800 */
[----:B0-----:R-:W-:-:S03]  /*4ec0*/  IMAD.HI.U32 R11, R74, R10, RZ ;  /* 0x0000000a4a0b7227 */ /* 0x001fc600078e00ff */
[----:B------:R0:W-:Y:S01]  /*4ed0*/  STL [R1+0x2e8], R3 ;  /* 0x0002e80301007387 */ /* 0x0001e20000100800 */
[C---:B--2---:R-:W-:Y:S02]  /*4ee0*/  VIADD R9, R0.reuse, 0xb4 ;  /* 0x000000b400097836 */ /* 0x044fe40000000000 */
[----:B------:R-:W-:Y:S02]  /*4ef0*/  IMAD.MOV R11, RZ, RZ, -R11 ;  /* 0x000000ffff0b7224 */ /* 0x000fe400078e0a0b */
[----:B-1----:R-:W-:Y:S02]  /*4f00*/  IMAD.MOV.U32 R5, RZ, RZ, R7 ;  /* 0x000000ffff057224 */ /* 0x002fe400078e0007 */
[----:B------:R-:W-:Y:S01]  /*4f10*/  IMAD.MOV.U32 R7, RZ, RZ, R2 ;  /* 0x000000ffff077224 */ /* 0x000fe200078e0002 */
[----:B------:R-:W-:Y:S01]  /*4f20*/  IABS R2, R9 ;  /* 0x0000000900027213 */ /* 0x000fe20000000000 */
[----:B0-----:R-:W-:Y:S02]  /*4f30*/  VIADD R3, R0, 0xb3 ;  /* 0x000000b300037836 */ /* 0x001fe40000000000 */
[----:B------:R-:W-:-:S03]  /*4f40*/  IMAD.HI.U32 R6, R74, R5, RZ ;  /* 0x000000054a067227 */ /* 0x000fc600078e00ff */
[----:B------:R0:W-:Y:S01]  /*4f50*/  STL [R1+0x1230], R3 ;  /* 0x0012300301007387 */ /* 0x0001e20000100800 */
[----:B------:R-:W-:Y:S02]  /*4f60*/  IMAD R10, R68, R11, R10 ;  /* 0x0000000b440a7224 */ /* 0x000fe400078e020a */
[----:B------:R-:W-:Y:S01]  /*4f70*/  IMAD.MOV R6, RZ, RZ, -R6 ;  /* 0x000000ffff067224 */ /* 0x000fe200078e0a06 */
[----:B------:R1:W-:Y:S01]  /*4f80*/  STL [R1+0x1240], R9 ;  /* 0x0012400901007387 */ /* 0x0003e20000100800 */
[----:B------:R-:W-:Y:S02]  /*4f90*/  VIADD R11, R0, 0xb8 ;  /* 0x000000b8000b7836 */ /* 0x000fe40000000000 */
[----:B------:R-:W-:Y:S01]  /*4fa0*/  IMAD R6, R68, R6, R5 ;  /* 0x0000000644067224 */ /* 0x000fe200078e0205 */
[----:B------:R2:W-:Y:S01]  /*4fb0*/  STL [R1+0x10], R10 ;  /* 0x0000100a01007387 */ /* 0x0005e20000100800 */
[----:B0-----:R-:W-:-:S03]  /*4fc0*/  IABS R3, R3 ;  /* 0x0000000300037213 */ /* 0x001fc60000000000 */
[----:B------:R0:W-:Y:S01]  /*4fd0*/  STL [R1+0x88], R6 ;  /* 0x0000880601007387 */ /* 0x0001e20000100800 */
[----:B-1----:R-:W-:-:S04]  /*4fe0*/  IMAD.HI.U32 R9, R74, R7, RZ ;  /* 0x000000074a097227 */ /* 0x002fc800078e00ff */
[----:B------:R-:W-:Y:S02]  /*4ff0*/  IMAD.MOV R9, RZ, RZ, -R9 ;  /* 0x000000ffff097224 */ /* 0x000fe400078e0a09 */
[----:B--2---:R-:W-:Y:S02]  /*5000*/  VIADD R10, R0, 0xb5 ;  /* 0x000000b5000a7836 */ /* 0x004fe40000000000 */
[----:B------:R-:W-:-:S03]  /*5010*/  IMAD.HI.U32 R5, R74, R3, RZ ;  /* 0x000000034a057227 */ /* 0x000fc600078e00ff */
[----:B------:R-:W-:Y:S01]  /*5020*/  STL [R1+0x1238], R10 ;  /* 0x0012380a01007387 */ /* 0x000fe20000100800 */
[----:B------:R-:W-:Y:S01]  /*5030*/  IMAD R7, R68, R9, R7 ;  /* 0x0000000944077224 */ /* 0x000fe200078e0207 */
[----:B------:R-:W-:Y:S01]  /*5040*/  IABS R9, R11 ;  /* 0x0000000b00097213 */ /* 0x000fe20000000000 */
[----:B------:R-:W-:Y:S02]  /*5050*/  IMAD.MOV R5, RZ, RZ, -R5 ;  /* 0x000000ffff057224 */ /* 0x000fe400078e0a05 */
[----:B0-----:R-:W-:Y:S01]  /*5060*/  IMAD.HI.U32 R6, R74, R2, RZ ;  /* 0x000000024a067227 */ /* 0x001fe200078e00ff */
[----:B------:R0:W-:Y:S03]  /*5070*/  STL [R1+0x11c], R7 ;  /* 0x00011c0701007387 */ /* 0x0001e60000100800 */
[----:B------:R-:W-:Y:S01]  /*5080*/  IMAD R3, R68, R5, R3 ;  /* 0x0000000544037224 */ /* 0x000fe200078e0203 */
[----:B------:R1:W-:Y:S01]  /*5090*/  STL [R1+0x1258], R11 ;  /* 0x0012580b01007387 */ /* 0x0003e20000100800 */
[----:B------:R-:W-:-:S04]  /*50a0*/  IMAD.MOV R6, RZ, RZ, -R6 ;  /* 0x000000ffff067224 */ /* 0x000fc800078e0a06 */
[----:B------:R-:W-:Y:S01]  /*50b0*/  IMAD R2, R68, R6, R2 ;  /* 0x0000000644027224 */ /* 0x000fe200078e0202 */
[----:B0-----:R-:W-:Y:S01]  /*50c0*/  IABS R7, R10 ;  /* 0x0000000a00077213 */ /* 0x001fe20000000000 */
[C---:B------:R-:W-:Y:S02]  /*50d0*/  VIADD R10, R0.reuse, 0xb9 ;  /* 0x000000b9000a7836 */ /* 0x040fe40000000000 */
[----:B------:R-:W-:-:S03]  /*50e0*/  VIADD R6, R0, 0xba ;  /* 0x000000ba00067836 */ /* 0x000fc60000000000 */
[----:B------:R0:W-:Y:S01]  /*50f0*/  STL [R1+0x1254], R10 ;  /* 0x0012540a01007387 */ /* 0x0001e20000100800 */
[----:B------:R-:W-:Y:S02]  /*5100*/  IABS R5, R10 ;  /* 0x0000000a00057213 */ /* 0x000fe40000000000 */
[----:B-1----:R-:W-:Y:S01]  /*5110*/  IABS R11, R6 ;  /* 0x00000006000b7213 */ /* 0x002fe20000000000 */
[----:B------:R1:W-:Y:S04]  /*5120*/  STL [R1+0x1ac], R3 ;  /* 0x0001ac0301007387 */ /* 0x0003e80000100800 */
[----:B------:R2:W-:Y:S01]  /*5130*/  STL [R1+0x234], R2 ;  /* 0x0002340201007387 */ /* 0x0005e20000100800 */
[----:B0-----:R-:W-:-:S03]  /*5140*/  IMAD.HI.U32 R10, R74, R7, RZ ;  /* 0x000000074a0a7227 */ /* 0x001fc600078e00ff */
[----:B------:R0:W-:Y:S01]  /*5150*/  STL [R1+0x1250], R6 ;  /* 0x0012500601007387 */ /* 0x0001e20000100800 */
[----:B-1----:R-:W-:Y:S02]  /*5160*/  IMAD.MOV.U32 R3, RZ, RZ, R9 ;  /* 0x000000ffff037224 */ /* 0x002fe400078e0009 */
[----:B------:R-:W-:Y:S02]  /*5170*/  IMAD.MOV R10, RZ, RZ, -R10 ;  /* 0x000000ffff0a7224 */ /* 0x000fe400078e0a0a */
[----:B------:R-:W-:-:S04]  /*5180*/  IMAD.HI.U32 R9, R74, R3, RZ ;  /* 0x000000034a097227 */ /* 0x000fc800078e00ff */
[----:B--2---:R-:W-:Y:S02]  /*5190*/  VIADD R2, R0, 0xbb ;  /* 0x000000bb00027836 */ /* 0x004fe40000000000 */
[----:B0-----:R-:W-:-:S03]  /*51a0*/  IMAD.HI.U32 R6, R74, R5, RZ ;  /* 0x000000054a067227 */ /* 0x001fc600078e00ff */
[----:B------:R0:W-:Y:S01]  /*51b0*/  STL [R1+0x125c], R2 ;  /* 0x00125c0201007387 */ /* 0x0001e20000100800 */
[----:B------:R-:W-:Y:S02]  /*51c0*/  IMAD.MOV R9, RZ, RZ, -R9 ;  /* 0x000000ffff097224 */ /* 0x000fe400078e0a09 */
[C---:B------:R-:W-:Y:S02]  /*51d0*/  IMAD R10, R68.reuse, R10, R7 ;  /* 0x0000000a440a7224 */ /* 0x040fe400078e0207 */
[----:B------:R-:W-:Y:S02]  /*51e0*/  IMAD.MOV R6, RZ, RZ, -R6 ;  /* 0x000000ffff067224 */ /* 0x000fe400078e0a06 */
[C---:B------:R-:W-:Y:S01]  /*51f0*/  IMAD R3, R68.reuse, R9, R3 ;  /* 0x0000000944037224 */ /* 0x040fe200078e0203 */
[----:B------:R1:W-:Y:S01]  /*5200*/  STL [R1+0x2a4], R10 ;  /* 0x0002a40a01007387 */ /* 0x0003e20000100800 */
[----:B------:R-:W-:Y:S01]  /*5210*/  IMAD.MOV.U32 R7, RZ, RZ, R11 ;  /* 0x000000ffff077224 */ /* 0x000fe200078e000b */
[----:B0-----:R-:W-:Y:S01]  /*5220*/  IABS R2, R2 ;  /* 0x0000000200027213 */ /* 0x001fe20000000000 */
[----:B------:R-:W-:Y:S01]  /*5230*/  IMAD R5, R68, R6, R5 ;  /* 0x0000000644057224 */ /* 0x000fe200078e0205 */
[----:B------:R0:W-:Y:S01]  /*5240*/  STL [R1+0xc], R3 ;  /* 0x00000c0301007387 */ /* 0x0001e20000100800 */
[----:B------:R-:W-:-:S04]  /*5250*/  IMAD.HI.U32 R9, R74, R7, RZ ;  /* 0x000000074a097227 */ /* 0x000fc800078e00ff */
[C---:B------:R-:W-:Y:S02]  /*5260*/  VIADD R11, R0.reuse, 0xbd ;  /* 0x000000bd000b7836 */ /* 0x040fe40000000000 */
[----:B-1----:R-:W-:Y:S02]  /*5270*/  VIADD R10, R0, 0xbc ;  /* 0x000000bc000a7836 */ /* 0x002fe40000000000 */
[----:B------:R-:W-:Y:S01]  /*5280*/  IMAD.MOV R9, RZ, RZ, -R9 ;  /* 0x000000ffff097224 */ /* 0x000fe200078e0a09 */
[----:B------:R-:W-:Y:S01]  /*5290*/  IABS R6, R11 ;  /* 0x0000000b00067213 */ /* 0x000fe20000000000 */
[----:B0-----:R-:W-:Y:S01]  /*52a0*/  IMAD.HI.U32 R3, R74, R2, RZ ;  /* 0x000000024a037227 */ /* 0x001fe200078e00ff */
[----:B------:R-:W-:Y:S03]  /*52b0*/  STL [R1+0x1248], R10 ;  /* 0x0012480a01007387 */ /* 0x000fe60000100800 */
[----:B------:R-:W-:Y:S01]  /*52c0*/  IMAD.MOV R3, RZ, RZ, -R3 ;  /* 0x000000ffff037224 */ /* 0x000fe200078e0a03 */
[----:B------:R0:W-:Y:S01]  /*52d0*/  STL [R1+0x90], R5 ;  /* 0x0000900501007387 */ /* 0x0001e20000100800 */
[----:B------:R-:W-:-:S02]  /*52e0*/  IMAD R9, R68, R9, R7 ;  /* 0x0000000944097224 */ /* 0x000fc400078e0207 */
[----:B------:R-:W-:Y:S01]  /*52f0*/  IMAD R7, R68, R3, R2 ;  /* 0x0000000344077224 */ /* 0x000fe200078e0202 */
[----:B------:R1:W-:Y:S01]  /*5300*/  STL [R1+0x124c], R11 ;  /* 0x00124c0b01007387 */ /* 0x0003e20000100800 */
[----:B------:R-:W-:Y:S01]  /*5310*/  IMAD.MOV.U32 R2, RZ, RZ, R6 ;  /* 0x000000ffff027224 */ /* 0x000fe200078e0006 */
[----:B0-----:R-:W-:Y:S01]  /*5320*/  IABS R5, R10 ;  /* 0x0000000a00057213 */ /* 0x001fe20000000000 */
[C---:B------:R-:W-:Y:S02]  /*5330*/  VIADD R10, R0.reuse, 0xc0 ;  /* 0x000000c0000a7836 */ /* 0x040fe40000000000 */
[----:B-1----:R-:W-:-:S03]  /*5340*/  VIADD R11, R0, 0xc1 ;  /* 0x000000c1000b7836 */ /* 0x002fc60000000000 */
[----:B------:R0:W-:Y:S01]  /*5350*/  STL [R1+0x1274], R10 ;  /* 0x0012740a01007387 */ /* 0x0001e20000100800 */
[----:B------:R-:W-:-:S03]  /*5360*/  IABS R3, R10 ;  /* 0x0000000a00037213 */ /* 0x000fc60000000000 */
[----:B------:R1:W-:Y:S02]  /*5370*/  STL [R1+0x128], R9 ;  /* 0x0001280901007387 */ /* 0x0003e40000100800 */
[----:B------:R-:W-:Y:S02]  /*5380*/  IMAD.MOV.U32 R6, RZ, RZ, R3 ;  /* 0x000000ffff067224 */ /* 0x000fe400078e0003 */
        /* <DEDUP_REMOVED lines=8> */
[C---:B------:R-:W-:Y:S01]  /*5410*/  IMAD R10, R68.reuse, R10, R5 ;  /* 0x0000000a440a7224 */ /* 0x040fe200078e0205 */
[----:B0-----:R-:W-:Y:S01]  /*5420*/  IABS R11, R11 ;  /* 0x0000000b000b7213 */ /* 0x001fe20000000000 */
[----:B------:R-:W-:Y:S01]  /*5430*/  IMAD R2, R68, R9, R2 ;  /* 0x0000000944027224 */ /* 0x000fe200078e0202 */
[----:B------:R-:W-:Y:S02]  /*5440*/  IABS R3, R7 ;  /* 0x0000000700037213 */ /* 0x000fe40000000000 */
[----:B------:R0:W-:Y:S01]  /*5450*/  STL [R1+0x210], R10 ;  /* 0x0002100a01007387 */ /* 0x0001e20000100800 */
[----:B------:R-:W-:-:S02]  /*5460*/  IMAD.MOV.U32 R5, RZ, RZ, R11 ;  /* 0x000000ffff057224 */ /* 0x000fc400078e000b */
[----:B------:R-:W-:Y:S01]  /*5470*/  VIADD R11, R0, 0xc4 ;  /* 0x000000c4000b7836 */ /* 0x000fe20000000000 */
[----:B------:R2:W-:Y:S01]  /*5480*/  STL [R1+0x28c], R2 ;  /* 0x00028c0201007387 */ /* 0x0005e20000100800 */
[----:B-1----:R-:W-:-:S03]  /*5490*/  IMAD.HI.U32 R7, R74, R6, RZ ;  /* 0x000000064a077227 */ /* 0x002fc600078e00ff */
[----:B------:R-:W-:Y:S01]  /*54a0*/  STL [R1+0x1264], R15 ;  /* 0x0012640f01007387 */ /* 0x000fe20000100800 */
[----:B------:R-:W-:-:S04]  /*54b0*/  IMAD.HI.U32 R9, R74, R5, RZ ;  /* 0x000000054a097227 */ /* 0x000fc800078e00ff */
[----:B0-----:R-:W-:Y:S02]  /*54c0*/  IMAD.MOV R10, RZ, RZ, -R7 ;  /* 0x000000ffff0a7224 */ /* 0x001fe400078e0a07 */
[----:B------:R-:W-:-:S04]  /*54d0*/  IMAD.HI.U32 R7, R74, R3, RZ ;  /* 0x000000034a077227 */ /* 0x000fc800078e00ff */
[----:B--2---:R-:W-:Y:S01]  /*54e0*/  IMAD R2, R68, R10, R6 ;  /* 0x0000000a44027224 */ /* 0x004fe200078e0206 */
[----:B------:R-:W-:Y:S01]  /*54f0*/  IABS R6, R11 ;  /* 0x0000000b00067213 */ /* 0x000fe20000000000 */
[----:B------:R-:W-:Y:S02]  /*5500*/  IMAD.MOV R9, RZ, RZ, -R9 ;  /* 0x000000ffff097224 */ /* 0x000fe400078e0a09 */
[----:B------:R-:W-:Y:S01]  /*5510*/  IMAD.MOV R7, RZ, RZ, -R7 ;  /* 0x000000ffff077224 */ /* 0x000fe200078e0a07 */
[----:B------:R0:W-:Y:S01]  /*5520*/  STL [R1+0x8], R2 ;  /* 0x0000080201007387 */ /* 0x0001e20000100800 */
[----:B------:R-:W-:Y:S02]  /*5530*/  VIADD R10, R0, 0xc5 ;  /* 0x000000c5000a7836 */ /* 0x000fe40000000000 */
[C---:B------:R-:W-:Y:S01]  /*5540*/  IMAD R5, R68.reuse, R9, R5 ;  /* 0x0000000944057224 */ /* 0x040fe200078e0205 */
[----:B------:R1:W-:Y:S01]  /*5550*/  STL [R1+0x1268], R11 ;  /* 0x0012680b01007387 */ /* 0x0003e20000100800 */
[----:B------:R-:W-:-:S02]  /*5560*/  IMAD R7, R68, R7, R3 ;  /* 0x0000000744077224 */ /* 0x000fc400078e0203 */
[----:B------:R-:W-:Y:S01]  /*5570*/  IMAD.MOV.U32 R3, RZ, RZ, R6 ;  /* 0x000000ffff037224 */ /* 0x000fe200078e0006 */
[----:B------:R-:W-:Y:S01]  /*5580*/  STL [R1+0x1288], R10 ;  /* 0x0012880a01007387 */ /* 0x000fe20000100800 */
[C---:B------:R-:W-:Y:S01]  /*5590*/  VIADD R9, R0.reuse, 0xc9 ;  /* 0x000000c900097836 */ /* 0x040fe20000000000 */
[----:B0-----:R-:W-:Y:S01]  /*55a0*/  IABS R2, R15 ;  /* 0x0000000f00027213 */ /* 0x001fe20000000000 */
[----:B------:R-:W-:Y:S01]  /*55b0*/  VIADD R15, R0, 0xd2 ;  /* 0x000000d2000f7836 */ /* 0x000fe20000000000 */
[----:B------:R0:W-:Y:S01]  /*55c0*/  STL [R1+0x8c], R5 ;  /* 0x00008c0501007387 */ /* 0x0001e20000100800 */
[----:B-1----:R-:W-:-:S03]  /*55d0*/  IMAD.HI.U32 R11, R74, R3, RZ ;  /* 0x000000034a0b7227 */ /* 0x002fc600078e00ff */
[----:B------:R1:W-:Y:S01]  /*55e0*/  STL [R1+0x12c], R7 ;  /* 0x00012c0701007387 */ /* 0x0003e20000100800 */
[----:B------:R-:W-:Y:S01]  /*55f0*/  IMAD.HI.U32 R6, R74, R2, RZ ;  /* 0x000000024a067227 */ /* 0x000fe200078e00ff */
[----:B0-----:R-:W-:-:S03]  /*5600*/  IABS R5, R10 ;  /* 0x0000000a00057213 */ /* 0x001fc60000000000 */
[----:B------:R-:W-:Y:S02]  /*5610*/  IMAD.MOV R6, RZ, RZ, -R6 ;  /* 0x000000ffff067224 */ /* 0x000fe400078e0a06 */
[----:B------:R-:W-:Y:S02]  /*5620*/  IMAD.MOV R11, RZ, RZ, -R11 ;  /* 0x000000ffff0b7224 */ /* 0x000fe400078e0a0b */
[----:B-1----:R-:W-:Y:S02]  /*5630*/  VIADD R7, R0, 0xc8 ;  /* 0x000000c800077836 */ /* 0x002fe40000000000 */
        /* <DEDUP_REMOVED lines=8> */
[----:B0-----:R-:W-:Y:S02]  /*56c0*/  IABS R7, R7 ;  /* 0x0000000700077213 */ /* 0x001fe40000000000 */
[----:B------:R-:W-:-:S02]  /*56d0*/  IABS R10, R6 ;  /* 0x00000006000a7213 */ /* 0x000fc40000000000 */
[----:B-1----:R-:W-:Y:S01]  /*56e0*/  IABS R9, R9 ;  /* 0x0000000900097213 */ /* 0x002fe20000000000 */
[----:B--2---:R-:W-:Y:S02]  /*56f0*/  IMAD R2, R68, R11, R3 ;  /* 0x0000000b44027224 */ /* 0x004fe400078e0203 */
[----:B------:R-:W-:-:S03]  /*5700*/  IMAD.HI.U32 R3, R74, R7, RZ ;  /* 0x000000074a037227 */ /* 0x000fc600078e00ff */
[----:B------:R0:W-:Y:S01]  /*5710*/  STL [R1+0x1e0], R2 ;  /* 0x0001e00201007387 */ /* 0x0001e20000100800 */
[----:B------:R-:W-:-:S03]  /*5720*/  VIADD R11, R0, 0xcb ;  /* 0x000000cb000b7836 */ /* 0x000fc60000000000 */
[----:B------:R1:W-:Y:S04]  /*5730*/  STL [R1+0x1294], R6 ;  /* 0x0012940601007387 */ /* 0x0003e80000100800 */
[----:B------:R2:W-:Y:S01]  /*5740*/  STL [R1+0x278], R5 ;  /* 0x0002780501007387 */ /* 0x0005e20000100800 */
[----:B0-----:R-:W-:-:S03]  /*5750*/  IMAD.HI.U32 R2, R74, R9, RZ ;  /* 0x000000094a027227 */ /* 0x001fc600078e00ff */
[----:B------:R0:W-:Y:S01]  /*5760*/  STL [R1+0x1298], R11 ;  /* 0x0012980b01007387 */ /* 0x0001e20000100800 */
[----:B-1----:R-:W-:Y:S02]  /*5770*/  VIADD R6, R0, 0xcc ;  /* 0x000000cc00067836 */ /* 0x002fe40000000000 */
[----:B------:R-:W-:Y:S02]  /*5780*/  IMAD.MOV R2, RZ, RZ, -R2 ;  /* 0x000000ffff027224 */ /* 0x000fe400078e0a02 */
[----:B--2---:R-:W-:Y:S01]  /*5790*/  IMAD.MOV R5, RZ, RZ, -R3 ;  /* 0x000000ffff057224 */ /* 0x004fe200078e0a03 */
[----:B------:R-:W-:Y:S01]  /*57a0*/  IABS R3, R11 ;  /* 0x0000000b00037213 */ /* 0x000fe20000000000 */
[----:B------:R-:W-:Y:S01]  /*57b0*/  STL [R1+0x1290], R6 ;  /* 0x0012900601007387 */ /* 0x000fe20000100800 */
[C---:B------:R-:W-:Y:S02]  /*57c0*/  IMAD R2, R68.reuse, R2, R9 ;  /* 0x0000000244027224 */ /* 0x040fe400078e0209 */
[----:B------:R-:W-:-:S02]  /*57d0*/  IMAD R5, R68, R5, R7 ;  /* 0x0000000544057224 */ /* 0x000fc400078e0207 */
[----:B0-----:R-:W-:-:S03]  /*57e0*/  IMAD.HI.U32 R11, R74, R10, RZ ;  /* 0x0000000a4a0b7227 */ /* 0x001fc600078e00ff */
[----:B------:R0:W-:Y:S01]  /*57f0*/  STL [R1+0x14], R5 ;  /* 0x0000140501007387 */ /* 0x0001e20000100800 */
[----:B------:R-:W-:Y:S02]  /*5800*/  IMAD.MOV R11, RZ, RZ, -R11 ;  /* 0x000000ffff0b7224 */ /* 0x000fe400078e0a0b */
[----:B------:R-:W-:Y:S01]  /*5810*/  IMAD.HI.U32 R9, R74, R3, RZ ;  /* 0x000000034a097227 */ /* 0x000fe200078e00ff */
[----:B------:R1:W-:Y:S03]  /*5820*/  STL [R1+0x9c], R2 ;  /* 0x00009c0201007387 */ /* 0x0003e60000100800 */
[----:B------:R-:W-:Y:S02]  /*5830*/  IMAD R10, R68, R11, R10 ;  /* 0x0000000b440a7224 */ /* 0x000fe400078e020a */
[----:B------:R-:W-:Y:S01]  /*5840*/  IMAD.MOV R9, RZ, RZ, -R9 ;  /* 0x000000ffff097224 */ /* 0x000fe200078e0a09 */
[----:B0-----:R-:W-:Y:S01]  /*5850*/  IABS R5, R6 ;  /* 0x0000000600057213 */ /* 0x001fe20000000000 */
[----:B------:R-:W-:-:S02]  /*5860*/  VIADD R6, R0, 0xd0 ;  /* 0x000000d000067836 */ /* 0x000fc40000000000 */
[----:B------:R-:W-:Y:S02]  /*5870*/  IMAD R3, R68, R9, R3 ;  /* 0x0000000944037224 */ /* 0x000fe400078e0203 */
[----:B-1----:R-:W-:Y:S02]  /*5880*/  VIADD R2, R0, 0xcd ;  /* 0x000000cd00027836 */ /* 0x002fe40000000000 */
[----:B------:R-:W-:-:S03]  /*5890*/  IMAD.HI.U32 R7, R74, R5, RZ ;  /* 0x000000054a077227 */ /* 0x000fc600078e00ff */
[----:B------:R0:W-:Y:S01]  /*58a0*/  STL [R1+0x12a0], R2 ;  /* 0x0012a00201007387 */ /* 0x0001e20000100800 */
[----:B------:R-:W-:Y:S02]  /*58b0*/  IMAD.MOV R7, RZ, RZ, -R7 ;  /* 0x000000ffff077224 */ /* 0x000fe400078e0a07 */
[----:B------:R-:W-:Y:S01]  /*58c0*/  VIADD R11, R0, 0xd3 ;  /* 0x000000d3000b7836 */ /* 0x000fe20000000000 */
[----:B------:R1:W-:Y:S01]  /*58d0*/  STL [R1+0x12c4], R6 ;  /* 0x0012c40601007387 */ /* 0x0003e20000100800 */
[----:B------:R-:W-:-:S03]  /*58e0*/  IMAD R5, R68, R7, R5 ;  /* 0x0000000744057224 */ /* 0x000fc600078e0205 */
[----:B------:R2:W-:Y:S01]  /*58f0*/  STL [R1+0x138], R10 ;  /* 0x0001380a01007387 */ /* 0x0005e20000100800 */
[----:B0-----:R-:W-:-:S03]  /*5900*/  IABS R2, R2 ;  /* 0x0000000200027213 */ /* 0x001fc60000000000 */
[----:B------:R0:W-:Y:S01]  /*5910*/  STL [R1+0x17c], R3 ;  /* 0x00017c0301007387 */ /* 0x0001e20000100800 */
[----:B-1----:R-:W-:Y:S01]  /*5920*/  IABS R6, R6 ;  /* 0x0000000600067213 */ /* 0x002fe20000000000 */
[----:B------:R-:W-:-:S04]  /*5930*/  IMAD.HI.U32 R9, R74, R2, RZ ;  /* 0x000000024a097227 */ /* 0x000fc800078e00ff */
[----:B--2---:R-:W-:Y:S02]  /*5940*/  VIADD R10, R0, 0xd1 ;  /* 0x000000d1000a7836 */ /* 0x004fe40000000000 */
[----:B0-----:R-:W-:-:S03]  /*5950*/  IMAD.HI.U32 R3, R74, R6, RZ ;  /* 0x000000064a037227 */ /* 0x001fc600078e00ff */
[----:B------:R0:W-:Y:S01]  /*5960*/  STL [R1+0x12b8], R10 ;  /* 0x0012b80a01007387 */ /* 0x0001e20000100800 */
[----:B------:R-:W-:Y:S01]  /*5970*/  IMAD.MOV R7, RZ, RZ, -R3 ;  /* 0x000000ffff077224 */ /* 0x000fe200078e0a03 */
[----:B------:R-:W-:Y:S02]  /*5980*/  IABS R3, R15 ;  /* 0x0000000f00037213 */ /* 0x000fe40000000000 */
[----:B------:R1:W-:Y:S04]  /*5990*/  STL [R1+0x1c4], R5 ;  /* 0x0001c40501007387 */ /* 0x0003e80000100800 */
[----:B------:R-:W-:Y:S01]  /*59a0*/  STL [R1+0x12b4], R15 ;  /* 0x0012b40f01007387 */ /* 0x000fe20000100800 */
[----:B0-----:R-:W-:-:S03]  /*59b0*/  IABS R10, R10 ;  /* 0x0000000a000a7213 */ /* 0x001fc60000000000 */
[----:B------:R0:W-:Y:S01]  /*59c0*/  STL [R1+0x12bc], R11 ;  /* 0x0012bc0b01007387 */ /* 0x0001e20000100800 */
[----:B-1----:R-:W-:Y:S02]  /*59d0*/  IMAD.MOV R5, RZ, RZ, -R9 ;  /* 0x000000ffff057224 */ /* 0x002fe400078e0a09 */
[----:B------:R-:W-:Y:S02]  /*59e0*/  VIADD R9, R0, 0xd4 ;  /* 0x000000d400097836 */ /* 0x000fe40000000000 */
[C---:B------:R-:W-:Y:S02]  /*59f0*/  IMAD R5, R68.reuse, R5, R2 ;  /* 0x0000000544057224 */ /* 0x040fe400078e0202 */
[----:B------:R-:W-:Y:S01]  /*5a00*/  IMAD R2, R68, R7, R6 ;  /* 0x0000000744027224 */ /* 0x000fe200078e0206 */
[----:B------:R-:W-:Y:S01]  /*5a10*/  IABS R7, R11 ;  /* 0x0000000b00077213 */ /* 0x000fe20000000000 */
[----:B0-----:R-:W-:Y:S01]  /*5a20*/  IMAD.HI.U32 R11, R74, R10, RZ ;  /* 0x0000000a4a0b7227 */ /* 0x001fe200078e00ff */
[----:B------:R0:W-:Y:S03]  /*5a30*/  STL [R1+0x260], R5 ;  /* 0x0002600501007387 */ /* 0x0001e60000100800 */
[----:B------:R-:W-:Y:S01]  /*5a40*/  IMAD.MOV R11, RZ, RZ, -R11 ;  /* 0x000000ffff0b7224 */ /* 0x000fe200078e0a0b */
[----:B------:R1:W-:Y:S03]  /*5a50*/  STL [R1+0x18], R2 ;  /* 0x0000180201007387 */ /* 0x0003e60000100800 */
[----:B------:R-:W-:Y:S01]  /*5a60*/  IMAD R10, R68, R11, R10 ;  /* 0x0000000b440a7224 */ /* 0x000fe200078e020a */
[----:B------:R2:W-:Y:S01]  /*5a70*/  STL [R1+0x12a8], R9 ;  /* 0x0012a80901007387 */ /* 0x0005e20000100800 */
[----:B------:R-:W-:-:S02]  /*5a80*/  VIADD R11, R0, 0xd9 ;  /* 0x000000d9000b7836 */ /* 0x000fc40000000000 */
[----:B0-----:R-:W-:Y:S01]  /*5a90*/  IMAD.MOV.U32 R5, RZ, RZ, R3 ;  /* 0x000000ffff057224 */ /* 0x001fe200078e0003 */
[----:B------:R-:W-:Y:S01]  /*5aa0*/  IABS R3, R9 ;  /* 0x0000000900037213 */ /* 0x000fe20000000000 */
[----:B-1----:R-:W-:Y:S02]  /*5ab0*/  VIADD R2, R0, 0xd5 ;  /* 0x000000d500027836 */ /* 0x002fe40000000000 */
[----:B------:R-:W-:-:S03]  /*5ac0*/  IMAD.HI.U32 R6, R74, R5, RZ ;  /* 0x000000054a067227 */ /* 0x000fc600078e00ff */
[----:B------:R0:W-:Y:S01]  /*5ad0*/  STL [R1+0x12cc], R2 ;  /* 0x0012cc0201007387 */ /* 0x0001e20000100800 */
[----:B------:R-:W-:Y:S02]  /*5ae0*/  IMAD.MOV R6, RZ, RZ, -R6 ;  /* 0x000000ffff067224 */ /* 0x000fe400078e0a06 */
[----:B--2---:R-:W-:Y:S01]  /*5af0*/  IMAD.HI.U32 R9, R74, R7, RZ ;  /* 0x000000074a097227 */ /* 0x004fe200078e00ff */
[----:B------:R1:W-:Y:S03]  /*5b00*/  STL [R1+0x98], R10 ;  /* 0x0000980a01007387 */ /* 0x0003e60000100800 */
[----:B------:R-:W-:Y:S02]  /*5b10*/  IMAD R6, R68, R6, R5 ;  /* 0x0000000644067224 */ /* 0x000fe400078e0205 */
[----:B------:R-:W-:Y:S01]  /*5b20*/  IMAD.HI.U32 R5, R74, R3, RZ ;  /* 0x000000034a057227 */ /* 0x000fe200078e00ff */
[----:B0-----:R-:W-:-:S02]  /*5b30*/  IABS R2, R2 ;  /* 0x0000000200027213 */ /* 0x001fc40000000000 */
[----:B------:R0:W-:Y:S01]  /*5b40*/  STL [R1+0x13c], R6 ;  /* 0x00013c0601007387 */ /* 0x0001e20000100800 */
[----:B------:R-:W-:Y:S02]  /*5b50*/  IMAD.MOV R9, RZ, RZ, -R9 ;  /* 0x000000ffff097224 */ /* 0x000fe400078e0a09 */
[----:B-1----:R-:W-:Y:S02]  /*5b60*/  VIADD R10, R0, 0xd8 ;  /* 0x000000d8000a7836 */ /* 0x002fe40000000000 */
[----:B------:R-:W-:Y:S02]  /*5b70*/  IMAD.MOV R5, RZ, RZ, -R5 ;  /* 0x000000ffff057224 */ /* 0x000fe400078e0a05 */
[----:B------:R-:W-:Y:S01]  /*5b80*/  IMAD R7, R68, R9, R7 ;  /* 0x0000000944077224 */ /* 0x000fe200078e0207 */
[----:B------:R1:W-:Y:S01]  /*5b90*/  STL [R1+0x12b0], R10 ;  /* 0x0012b00a01007387 */ /* 0x0003e20000100800 */
[----:B------:R-:W-:Y:S02]  /*5ba0*/  VIADD R9, R0, 0xda ;  /* 0x000000da00097836 */ /* 0x000fe40000000000 */
[----:B0-----:R-:W-:Y:S01]  /*5bb0*/  IMAD.HI.U32 R6, R74, R2, RZ ;  /* 0x000000024a067227 */ /* 0x001fe200078e00ff */
[----:B------:R0:W-:Y:S03]  /*5bc0*/  STL [R1+0x16c], R7 ;  /* 0x00016c0701007387 */ /* 0x0001e60000100800 */
[----:B------:R-:W-:Y:S01]  /*5bd0*/  IMAD.MOV R6, RZ, RZ, -R6 ;  /* 0x000000ffff067224 */ /* 0x000fe200078e0a06 */
[----:B------:R2:W-:Y:S01]  /*5be0*/  STL [R1+0x12c8], R11 ;  /* 0x0012c80b01007387 */ /* 0x0005e20000100800 */
[C---:B------:R-:W-:Y:S01]  /*5bf0*/  IMAD R5, R68.reuse, R5, R3 ;  /* 0x0000000544057224 */ /* 0x040fe200078e0203 */
[----:B-1----:R-:W-:Y:S01]  /*5c00*/  IABS R10, R10 ;  /* 0x0000000a000a7213 */ /* 0x002fe20000000000 */
[----:B------:R-:W-:Y:S01]  /*5c10*/  IMAD R3, R68, R6, R2 ;  /* 0x0000000644037224 */ /* 0x000fe200078e0202 */
[----:B------:R1:W-:Y:S01]  /*5c20*/  STL [R1+0x12c0], R9 ;  /* 0x0012c00901007387 */ /* 0x0003e20000100800 */
[----:B------:R-:W-:-:S02]  /*5c30*/  IABS R2, R9 ;  /* 0x0000000900027213 */ /* 0x000fc40000000000 */
[----:B0-----:R-:W-:Y:S01]  /*5c40*/  IABS R7, R11 ;  /* 0x0000000b00077213 */ /* 0x001fe20000000000 */
[----:B------:R0:W-:Y:S01]  /*5c50*/  STL [R1+0x1b0], R5 ;  /* 0x0001b00501007387 */ /* 0x0001e20000100800 */
[----:B--2---:R-:W-:-:S03]  /*5c60*/  IMAD.HI.U32 R11, R74, R10, RZ ;  /* 0x0000000a4a0b7227 */ /* 0x004fc600078e00ff */
[----:B------:R2:W-:Y:S01]  /*5c70*/  STL [R1+0x240], R3 ;  /* 0x0002400301007387 */ /* 0x0005e20000100800 */
[C---:B-1----:R-:W-:Y:S02]  /*5c80*/  VIADD R9, R0.reuse, 0xdc ;  /* 0x000000dc00097836 */ /* 0x042fe40000000000 */
[----:B------:R-:W-:Y:S02]  /*5c90*/  IMAD.MOV R11, RZ, RZ, -R11 ;  /* 0x000000ffff0b7224 */ /* 0x000fe400078e0a0b */
[----:B0-----:R-:W-:Y:S02]  /*5ca0*/  IMAD.MOV.U32 R5, RZ, RZ, R7 ;  /* 0x000000ffff057224 */ /* 0x001fe400078e0007 */
[----:B------:R-:W-:Y:S01]  /*5cb0*/  IMAD.MOV.U32 R7, RZ, RZ, R2 ;  /* 0x000000ffff077224 */ /* 0x000fe200078e0002 */
[----:B------:R-:W-:Y:S01]  /*5cc0*/  IABS R2, R9 ;  /* 0x0000000900027213 */ /* 0x000fe20000000000 */
[----:B--2---:R-:W-:Y:S02]  /*5cd0*/  VIADD R3, R0, 0xdb ;  /* 0x000000db00037836 */ /* 0x004fe40000000000 */
        /* <DEDUP_REMOVED lines=38> */
[----:B------:R-:W-:Y:S02]  /*5f40*/  IMAD.MOV R9, RZ, RZ, -R9 ;  /* 0x000000ffff097224 */ /* 0x000fe400078e0a09 */
[----:B0-----:R-:W-:Y:S01]  /*5f50*/  IMAD.HI.U32 R6, R74, R2, RZ ;  /* 0x000000024a067227 */ /* 0x001fe200078e00ff */
[----:B------:R0:W-:Y:S03]  /*5f60*/  STL [R1+0x1270], R3 ;  /* 0x0012700301007387 */ /* 0x0001e60000100800 */
[C---:B------:R-:W-:Y:S02]  /*5f70*/  IMAD R10, R68.reuse, R10, R7 ;  /* 0x0000000a440a7224 */ /* 0x040fe400078e0207 */
[----:B------:R-:W-:-:S02]  /*5f80*/  IMAD R5, R68, R9, R5 ;  /* 0x0000000944057224 */ /* 0x000fc400078e0205 */
[----:B------:R-:W-:Y:S01]  /*5f90*/  IMAD.MOV.U32 R7, RZ, RZ, R11 ;  /* 0x000000ffff077224 */ /* 0x000fe200078e000b */
[----:B------:R1:W-:Y:S01]  /*5fa0*/  STL [R1+0x214], R10 ;  /* 0x0002140a01007387 */ /* 0x0003e20000100800 */
[----:B------:R-:W-:Y:S01]  /*5fb0*/  IMAD.MOV R6, RZ, RZ, -R6 ;  /* 0x000000ffff067224 */ /* 0x000fe200078e0a06 */
[----:B0-----:R-:W-:Y:S01]  /*5fc0*/  IABS R3, R3 ;  /* 0x0000000300037213 */ /* 0x001fe20000000000 */
[----:B------:R-:W-:Y:S01]  /*5fd0*/  IMAD.HI.U32 R9, R74, R7, RZ ;  /* 0x000000074a097227 */ /* 0x000fe200078e00ff */
[----:B------:R0:W-:Y:S03]  /*5fe0*/  STL [R1+0x28], R5 ;  /* 0x0000280501007387 */ /* 0x0001e60000100800 */
[----:B------:R-:W-:Y:S02]  /*5ff0*/  VIADD R11, R0, 0xe5 ;  /* 0x000000e5000b7836 */ /* 0x000fe40000000000 */
[----:B------:R-:W-:-:S02]  /*6000*/  IMAD R2, R68, R6, R2 ;  /* 0x0000000644027224 */ /* 0x000fc400078e0202 */
[----:B-1----:R-:W-:Y:S01]  /*6010*/  VIADD R10, R0, 0xe4 ;  /* 0x000000e4000a7836 */ /* 0x002fe20000000000 */
[----:B------:R-:W-:Y:S01]  /*6020*/  IABS R6, R11 ;  /* 0x0000000b00067213 */ /* 0x000fe20000000000 */
[----:B------:R-:W-:Y:S02]  /*6030*/  IMAD.MOV R9, RZ, RZ, -R9 ;  /* 0x000000ffff097224 */ /* 0x000fe400078e0a09 */
        /* <DEDUP_REMOVED lines=9> */
[----:B------:R-:W-:Y:S02]  /*60d0*/  VIADD R10, R0, 0xe8 ;  /* 0x000000e8000a7836 */ /* 0x000fe40000000000 */
[----:B-1----:R-:W-:-:S03]  /*60e0*/  IMAD.HI.U32 R11, R74, R3, RZ ;  /* 0x000000034a0b7227 */ /* 0x002fc600078e00ff */
[----:B------:R0:W-:Y:S01]  /*60f0*/  STL [R1+0x120c], R10 ;  /* 0x00120c0a01007387 */ /* 0x0001e20000100800 */
[----:B------:R-:W-:Y:S01]  /*6100*/  IABS R5, R10 ;  /* 0x0000000a00057213 */ /* 0x000fe20000000000 */
[----:B------:R-:W-:Y:S02]  /*6110*/  IMAD.HI.U32 R6, R74, R2, RZ ;  /* 0x000000024a067227 */ /* 0x000fe400078e00ff */
[----:B------:R1:W-:Y:S02]  /*6120*/  STL [R1+0x124], R9 ;  /* 0x0001240901007387 */ /* 0x0003e40000100800 */
[----:B------:R-:W-:Y:S02]  /*6130*/  IMAD.MOV R6, RZ, RZ, -R6 ;  /* 0x000000ffff067224 */ /* 0x000fe400078e0a06 */
[----:B------:R2:W-:Y:S01]  /*6140*/  STL [R1+0x150], R7 ;  /* 0x0001500701007387 */ /* 0x0005e20000100800 */
[----:B------:R-:W-:Y:S02]  /*6150*/  IMAD.MOV R11, RZ, RZ, -R11 ;  /* 0x000000ffff0b7224 */ /* 0x000fe400078e0a0b */
[----:B0-----:R-:W-:-:S02]  /*6160*/  VIADD R10, R0, 0xea ;  /* 0x000000ea000a7836 */ /* 0x001fc40000000000 */
[C---:B------:R-:W-:Y:S02]  /*6170*/  IMAD R2, R68.reuse, R6, R2 ;  /* 0x0000000644027224 */ /* 0x040fe400078e0202 */
[----:B------:R-:W-:Y:S02]  /*6180*/  IMAD R3, R68, R11, R3 ;  /* 0x0000000b44037224 */ /* 0x000fe400078e0203 */
[----:B-1----:R-:W-:-:S04]  /*6190*/  IMAD.HI.U32 R9, R74, R5, RZ ;  /* 0x000000054a097227 */ /* 0x002fc800078e00ff */
[C---:B--2---:R-:W-:Y:S02]  /*61a0*/  VIADD R7, R0.reuse, 0xe9 ;  /* 0x000000e900077836 */ /* 0x044fe40000000000 */
[----:B------:R-:W-:Y:S02]  /*61b0*/  IMAD.MOV R9, RZ, RZ, -R9 ;  /* 0x000000ffff097224 */ /* 0x000fe400078e0a09 */
[----:B------:R-:W-:Y:S01]  /*61c0*/  VIADD R11, R0, 0xec ;  /* 0x000000ec000b7836 */ /* 0x000fe20000000000 */
[----:B------:R0:W-:Y:S01]  /*61d0*/  STL [R1+0x11e8], R7 ;  /* 0x0011e80701007387 */ /* 0x0001e20000100800 */
[----:B------:R-:W-:-:S03]  /*61e0*/  IMAD R5, R68, R9, R5 ;  /* 0x0000000944057224 */ /* 0x000fc600078e0205 */
[----:B------:R1:W-:Y:S04]  /*61f0*/  STL [R1+0x11e0], R10 ;  /* 0x0011e00a01007387 */ /* 0x0003e80000100800 */
[----:B------:R2:W-:Y:S01]  /*6200*/  STL [R1+0x190], R2 ;  /* 0x0001900201007387 */ /* 0x0005e20000100800 */
[----:B0-----:R-:W-:-:S03]  /*6210*/  IABS R7, R7 ;  /* 0x0000000700077213 */ /* 0x001fc60000000000 */
[----:B------:R0:W-:Y:S01]  /*6220*/  STL [R1+0x1f4], R3 ;  /* 0x0001f40301007387 */ /* 0x0001e20000100800 */
        /* <DEDUP_REMOVED lines=11> */
[----:B------:R-:W-:Y:S01]  /*62e0*/  VIADD R10, R0, 0xf0 ;  /* 0x000000f0000a7836 */ /* 0x000fe20000000000 */
[----:B0-----:R-:W-:Y:S02]  /*62f0*/  IABS R2, R2 ;  /* 0x0000000200027213 */ /* 0x001fe40000000000 */
[----:B------:R0:W-:Y:S01]  /*6300*/  STL [R1+0xac], R6 ;  /* 0x0000ac0601007387 */ /* 0x0001e20000100800 */
[----:B-1----:R-:W-:Y:S02]  /*6310*/  IABS R5, R11 ;  /* 0x0000000b00057213 */ /* 0x002fe40000000000 */
[C---:B------:R-:W-:Y:S01]  /*6320*/  IMAD.HI.U32 R7, R74.reuse, R2, RZ ;  /* 0x000000024a077227 */ /* 0x040fe200078e00ff */
[----:B------:R1:W-:Y:S03]  /*6330*/  STL [R1+0x118], R3 ;  /* 0x0001180301007387 */ /* 0x0003e60000100800 */
[----:B------:R-:W-:Y:S01]  /*6340*/  IMAD.HI.U32 R9, R74, R5, RZ ;  /* 0x000000054a097227 */ /* 0x000fe200078e00ff */
[----:B0-----:R-:W-:-:S03]  /*6350*/  LEA R6, R12, UR4, 0x8 ;  /* 0x000000040c067c11 */ /* 0x001fc6000f8e40ff */
[----:B------:R-:W-:Y:S01]  /*6360*/  IMAD.MOV R7, RZ, RZ, -R7 ;  /* 0x000000ffff077224 */ /* 0x000fe200078e0a07 */
[----:B------:R-:W0:Y:S01]  /*6370*/  LDCU UR4, c[0x0][0x3a4] ;  /* 0x00007480ff0477ac */ /* 0x000e220008000800 */
[C---:B------:R-:W-:Y:S02]  /*6380*/  VIADD R11, R0.reuse, 0xf2 ;  /* 0x000000f2000b7836 */ /* 0x040fe40000000000 */
[----:B-1----:R-:W-:Y:S02]  /*6390*/  VIADD R3, R0, 0xed ;  /* 0x000000ed00037836 */ /* 0x002fe40000000000 */
[----:B------:R-:W-:Y:S02]  /*63a0*/  IMAD.IADD R15, R14, 0x1, R6 ;  /* 0x000000010e0f7824 */ /* 0x000fe400078e0206 */
[----:B------:R-:W-:Y:S01]  /*63b0*/  IMAD.MOV R6, RZ, RZ, -R9 ;  /* 0x000000ffff067224 */ /* 0x000fe200078e0a09 */
[----:B------:R1:W-:Y:S01]  /*63c0*/  STL [R1+0x1154], R3 ;  /* 0x0011540301007387 */ /* 0x0003e20000100800 */
[C---:B------:R-:W-:Y:S01]  /*63d0*/  IMAD R2, R68.reuse, R7, R2 ;  /* 0x0000000744027224 */ /* 0x040fe200078e0202 */
[----:B------:R-:W-:Y:S01]  /*63e0*/  IABS R7, R10 ;  /* 0x0000000a00077213 */ /* 0x000fe20000000000 */
[----:B------:R-:W-:Y:S01]  /*63f0*/  IMAD R5, R68, R6, R5 ;  /* 0x0000000644057224 */ /* 0x000fe200078e0205 */
[----:B------:R-:W-:Y:S01]  /*6400*/  STL [R1+0x1144], R10 ;  /* 0x0011440a01007387 */ /* 0x000fe20000100800 */
[----:B------:R-:W-:Y:S01]  /*6410*/  VIADD R9, R0, 0xf1 ;  /* 0x000000f100097836 */ /* 0x000fe20000000000 */
[----:B------:R-:W-:-:S02]  /*6420*/  ISETP.GE.AND P1, PT, R15, RZ, PT ;  /* 0x000000ff0f00720c */ /* 0x000fc40003f26270 */
[----:B------:R-:W-:Y:S01]  /*6430*/  STL [R1+0xf4c], R15 ;  /* 0x000f4c0f01007387 */ /* 0x000fe20000100800 */
[----:B-1----:R-:W-:-:S03]  /*6440*/  IABS R3, R3 ;  /* 0x0000000300037213 */ /* 0x002fc60000000000 */
[----:B------:R1:W-:Y:S02]  /*6450*/  STL [R1+0x140], R2 ;  /* 0x0001400201007387 */ /* 0x0003e40000100800 */
[----:B------:R-:W-:Y:S02]  /*6460*/  IMAD.HI.U32 R6, R74, R3, RZ ;  /* 0x000000034a067227 */ /* 0x000fe400078e00ff */
[----:B------:R2:W-:Y:S02]  /*6470*/  STL [R1+0x174], R5 ;  /* 0x0001740501007387 */ /* 0x0005e40000100800 */
[----:B------:R-:W-:Y:S02]  /*6480*/  IMAD.MOV R6, RZ, RZ, -R6 ;  /* 0x000000ffff067224 */ /* 0x000fe400078e0a06 */
[----:B------:R3:W-:Y:S01]  /*6490*/  STL [R1+0x1110], R9 ;  /* 0x0011100901007387 */ /* 0x0007e20000100800 */
[----:B-1----:R-:W-:Y:S01]  /*64a0*/  IABS R2, R15 ;  /* 0x0000000f00027213 */ /* 0x002fe20000000000 */
[----:B------:R-:W-:-:S02]  /*64b0*/  IMAD R12, R68, R6, R3 ;  /* 0x00000006440c7224 */ /* 0x000fc400078e0203 */
[----:B------:R1:W-:Y:S01]  /*64c0*/  STL [R1+0x10c0], R11 ;  /* 0x0010c00b01007387 */ /* 0x0003e20000100800 */
[----:B--2---:R-:W-:Y:S01]  /*64d0*/  IABS R5, R9 ;  /* 0x0000000900057213 */ /* 0x004fe20000000000 */
[----:B------:R-:W-:Y:S02]  /*64e0*/  IMAD.HI.U32 R10, R13, R2, RZ ;  /* 0x000000020d0a7227 */ /* 0x000fe400078e00ff */
[----:B------:R2:W-:Y:S02]  /*64f0*/  STL [R1+0x1c0], R12 ;  /* 0x0001c00c01007387 */ /* 0x0005e40000100800 */
[----:B---3--:R-:W-:Y:S01]  /*6500*/  IMAD.HI.U32 R9, R74, R7, RZ ;  /* 0x000000074a097227 */ /* 0x008fe200078e00ff */
[----:B-1----:R-:W-:-:S03]  /*6510*/  IABS R11, R11 ;  /* 0x0000000b000b7213 */ /* 0x002fc60000000000 */
[----:B------:R-:W-:Y:S02]  /*6520*/  IMAD.MOV R9, RZ, RZ, -R9 ;  /* 0x000000ffff097224 */ /* 0x000fe400078e0a09 */
[----:B------:R-:W-:Y:S02]  /*6530*/  IMAD.MOV R10, RZ, RZ, -R10 ;  /* 0x000000ffff0a7224 */ /* 0x000fe400078e0a0a */
[----:B------:R-:W-:Y:S02]  /*6540*/  IMAD.MOV.U32 R3, RZ, RZ, R11 ;  /* 0x000000ffff037224 */ /* 0x000fe400078e000b */
[----:B------:R-:W-:Y:S02]  /*6550*/  IMAD R9, R68, R9, R7 ;  /* 0x0000000944097224 */ /* 0x000fe400078e0207 */
[----:B------:R-:W-:-:S03]  /*6560*/  IMAD.HI.U32 R6, R74, R5, RZ ;  /* 0x000000054a067227 */ /* 0x000fc600078e00ff */
[----:B------:R1:W-:Y:S01]  /*6570*/  STL [R1+0x20], R9 ;  /* 0x0000200901007387 */ /* 0x0003e20000100800 */
[----:B------:R-:W-:Y:S02]  /*6580*/  IMAD R2, R8, R10, R2 ;  /* 0x0000000a08027224 */ /* 0x000fe400078e0202 */
[----:B--2---:R-:W-:Y:S02]  /*6590*/  VIADD R12, R0, 0xf3 ;  /* 0x000000f3000c7836 */ /* 0x004fe40000000000 */
[----:B------:R-:W-:Y:S01]  /*65a0*/  IMAD.HI.U32 R7, R74, R3, RZ ;  /* 0x000000034a077227 */ /* 0x000fe200078e00ff */
[----:B------:R-:W-:Y:S02]  /*65b0*/  ISETP.GT.U32.AND P0, PT, R8, R2, PT ;  /* 0x000000020800720c */ /* 0x000fe40003f04070 */
[----:B------:R2:W-:Y:S01]  /*65c0*/  STL [R1+0x102c], R12 ;  /* 0x00102c0c01007387 */ /* 0x0005e20000100800 */
[----:B------:R-:W-:Y:S01]  /*65d0*/  IMAD.MOV R6, RZ, RZ, -R6 ;  /* 0x000000ffff067224 */ /* 0x000fe200078e0a06 */
[----:B-1----:R-:W-:Y:S01]  /*65e0*/  IABS R9, R12 ;  /* 0x0000000c00097213 */ /* 0x002fe20000000000 */
[----:B------:R-:W-:-:S02]  /*65f0*/  IMAD.MOV R7, RZ, RZ, -R7 ;  /* 0x000000ffff077224 */ /* 0x000fc400078e0a07 */
[----:B------:R-:W-:Y:S02]  /*6600*/  VIADD R11, R0, 0xf4 ;  /* 0x000000f4000b7836 */ /* 0x000fe40000000000 */
[C---:B------:R-:W-:Y:S02]  /*6610*/  IMAD R5, R68.reuse, R6, R5 ;  /* 0x0000000644057224 */ /* 0x040fe400078e0205 */
[----:B------:R-:W-:Y:S01]  /*6620*/  IMAD R3, R68, R7, R3 ;  /* 0x0000000744037224 */ /* 0x000fe200078e0203 */
[----:B------:R-:W-:Y:S01]  /*6630*/  STL [R1+0x1020], R11 ;  /* 0x0010200b01007387 */ /* 0x000fe20000100800 */
[C---:B------:R-:W-:Y:S01]  /*6640*/  VIADD R10, R0.reuse, 0xf5 ;  /* 0x000000f5000a7836 */ /* 0x040fe20000000000 */
[----:B--2---:R-:W1:Y:S01]  /*6650*/  LDC R12, c[0x0][0x3a0] ;  /* 0x0000e800ff0c7b82 */ /* 0x004e620000000800 */
[----:B------:R-:W-:Y:S01]  /*6660*/  IMAD.MOV.U32 R7, RZ, RZ, R9 ;  /* 0x000000ffff077224 */ /* 0x000fe200078e0009 */
[----:B------:R2:W-:Y:S01]  /*6670*/  STL [R1+0xa8], R5 ;  /* 0x0000a80501007387 */ /* 0x0005e20000100800 */
[----:B------:R-:W-:Y:S01]  /*6680*/  VIADD R13, R0, 0xf8 ;  /* 0x000000f8000d7836 */ /* 0x000fe20000000000 */
[----:B------:R-:W-:Y:S01]  /*6690*/  IABS R6, R10 ;  /* 0x0000000a00067213 */ /* 0x000fe20000000000 */
[----:B------:R-:W-:Y:S01]  /*66a0*/  IMAD.HI.U32 R9, R74, R7, RZ ;  /* 0x000000074a097227 */ /* 0x000fe200078e00ff */
[----:B------:R3:W-:Y:S03]  /*66b0*/  STL [R1+0x101c], R10 ;  /* 0x00101c0a01007387 */ /* 0x0007e60000100800 */
[----:B------:R-:W-:Y:S01]  /*66c0*/  @!P0 IMAD.IADD R2, R2, 0x1, -R8 ;  /* 0x0000000102028824 */ /* 0x000fe200078e0a08 */
[----:B------:R5:W-:Y:S01]  /*66d0*/  STL [R1+0x10c], R3 ;  /* 0x00010c0301007387 */ /* 0x000be20000100800 */
[----:B------:R-:W-:Y:S01]  /*66e0*/  IMAD.MOV R9, RZ, RZ, -R9 ;  /* 0x000000ffff097224 */ /* 0x000fe200078e0a09 */
[----:B--2---:R-:W-:Y:S01]  /*66f0*/  IABS R5, R11 ;  /* 0x0000000b00057213 */ /* 0x004fe20000000000 */
[----:B------:R-:W-:Y:S01]  /*6700*/  IMAD.HI.U32 R11, R74, R6, RZ ;  /* 0x000000064a0b7227 */ /* 0x000fe200078e00ff */
[----:B------:R2:W-:Y:S01]  /*6710*/  STL [R1+0x1014], R13 ;  /* 0x0010140d01007387 */ /* 0x0005e20000100800 */
[----:B------:R-:W-:-:S02]  /*6720*/  ISETP.GT.U32.AND P0, PT, R8, R2, PT ;  /* 0x000000020800720c */ /* 0x000fc40003f04070 */
[----:B---3--:R-:W-:Y:S01]  /*6730*/  IMAD.HI.U32 R10, R74, R5, RZ ;  /* 0x000000054a0a7227 */ /* 0x008fe200078e00ff */
[----:B-----5:R-:W-:-:S03]  /*6740*/  IABS R3, R13 ;  /* 0x0000000d00037213 */ /* 0x020fc60000000000 */
[----:B------:R-:W-:Y:S02]  /*6750*/  IMAD R7, R68, R9, R7 ;  /* 0x0000000944077224 */ /* 0x000fe400078e0207 */
[----:B------:R-:W-:Y:S02]  /*6760*/  IMAD.MOV R10, RZ, RZ, -R10 ;  /* 0x000000ffff0a7224 */ /* 0x000fe400078e0a0a */
[----:B--2---:R-:W-:Y:S02]  /*6770*/  VIADD R13, R0, 0xf9 ;  /* 0x000000f9000d7836 */ /* 0x004fe40000000000 */
[----:B------:R-:W-:Y:S02]  /*6780*/  IMAD.MOV R11, RZ, RZ, -R11 ;  /* 0x000000ffff0b7224 */ /* 0x000fe400078e0a0b */
[----:B------:R-:W-:Y:S01]  /*6790*/  IMAD R5, R68, R10, R5 ;  /* 0x0000000a44057224 */ /* 0x000fe200078e0205 */
[----:B------:R-:W-:Y:S01]  /*67a0*/  STL [R1+0x1000], R13 ;  /* 0x0010000d01007387 */ /* 0x000fe20000100800 */
[----:B------:R-:W-:Y:S01]  /*67b0*/  @!P0 IMAD.IADD R2, R2, 0x1, -R8 ;  /* 0x0000000102028824 */ /* 0x000fe200078e0a08 */
[----:B------:R-:W-:Y:S01]  /*67c0*/  ISETP.NE.AND P0, PT, R72, RZ, PT ;  /* 0x000000ff4800720c */ /* 0x000fe20003f05270 */
[----:B------:R-:W-:Y:S01]  /*67d0*/  VIADD R8, R0, 0xfa ;  /* 0x000000fa00087836 */ /* 0x000fe20000000000 */
[----:B------:R2:W-:Y:S04]  /*67e0*/  STL [R1+0x130], R7 ;  /* 0x0001300701007387 */ /* 0x0005e80000100800 */
[----:B------:R3:W-:Y:S01]  /*67f0*/  STL [R1+0x15c], R5 ;  /* 0x00015c0501007387 */ /* 0x0007e20000100800 */
[----:B--2---:R-:W-:-:S02]  /*6800*/  IMAD R7, R68, R11, R6 ;  /* 0x0000000b44077224 */ /* 0x004fc400078e0206 */
[C---:B------:R-:W-:Y:S01]  /*6810*/  IMAD.HI.U32 R6, R74.reuse, R3, RZ ;  /* 0x000000034a067227 */ /* 0x040fe200078e00ff */
[----:B---3--:R-:W-:Y:S02]  /*6820*/  IABS R5, R13 ;  /* 0x0000000d00057213 */ /* 0x008fe40000000000 */
[----:B------:R2:W-:Y:S04]  /*6830*/  STL [R1+0x1a0], R7 ;  /* 0x0001a00701007387 */ /* 0x0005e80000100800 */
[----:B------:R-:W-:Y:S01]  /*6840*/  STL [R1+0xff8], R8 ;  /* 0x000ff80801007387 */ /* 0x000fe20000100800 */
[----:B--2---:R-:W-:Y:S02]  /*6850*/  IMAD.MOV R7, RZ, RZ, -R6 ;  /* 0x000000ffff077224 */ /* 0x004fe400078e0a06 */
[----:B------:R-:W-:-:S04]  /*6860*/  IMAD.HI.U32 R6, R74, R5, RZ ;  /* 0x000000054a067227 */ /* 0x000fc800078e00ff */
[----:B------:R-:W-:Y:S02]  /*6870*/  IMAD R3, R68, R7, R3 ;  /* 0x0000000744037224 */ /* 0x000fe400078e0203 */
[----:B------:R-:W-:Y:S02]  /*6880*/  IMAD.MOV R6, RZ, RZ, -R6 ;  /* 0x000000ffff067224 */ /* 0x000fe400078e0a06 */
[----:B-1----:R-:W-:Y:S01]  /*6890*/  VIADD R7, R12, 0xfffffffe ;  /* 0xfffffffe0c077836 */ /* 0x002fe20000000000 */
[----:B------:R1:W-:Y:S01]  /*68a0*/  STL [R1+0x2c], R3 ;  /* 0x00002c0301007387 */ /* 0x0003e20000100800 */
[----:B------:R-:W-:-:S03]  /*68b0*/  IMAD R5, R68, R6, R5 ;  /* 0x0000000644057224 */ /* 0x000fc600078e0205 */
[----:B------:R-:W-:Y:S01]  /*68c0*/  ISETP.GE.U32.AND P5, PT, R7, 0x7fffff7f, PT ;  /* 0x7fffff7f0700780c */ /* 0x000fe20003fa6070 */
[C---:B------:R-:W-:Y:S01]  /*68d0*/  VIADD R7, R12.reuse, 0xfffffffd ;  /* 0xfffffffd0c077836 */ /* 0x040fe20000000000 */
[----:B------:R0:W-:Y:S01]  /*68e0*/  STL [R1+0xa4], R5 ;  /* 0x0000a40501007387 */ /* 0x0001e20000100800 */
[----:B-1----:R-:W-:Y:S01]  /*68f0*/  IMAD.MOV.U32 R3, RZ, RZ, R2 ;  /* 0x000000ffff037224 */ /* 0x002fe200078e0002 */
[----:B------:R-:W-:Y:S01]  /*6900*/  IABS R2, R8 ;  /* 0x0000000800027213 */ /* 0x000fe20000000000 */
[----:B------:R-:W-:Y:S02]  /*6910*/  VIADD R8, R12, 0xffffffff ;  /* 0xffffffff0c087836 */ /* 0x000fe40000000000 */
[----:B------:R-:W-:Y:S01]  /*6920*/  @!P1 IMAD.MOV R3, RZ, RZ, -R3 ;  /* 0x000000ffff039224 */ /* 0x000fe200078e0a03 */
[----:B------:R-:W-:Y:S01]  /*6930*/  @!P0 LOP3.LUT R3, RZ, R72, RZ, 0x33, !PT ;  /* 0x00000048ff038212 */ /* 0x000fe200078e33ff */
[----:B------:R-:W-:Y:S01]  /*6940*/  IMAD.HI.U32 R6, R74, R2, RZ ;  /* 0x000000024a067227 */ /* 0x000fe200078e00ff */
[----:B----4-:R-:W-:-:S02]  /*6950*/  LEA R72, P4, R69, UR14, 0x1 ;  /* 0x0000000e45487c11 */ /* 0x010fc4000f8808ff */
[----:B------:R-:W-:Y:S01]  /*6960*/  ISETP.GE.U32.AND P1, PT, R7, 0x7fffff7e, PT ;  /* 0x7fffff7e0700780c */ /* 0x000fe20003f26070 */
[----:B------:R-:W-:Y:S01]  /*6970*/  IMAD.MOV R6, RZ, RZ, -R6 ;  /* 0x000000ffff067224 */ /* 0x000fe200078e0a06 */
[----:B------:R-:W-:Y:S01]  /*6980*/  ISETP.GE.U32.AND P3, PT, R8, 0x7fffff80, PT ;  /* 0x7fffff800800780c */ /* 0x000fe20003f66070 */
[----:B0-----:R-:W-:Y:S01]  /*6990*/  IMAD R5, R3, UR4, RZ ;  /* 0x0000000403057c24 */ /* 0x001fe2000f8e02ff */
[----:B------:R-:W-:Y:S01]  /*69a0*/  LEA.HI.X.SX32 R69, R69, UR15, 0x1, P4 ;  /* 0x0000000f45457c11 */ /* 0x000fe2000a0f0eff */
[----:B------:R-:W-:Y:S02]  /*69b0*/  IMAD R6, R68, R6, R2 ;  /* 0x0000000644067224 */ /* 0x000fe400078e0202 */
[----:B------:R-:W-:Y:S01]  /*69c0*/  VIADD R7, R12, 0xfffffffc ;  /* 0xfffffffc0c077836 */ /* 0x000fe20000000000 */
[C---:B------:R-:W-:Y:S02]  /*69d0*/  LEA R3, P0, R5.reuse, UR12, 0x1 ;  /* 0x0000000c05037c11 */ /* 0x040fe4000f8008ff */
[----:B------:R0:W-:Y:S02]  /*69e0*/  STL [R1+0x100], R6 ;  /* 0x0001000601007387 */ /* 0x0001e40000100800 */
[----:B------:R-:W-:Y:S01]  /*69f0*/  LEA.HI.X.SX32 R2, R5, UR13, 0x1, P0 ;  /* 0x0000000d05027c11 */ /* 0x000fe200080f0eff */
[----:B------:R-:W-:Y:S01]  /*6a00*/  IMAD.SHL.U32 R5, R70, 0x2, RZ ;  /* 0x0000000246057824 */ /* 0x000fe200078e00ff */
[----:B------:R-:W-:Y:S07]  /*6a10*/  BRA.U UP0, `(.L_x_5) ;  /* 0x0000000100187547 */ /* 0x000fee000b800000 */
[----:B------:R-:W-:Y:S01]  /*6a20*/  ELECT P0, URZ, PT ;  /* 0x0000000000ff782f */ /* 0x000fe20003800000 */
[----:B0-----:R-:W-:Y:S01]  /*6a30*/  IMAD.MOV.U32 R6, RZ, RZ, 0x1 ;  /* 0x00000001ff067424 */ /* 0x001fe200078e00ff */
[----:B------:R-:W-:Y:S01]  /*6a40*/  UMOV UR4, 0x40 ;  /* 0x0000004000047882 */ /* 0x000fe20000000000 */
[----:B------:R-:W-:Y:S01]  /*6a50*/  UVIRTCOUNT.DEALLOC.SMPOOL 0x80 ;  /* 0x000000800000784c */ /* 0x000fe20000000000 */
[----:B------:R-:W-:-:S09]  /*6a60*/  ULEA UR4, UR5, UR4, 0x18 ;  /* 0x0000000405047291 */ /* 0x000fd2000f8ec0ff */
[----:B------:R1:W-:Y:S03]  /*6a70*/  @P0 STS.U8 [UR4], R6 ;  /* 0x00000006ff000988 */ /* 0x0003e60008000004 */
.L_x_5:
[----:B------:R-:W-:Y:S01]  /*6a80*/  UIADD3 UR10, UPT, UPT, UR9, UR10, URZ ;  /* 0x0000000a090a7290 */ /* 0x000fe2000fffe0ff */
[----:B01----:R-:W-:Y:S01]  /*6a90*/  VIADD R6, R12, 0xfffffffb ;  /* 0xfffffffb0c067836 */ /* 0x003fe20000000000 */
[----:B------:R-:W-:Y:S01]  /*6aa0*/  VOTEU.ALL UP1, P2 ;  /* 0x0000000000ff7886 */ /* 0x000fe20001020000 */
[----:B------:R-:W-:Y:S01]  /*6ab0*/  UIADD3 UR6, UPT, UPT, UR8, 0x20000, URZ ;  /* 0x0002000008067890 */ /* 0x000fe2000fffe0ff */
[----:B------:R-:W-:Y:S01]  /*6ac0*/  IADD3 R18, P0, PT, R5, R3, RZ ;  /* 0x0000000305127210 */ /* 0x000fe20007f1e0ff */
[----:B------:R-:W-:Y:S01]  /*6ad0*/  VOTEU.ALL UP2, P2 ;  /* 0x0000000000ff7886 */ /* 0x000fe20001040000 */
[----:B------:R-:W-:Y:S01]  /*6ae0*/  ISETP.GE.U32.AND P4, PT, R7, 0x7fffff7d, PT ;  /* 0x7fffff7d0700780c */ /* 0x000fe20003f86070 */
[----:B------:R-:W-:Y:S01]  /*6af0*/  @!P3 IMAD.MOV.U32 R7, RZ, RZ, R2 ;  /* 0x000000ffff07b224 */ /* 0x000fe200078e0002 */
[----:B------:R-:W-:-:S04]  /*6b00*/  @!UP1 UIADD3 UR4, UPT, UPT, -UR7, 0x100000, URZ ;  /* 0x0010000007049890 */ /* 0x000fc8000fffe1ff */
[----:B------:R-:W-:Y:S02]  /*6b10*/  @!UP1 USHF.L.U32 UR5, UR4, 0xb, URZ ;  /* 0x0000000b04059899 */ /* 0x000fe400080006ff */
[----:B------:R-:W-:Y:S01]  /*6b20*/  @!UP1 USHF.L.U32 UR4, UR4, 0x1, URZ ;  /* 0x0000000104049899 */ /* 0x000fe200080006ff */
[----:B------:R-:W-:Y:S01]  /*6b30*/  STTM.x64 tmem[UR10], RZ ;  /* 0x000000ff000079ed */ /* 0x000fe2000834000a */
[----:B------:R-:W-:Y:S01]  /*6b40*/  STTM.x64 tmem[UR10+0x40], RZ ;  /* 0x000040ff000079ed */ /* 0x000fe2000834000a */
[----:B------:R-:W-:Y:S01]  /*6b50*/  STTM.x64 tmem[UR10+0x80], RZ ;  /* 0x000080ff000079ed */ /* 0x000fe2000834000a */
[----:B------:R-:W-:Y:S01]  /*6b60*/  STTM.x64 tmem[UR10+0xc0], RZ ;  /* 0x0000c0ff000079ed */ /* 0x000fe2000834000a */
[----:B------:R-:W0:Y:S02]  /*6b70*/  FENCE.VIEW.ASYNC.T ;  /* 0x00000000000073c6 */ /* 0x000e240000000200 */
[----:B0-----:R-:W-:Y:S01]  /*6b80*/  BAR.SYNC.DEFER_BLOCKING 0x0 ;  /* 0x0000000000007b1d */ /* 0x001fe20000010000 */
[----:B------:R-:W-:-:S02]  /*6b90*/  LEA.HI.X.SX32 R45, R70, R2, 0x1, P0 ;  /* 0x00000002462d7211 */ /* 0x000fc400000f0eff */
[----:B------:R-:W-:Y:S01]  /*6ba0*/  ISETP.GE.U32.AND P0, PT, R6, 0x7fffff7c, PT ;  /* 0x7fffff7c0600780c */ /* 0x000fe20003f06070 */
[----:B------:R-:W-:Y:S01]  /*6bb0*/  @!P3 IMAD.MOV.U32 R6, RZ, RZ, R3 ;  /* 0x000000ffff06b224 */ /* 0x000fe200078e0003 */
[----:B------:R-:W-:Y:S01]  /*6bc0*/  PRMT R8, RZ, 0x7610, R8 ;  /* 0x00007610ff087816 */ /* 0x000fe20000000008 */
[----:B------:R-:W0:Y:S01]  /*6bd0*/  LDCU UR11, c[0x0][0x3b0] ;  /* 0x00007600ff0b77ac */ /* 0x000e220008000800 */
[----:B------:R-:W-:Y:S01]  /*6be0*/  PRMT R10, RZ, 0x7610, R10 ;  /* 0x00007610ff0a7816 */ /* 0x000fe2000000000a */
[----:B------:R-:W-:Y:S04]  /*6bf0*/  STL [R1+0x1318], R93 ;  /* 0x0013185d01007387 */ /* 0x000fe80000100800 */
[----:B------:R-:W-:Y:S04]  /*6c00*/  STL [R1+0x1314], R92 ;  /* 0x0013145c01007387 */ /* 0x000fe80000100800 */
[----:B------:R-:W-:Y:S04]  /*6c10*/  STL [R1+0x1310], R91 ;  /* 0x0013105b01007387 */ /* 0x000fe80000100800 */
[----:B------:R-:W-:Y:S04]  /*6c20*/  STL [R1+0x130c], R90 ;  /* 0x00130c5a01007387 */ /* 0x000fe80000100800 */
[----:B------:R-:W1:Y:S02]  /*6c30*/  FENCE.VIEW.ASYNC.S ;  /* 0x00000000000073c6 */ /* 0x000e640000000000 */
[----:B-1----:R1:W2:Y:S02]  /*6c40*/  @!UP2 SYNCS.EXCH.64 URZ, [UR6], UR4 ;  /* 0x0000000406ffa5b2 */ /* 0x0022a40008000100 */
[----:B--2---:R-:W-:Y:S06]  /*6c50*/  BAR.SYNC.DEFER_BLOCKING 0x0 ;  /* 0x0000000000007b1d */ /* 0x004fec0000010000 */
[----:B------:R-:W-:Y:S04]  /*6c60*/  STL [R1+0x1308], R89 ;  /* 0x0013085901007387 */ /* 0x000fe80000100800 */
[----:B------:R-:W-:Y:S04]  /*6c70*/  STL [R1+0x1304], R88 ;  /* 0x0013045801007387 */ /* 0x000fe80000100800 */
[----:B------:R-:W-:Y:S04]  /*6c80*/  STL [R1+0x1300], R87 ;  /* 0x0013005701007387 */ /* 0x000fe80000100800 */
[----:B------:R-:W-:Y:S04]  /*6c90*/  STL [R1+0x12fc], R86 ;  /* 0x0012fc5601007387 */ /* 0x000fe80000100800 */
[----:B------:R2:W3:Y:S04]  /*6ca0*/  @!P3 LDG.E.U16 R8, desc[UR20][R6.64] ;  /* 0x000000140608b981 */ /* 0x0004e8000c1e1500 */
[----:B------:R-:W-:Y:S04]  /*6cb0*/  STL [R1+0x12f8], R85 ;  /* 0x0012f85501007387 */ /* 0x000fe80000100800 */
[----:B------:R-:W-:Y:S01]  /*6cc0*/  STL [R1+0x12f4], R84 ;  /* 0x0012f45401007387 */ /* 0x000fe20000100800 */
[----:B--2---:R-:W-:-:S02]  /*6cd0*/  @!P5 IMAD.MOV.U32 R6, RZ, RZ, R18 ;  /* 0x000000ffff06d224 */ /* 0x004fc400078e0012 */
[----:B------:R-:W-:Y:S01]  /*6ce0*/  @!P5 IMAD.MOV.U32 R7, RZ, RZ, R45 ;  /* 0x000000ffff07d224 */ /* 0x000fe200078e002d */
[----:B------:R-:W-:Y:S04]  /*6cf0*/  STL [R1+0x12f0], R83 ;  /* 0x0012f05301007387 */ /* 0x000fe80000100800 */
[----:B------:R2:W4:Y:S04]  /*6d00*/  @!P5 LDG.E.U16 R10, desc[UR20][R6.64] ;  /* 0x00000014060ad981 */ /* 0x000528000c1e1500 */
[----:B------:R-:W-:Y:S04]  /*6d10*/  STL [R1+0x12ec], R82 ;  /* 0x0012ec5201007387 */ /* 0x000fe80000100800 */
        /* <DEDUP_REMOVED lines=8> */
[----:B------:R0:W-:Y:S01]  /*6da0*/  STL [R1+0xabc], R45 ;  /* 0x000abc2d01007387 */ /* 0x0001e20000100800 */
[----:B--2---:R-:W-:-:S02]  /*6db0*/  VIADD R7, R12, 0xfffffffa ;  /* 0xfffffffa0c077836 */ /* 0x004fc40000000000 */
[C---:B------:R-:W-:Y:S01]  /*6dc0*/  IMAD R6, R70.reuse, 0x3, RZ ;  /* 0x0000000346067824 */ /* 0x040fe200078e02ff */
[----:B0-----:R-:W-:-:S04]  /*6dd0*/  LEA R45, P3, R70, R3, 0x2 ;  /* 0x00000003462d7211 */ /* 0x001fc800078610ff */
[----:B------:R-:W-:Y:S02]  /*6de0*/  LEA.HI.X.SX32 R48, R5, R2, 0x1, P3 ;  /* 0x0000000205307211 */ /* 0x000fe400018f0eff */
[----:B------:R-:W-:Y:S02]  /*6df0*/  ISETP.GE.U32.AND P5, PT, R7, 0x7fffff7b, PT ;  /* 0x7fffff7b0700780c */ /* 0x000fe40003fa6070 */
[----:B------:R-:W-:Y:S01]  /*6e00*/  PRMT R43, RZ, 0x7610, R43 ;  /* 0x00007610ff2b7816 */ /* 0x000fe2000000002b */
[----:B------:R-:W-:Y:S01]  /*6e10*/  @!P1 IMAD.MOV.U32 R7, RZ, RZ, R48 ;  /* 0x000000ffff079224 */ /* 0x000fe200078e0030 */
[----:B------:R-:W-:Y:S01]  /*6e20*/  PRMT R9, RZ, 0x7610, R9 ;  /* 0x00007610ff097816 */ /* 0x000fe20000000009 */
[----:B---3--:R0:W-:Y:S02]  /*6e30*/  STL [R1+0x388], R8 ;  /* 0x0003880801007387 */ /* 0x0081e40000100800 */
[----:B0-----:R-:W-:Y:S02]  /*6e40*/  IMAD R8, R70, 0x6, RZ ;  /* 0x0000000646087824 */ /* 0x001fe400078e02ff */
[----:B----4-:R0:W-:Y:S03]  /*6e50*/  STL [R1+0x384], R10 ;  /* 0x0003840a01007387 */ /* 0x0101e60000100800 */
[----:B0-----:R-:W-:-:S04]  /*6e60*/  IADD3 R10, P6, PT, R8, R3, RZ ;  /* 0x00000003080a7210 */ /* 0x001fc80007fde0ff */
[----:B------:R-:W-:Y:S01]  /*6e70*/  LEA.HI.X.SX32 R18, R6, R2, 0x1, P6 ;  /* 0x0000000206127211 */ /* 0x000fe200030f0eff */
[----:B------:R-:W-:-:S05]  /*6e80*/  @!P1 IMAD.MOV.U32 R6, RZ, RZ, R45 ;  /* 0x000000ffff069224 */ /* 0x000fca00078e002d */
[----:B------:R0:W2:Y:S02]  /*6e90*/  @!P1 LDG.E.U16 R43, desc[UR20][R6.64] ;  /* 0x00000014062b9981 */ /* 0x0000a4000c1e1500 */
[----:B0-----:R-:W-:Y:S02]  /*6ea0*/  @!P4 IMAD.MOV.U32 R6, RZ, RZ, R10 ;  /* 0x000000ffff06c224 */ /* 0x001fe400078e000a */
[----:B------:R-:W-:-:S05]  /*6eb0*/  @!P4 IMAD.MOV.U32 R7, RZ, RZ, R18 ;  /* 0x000000ffff07c224 */ /* 0x000fca00078e0012 */
[----:B------:R0:W3:Y:S01]  /*6ec0*/  @!P4 LDG.E.U16 R9, desc[UR20][R6.64] ;  /* 0x000000140609c981 */ /* 0x0000e2000c1e1500 */
[----:B------:R-:W-:-:S03]  /*6ed0*/  VIADD R5, R12, 0xfffffff9 ;  /* 0xfffffff90c057836 */ /* 0x000fc60000000000 */
[----:B------:R4:W-:Y:S04]  /*6ee0*/  STL [R1+0xac8], R45 ;  /* 0x000ac82d01007387 */ /* 0x0009e80000100800 */
[----:B------:R-:W-:Y:S01]  /*6ef0*/  STL [R1+0xad0], R10 ;  /* 0x000ad00a01007387 */ /* 0x000fe20000100800 */
[----:B------:R-:W-:-:S03]  /*6f00*/  ISETP.GE.U32.AND P3, PT, R5, 0x7fffff7a, PT ;  /* 0x7fffff7a0500780c */ /* 0x000fc60003f66070 */
[----:B------:R1:W-:Y:S01]  /*6f10*/  STL [R1+0xac4], R48 ;  /* 0x000ac43001007387 */ /* 0x0003e20000100800 */
[----:B------:R-:W-:-:S03]  /*6f20*/  IMAD.SHL.U32 R5, R70, 0x4, RZ ;  /* 0x0000000446057824 */ /* 0x000fc600078e00ff */
[----:B------:R-:W-:Y:S01]  /*6f30*/  STL [R1+0xacc], R18 ;  /* 0x000acc1201007387 */ /* 0x000fe20000100800 */
[C---:B----4-:R-:W-:Y:S01]  /*6f40*/  LEA R45, P1, R70.reuse, R3, 0x3 ;  /* 0x00000003462d7211 */ /* 0x050fe200078218ff */
[----:B0-----:R-:W-:Y:S02]  /*6f50*/  IMAD R6, R70, 0x5, RZ ;  /* 0x0000000546067824 */ /* 0x001fe400078e02ff */
[C---:B------:R-:W-:Y:S01]  /*6f60*/  VIADD R7, R12.reuse, 0xfffffff8 ;  /* 0xfffffff80c077836 */ /* 0x040fe20000000000 */
[----:B-1----:R-:W-:Y:S02]  /*6f70*/  LEA.HI.X.SX32 R48, R5, R2, 0x1, P1 ;  /* 0x0000000205307211 */ /* 0x002fe400008f0eff */
[----:B------:R-:W-:Y:S02]  /*6f80*/  PRMT R11, RZ, 0x7610, R11 ;  /* 0x00007610ff0b7816 */ /* 0x000fe4000000000b */
[----:B------:R-:W-:Y:S01]  /*6f90*/  ISETP.GE.U32.AND P4, PT, R7, 0x7fffff79, PT ;  /* 0x7fffff790700780c */ /* 0x000fe20003f86070 */
[----:B------:R-:W-:Y:S01]  /*6fa0*/  @!P0 IMAD.MOV.U32 R7, RZ, RZ, R48 ;  /* 0x000000ffff078224 */ /* 0x000fe200078e0030 */
[----:B------:R-:W-:Y:S01]  /*6fb0*/  PRMT R17, RZ, 0x7610, R17 ;  /* 0x00007610ff117816 */ /* 0x000fe20000000011 */
[----:B------:R-:W-:-:S05]  /*6fc0*/  VIADD R10, R12, 0xfffffff7 ;  /* 0xfffffff70c0a7836 */ /* 0x000fca0000000000 */
[----:B------:R-:W-:Y:S01]  /*6fd0*/  ISETP.GE.U32.AND P1, PT, R10, 0x7fffff78, PT ;  /* 0x7fffff780a00780c */ /* 0x000fe20003f26070 */
[C---:B------:R-:W-:Y:S01]  /*6fe0*/  IMAD R10, R70.reuse, 0xc, RZ ;  /* 0x0000000c460a7824 */ /* 0x040fe200078e02ff */
[----:B------:R-:W-:Y:S01]  /*6ff0*/  PRMT R41, RZ, 0x7610, R41 ;  /* 0x00007610ff297816 */ /* 0x000fe20000000029 */
[----:B---3--:R0:W-:Y:S02]  /*7000*/  STL [R1+0x37c], R9 ;  /* 0x00037c0901007387 */ /* 0x0081e40000100800 */
[----:B0-----:R-:W-:Y:S02]  /*7010*/  IMAD R9, R70, 0xa, RZ ;  /* 0x0000000a46097824 */ /* 0x001fe400078e02ff */
[----:B------:R-:W-:Y:S03]  /*7020*/  STL [R1+0xad8], R45 ;  /* 0x000ad82d01007387 */ /* 0x000fe60000100800 */
[----:B------:R-:W-:-:S05]  /*7030*/  IADD3 R18, P6, PT, R9, R3, RZ ;  /* 0x0000000309127210 */ /* 0x000fca0007fde0ff */
[----:B------:R-:W-:Y:S04]  /*7040*/  STL [R1+0xae0], R18 ;  /* 0x000ae01201007387 */ /* 0x000fe80000100800 */
[----:B------:R-:W-:Y:S04]  /*7050*/  STL [R1+0xad4], R48 ;  /* 0x000ad43001007387 */ /* 0x000fe80000100800 */
[----:B--2---:R0:W-:Y:S02]  /*7060*/  STL [R1+0x380], R43 ;  /* 0x0003802b01007387 */ /* 0x0041e40000100800 */
[----:B0-----:R-:W-:Y:S01]  /*7070*/  LEA.HI.X.SX32 R43, R6, R2, 0x1, P6 ;  /* 0x00000002062b7211 */ /* 0x001fe200030f0eff */
[----:B------:R-:W-:-:S05]  /*7080*/  @!P0 IMAD.MOV.U32 R6, RZ, RZ, R45 ;  /* 0x000000ffff068224 */ /* 0x000fca00078e002d */
[----:B------:R0:W2:Y:S02]  /*7090*/  @!P0 LDG.E.U16 R11, desc[UR20][R6.64] ;  /* 0x00000014060b8981 */ /* 0x0000a4000c1e1500 */
[----:B0-----:R-:W-:Y:S02]  /*70a0*/  @!P5 IMAD.MOV.U32 R6, RZ, RZ, R18 ;  /* 0x000000ffff06d224 */ /* 0x001fe400078e0012 */
[----:B------:R-:W-:Y:S01]  /*70b0*/  @!P5 IMAD.MOV.U32 R7, RZ, RZ, R43 ;  /* 0x000000ffff07d224 */ /* 0x000fe200078e002b */
[----:B------:R0:W-:Y:S04]  /*70c0*/  STL [R1+0xadc], R43 ;  /* 0x000adc2b01007387 */ /* 0x0001e80000100800 */
[----:B------:R1:W3:Y:S01]  /*70d0*/  @!P5 LDG.E.U16 R17, desc[UR20][R6.64] ;  /* 0x000000140611d981 */ /* 0x0002e2000c1e1500 */
[----:B0-----:R-:W-:Y:S01]  /*70e0*/  IADD3 R43, P0, PT, R10, R3, RZ ;  /* 0x000000030a2b7210 */ /* 0x001fe20007f1e0ff */
[----:B-1----:R-:W-:-:S03]  /*70f0*/  VIADD R6, R12, 0xfffffff6 ;  /* 0xfffffff60c067836 */ /* 0x002fc60000000000 */
[----:B------:R-:W-:Y:S02]  /*7100*/  LEA.HI.X.SX32 R8, R8, R2, 0x1, P0 ;  /* 0x0000000208087211 */ /* 0x000fe400000f0eff */
[----:B------:R-:W-:Y:S01]  /*7110*/  ISETP.GE.U32.AND P5, PT, R6, 0x7fffff77, PT ;  /* 0x7fffff770600780c */ /* 0x000fe20003fa6070 */
[----:B------:R-:W-:Y:S02]  /*7120*/  VIADD R6, R12, 0xfffffff5 ;  /* 0xfffffff50c067836 */ /* 0x000fe40000000000 */
[----:B------:R-:W-:-:S03]  /*7130*/  @!P3 IMAD.MOV.U32 R7, RZ, RZ, R8 ;  /* 0x000000ffff07b224 */ /* 0x000fc600078e0008 */
[----:B------:R-:W-:Y:S01]  /*7140*/  ISETP.GE.U32.AND P0, PT, R6, 0x7fffff76, PT ;  /* 0x7fffff760600780c */ /* 0x000fe20003f06070 */
[----:B------:R-:W-:-:S05]  /*7150*/  @!P3 IMAD.MOV.U32 R6, RZ, RZ, R43 ;  /* 0x000000ffff06b224 */ /* 0x000fca00078e002b */
[----:B------:R0:W4:Y:S01]  /*7160*/  @!P3 LDG.E.U16 R41, desc[UR20][R6.64] ;  /* 0x000000140629b981 */ /* 0x000122000c1e1500 */
[C---:B------:R-:W-:Y:S01]  /*7170*/  IMAD R5, R70.reuse, 0x7, RZ ;  /* 0x0000000746057824 */ /* 0x040fe200078e02ff */
[----:B------:R-:W-:Y:S02]  /*7180*/  PRMT R13, RZ, 0x7610, R13 ;  /* 0x00007610ff0d7816 */ /* 0x000fe4000000000d */
[----:B------:R-:W-:Y:S02]  /*7190*/  PRMT R29, RZ, 0x7610, R29 ;  /* 0x00007610ff1d7816 */ /* 0x000fe4000000001d */
[----:B------:R-:W-:Y:S01]  /*71a0*/  PRMT R14, RZ, 0x7610, R14 ;  /* 0x00007610ff0e7816 */ /* 0x000fe2000000000e */
[----:B--2---:R1:W-:Y:S02]  /*71b0*/  STL [R1+0x378], R11 ;  /* 0x0003780b01007387 */ /* 0x0043e40000100800 */
[----:B-1----:R-:W-:Y:S02]  /*71c0*/  IMAD R11, R70, 0xe, RZ ;  /* 0x0000000e460b7824 */ /* 0x002fe400078e02ff */
[----:B---3--:R1:W-:Y:S03]  /*71d0*/  STL [R1+0x374], R17 ;  /* 0x0003741101007387 */ /* 0x0083e60000100800 */
[----:B-1----:R-:W-:Y:S01]  /*71e0*/  IADD3 R17, P6, PT, R11, R3, RZ ;  /* 0x000000030b117210 */ /* 0x002fe20007fde0ff */
[----:B------:R-:W-:Y:S03]  /*71f0*/  STL [R1+0xae8], R43 ;  /* 0x000ae82b01007387 */ /* 0x000fe60000100800 */
[----:B------:R-:W-:Y:S01]  /*7200*/  LEA.HI.X.SX32 R18, R5, R2, 0x1, P6 ;  /* 0x0000000205127211 */ /* 0x000fe200030f0eff */
[----:B------:R-:W-:Y:S01]  /*7210*/  STL [R1+0xaf0], R17 ;  /* 0x000af01101007387 */ /* 0x000fe20000100800 */
[----:B0-----:R-:W-:-:S03]  /*7220*/  @!P4 IMAD.MOV.U32 R6, RZ, RZ, R17 ;  /* 0x000000ffff06c224 */ /* 0x001fc600078e0011 */
[----:B------:R0:W-:Y:S01]  /*7230*/  STL [R1+0xae4], R8 ;  /* 0x000ae40801007387 */ /* 0x0001e20000100800 */
[----:B------:R-:W-:Y:S02]  /*7240*/  @!P4 IMAD.MOV.U32 R7, RZ, RZ, R18 ;  /* 0x000000ffff07c224 */ /* 0x000fe400078e0012 */
[C---:B------:R-:W-:Y:S01]  /*7250*/  IMAD.SHL.U32 R5, R70.reuse, 0x8, RZ ;  /* 0x0000000846057824 */ /* 0x040fe200078e00ff */
[----:B------:R-:W-:Y:S04]  /*7260*/  STL [R1+0xaec], R18 ;  /* 0x000aec1201007387 */ /* 0x000fe80000100800 */
[----:B----4-:R1:W-:Y:S01]  /*7270*/  STL [R1+0x370], R41 ;  /* 0x0003702901007387 */ /* 0x0103e20000100800 */
[----:B0-----:R-:W-:-:S03]  /*7280*/  IMAD R8, R70, 0x12, RZ ;  /* 0x0000001246087824 */ /* 0x001fc600078e02ff */
[----:B------:R0:W2:Y:S01]  /*7290*/  @!P4 LDG.E.U16 R13, desc[UR20][R6.64] ;  /* 0x00000014060dc981 */ /* 0x0000a2000c1e1500 */
[-C--:B-1----:R-:W-:Y:S02]  /*72a0*/  LEA R41, P3, R70, R3.reuse, 0x4 ;  /* 0x0000000346297211 */ /* 0x082fe400078620ff */
[----:B------:R-:W-:Y:S01]  /*72b0*/  IADD3 R17, P6, PT, R8, R3, RZ ;  /* 0x0000000308117210 */ /* 0x000fe20007fde0ff */
[----:B0-----:R-:W-:Y:S01]  /*72c0*/  IMAD R6, R70, 0x9, RZ ;  /* 0x0000000946067824 */ /* 0x001fe200078e02ff */
[----:B------:R-:W-:Y:S01]  /*72d0*/  LEA.HI.X.SX32 R43, R5, R2, 0x1, P3 ;  /* 0x00000002052b7211 */ /* 0x000fe200018f0eff */
[----:B------:R-:W-:-:S03]  /*72e0*/  VIADD R7, R12, 0xfffffff4 ;  /* 0xfffffff40c077836 */ /* 0x000fc60000000000 */
[----:B------:R-:W-:Y:S01]  /*72f0*/  LEA.HI.X.SX32 R18, R6, R2, 0x1, P6 ;  /* 0x0000000206127211 */ /* 0x000fe200030f0eff */
[----:B------:R-:W-:Y:S01]  /*7300*/  @!P1 IMAD.MOV.U32 R6, RZ, RZ, R41 ;  /* 0x000000ffff069224 */ /* 0x000fe200078e0029 */
[----:B------:R-:W-:Y:S01]  /*7310*/  ISETP.GE.U32.AND P4, PT, R7, 0x7fffff75, PT ;  /* 0x7fffff750700780c */ /* 0x000fe20003f86070 */
[----:B------:R-:W-:-:S05]  /*7320*/  @!P1 IMAD.MOV.U32 R7, RZ, RZ, R43 ;  /* 0x000000ffff079224 */ /* 0x000fca00078e002b */
[----:B------:R0:W3:Y:S02]  /*7330*/  @!P1 LDG.E.U16 R29, desc[UR20][R6.64] ;  /* 0x00000014061d9981 */ /* 0x0000e4000c1e1500 */
[----:B0-----:R-:W-:Y:S02]  /*7340*/  @!P5 IMAD.MOV.U32 R6, RZ, RZ, R17 ;  /* 0x000000ffff06d224 */ /* 0x001fe400078e0011 */
[----:B------:R-:W-:-:S05]  /*7350*/  @!P5 IMAD.MOV.U32 R7, RZ, RZ, R18 ;  /* 0x000000ffff07d224 */ /* 0x000fca00078e0012 */
[----:B------:R0:W4:Y:S01]  /*7360*/  @!P5 LDG.E.U16 R14, desc[UR20][R6.64] ;  /* 0x00000014060ed981 */ /* 0x000122000c1e1500 */
[----:B------:R-:W-:Y:S01]  /*7370*/  IMAD R5, R70, 0xb, RZ ;  /* 0x0000000b46057824 */ /* 0x000fe200078e02ff */
[----:B------:R-:W-:Y:S01]  /*7380*/  PRMT R21, RZ, 0x7610, R21 ;  /* 0x00007610ff157816 */ /* 0x000fe20000000015 */
[C---:B0-----:R-:W-:Y:S02]  /*7390*/  VIADD R6, R12.reuse, 0xfffffff2 ;  /* 0xfffffff20c067836 */ /* 0x041fe40000000000 */
[----:B------:R-:W-:-:S03]  /*73a0*/  VIADD R7, R12, 0xfffffff1 ;  /* 0xfffffff10c077836 */ /* 0x000fc60000000000 */
[----:B------:R-:W-:Y:S02]  /*73b0*/  ISETP.GE.U32.AND P5, PT, R6, 0x7fffff73, PT ;  /* 0x7fffff730600780c */ /* 0x000fe40003fa6070 */
[----:B------:R-:W-:Y:S01]  /*73c0*/  PRMT R15, RZ, 0x7610, R15 ;  /* 0x00007610ff0f7816 */ /* 0x000fe2000000000f */
[----:B--2---:R0:W-:Y:S04]  /*73d0*/  STL [R1+0x36c], R13 ;  /* 0x00036c0d01007387 */ /* 0x0041e80000100800 */
[----:B------:R-:W-:Y:S01]  /*73e0*/  STL [R1+0xaf8], R41 ;  /* 0x000af82901007387 */ /* 0x000fe20000100800 */
[----:B0-----:R-:W-:-:S03]  /*73f0*/  VIADD R13, R12, 0xfffffff3 ;  /* 0xfffffff30c0d7836 */ /* 0x001fc60000000000 */
[----:B------:R-:W-:Y:S02]  /*7400*/  STL [R1+0xb00], R17 ;  /* 0x000b001101007387 */ /* 0x000fe40000100800 */
[----:B------:R-:W-:Y:S01]  /*7410*/  ISETP.GE.U32.AND P3, PT, R13, 0x7fffff74, PT ;  /* 0x7fffff740d00780c */ /* 0x000fe20003f66070 */
[C---:B------:R-:W-:Y:S01]  /*7420*/  IMAD R13, R70.reuse, 0x14, RZ ;  /* 0x00000014460d7824 */ /* 0x040fe200078e02ff */
[----:B------:R-:W-:Y:S04]  /*7430*/  STL [R1+0xaf4], R43 ;  /* 0x000af42b01007387 */ /* 0x000fe80000100800 */
[----:B------:R-:W-:Y:S04]  /*7440*/  STL [R1+0xafc], R18 ;  /* 0x000afc1201007387 */ /* 0x000fe80000100800 */
[----:B----4-:R0:W-:Y:S04]  /*7450*/  STL [R1+0x364], R14 ;  /* 0x0003640e01007387 */ /* 0x0101e80000100800 */
[----:B---3--:R1:W-:Y:S01]  /*7460*/  STL [R1+0x368], R29 ;  /* 0x0003681d01007387 */ /* 0x0083e20000100800 */
[----:B0-----:R-:W-:Y:S01]  /*7470*/  IMAD R14, R70, 0x16, RZ ;  /* 0x00000016460e7824 */ /* 0x001fe200078e02ff */
[----:B-1----:R-:W-:-:S04]  /*7480*/  IADD3 R29, P1, PT, R13, R3, RZ ;  /* 0x000000030d1d7210 */ /* 0x002fc80007f3e0ff */
[----:B------:R-:W-:Y:S02]  /*7490*/  IADD3 R17, P6, PT, R14, R3, RZ ;  /* 0x000000030e117210 */ /* 0x000fe40007fde0ff */
[-C--:B------:R-:W-:Y:S01]  /*74a0*/  LEA.HI.X.SX32 R9, R9, R2.reuse, 0x1, P1 ;  /* 0x0000000209097211 */ /* 0x080fe200008f0eff */
[----:B------:R-:W-:Y:S01]  /*74b0*/  @!P0 IMAD.MOV.U32 R6, RZ, RZ, R29 ;  /* 0x000000ffff068224 */ /* 0x000fe200078e001d */
[----:B------:R-:W-:Y:S02]  /*74c0*/  ISETP.GE.U32.AND P1, PT, R7, 0x7fffff72, PT ;  /* 0x7fffff720700780c */ /* 0x000fe40003f26070 */
[----:B------:R-:W-:Y:S01]  /*74d0*/  LEA.HI.X.SX32 R18, R5, R2, 0x1, P6 ;  /* 0x0000000205127211 */ /* 0x000fe200030f0eff */
[----:B------:R-:W-:-:S05]  /*74e0*/  @!P0 IMAD.MOV.U32 R7, RZ, RZ, R9 ;  /* 0x000000ffff078224 */ /* 0x000fca00078e0009 */
[----:B------:R0:W2:Y:S02]  /*74f0*/  @!P0 LDG.E.U16 R21, desc[UR20][R6.64] ;  /* 0x0000001406158981 */ /* 0x0000a4000c1e1500 */
[----:B0-----:R-:W-:Y:S02]  /*7500*/  @!P4 IMAD.MOV.U32 R6, RZ, RZ, R17 ;  /* 0x000000ffff06c224 */ /* 0x001fe400078e0011 */
[----:B------:R-:W-:-:S05]  /*7510*/  @!P4 IMAD.MOV.U32 R7, RZ, RZ, R18 ;  /* 0x000000ffff07c224 */ /* 0x000fca00078e0012 */
[----:B------:R0:W3:Y:S04]  /*7520*/  @!P4 LDG.E.U16 R15, desc[UR20][R6.64] ;  /* 0x00000014060fc981 */ /* 0x0000e8000c1e1500 */
[----:B------:R-:W-:Y:S04]  /*7530*/  STL [R1+0xb08], R29 ;  /* 0x000b081d01007387 */ /* 0x000fe80000100800 */
[----:B------:R1:W-:Y:S04]  /*7540*/  STL [R1+0xb10], R17 ;  /* 0x000b101101007387 */ /* 0x0003e80000100800 */
[----:B------:R4:W-:Y:S01]  /*7550*/  STL [R1+0xb04], R9 ;  /* 0x000b040901007387 */ /* 0x0009e20000100800 */
[----:B-1----:R-:W-:-:S02]  /*7560*/  IMAD R17, R70, 0x1a, RZ ;  /* 0x0000001a46117824 */ /* 0x002fc400078e02ff */
[----:B----4-:R-:W-:Y:S01]  /*7570*/  IMAD R9, R70, 0x18, RZ ;  /* 0x0000001846097824 */ /* 0x010fe200078e02ff */
[----:B------:R1:W-:Y:S04]  /*7580*/  STL [R1+0xb0c], R18 ;  /* 0x000b0c1201007387 */ /* 0x0003e80000100800 */
[----:B------:R-:W-:Y:S01]  /*7590*/  IADD3 R29, P0, PT, R9, R3, RZ ;  /* 0x00000003091d7210 */ /* 0x000fe20007f1e0ff */
[C---:B0-----:R-:W-:Y:S02]  /*75a0*/  VIADD R6, R12.reuse, 0xfffffff0 ;  /* 0xfffffff00c067836 */ /* 0x041fe40000000000 */
[----:B------:R-:W-:Y:S01]  /*75b0*/  VIADD R7, R12, 0xffffffef ;  /* 0xffffffef0c077836 */ /* 0x000fe20000000000 */
[----:B------:R-:W-:Y:S01]  /*75c0*/  LEA.HI.X.SX32 R41, R10, R2, 0x1, P0 ;  /* 0x000000020a297211 */ /* 0x000fe200000f0eff */
[----:B------:R-:W-:Y:S01]  /*75d0*/  IMAD R5, R70, 0xd, RZ ;  /* 0x0000000d46057824 */ /* 0x000fe200078e02ff */
[----:B------:R-:W-:Y:S01]  /*75e0*/  ISETP.GE.U32.AND P4, PT, R6, 0x7fffff71, PT ;  /* 0x7fffff710600780c */ /* 0x000fe20003f86070 */
[----:B------:R-:W-:Y:S01]  /*75f0*/  @!P3 IMAD.MOV.U32 R6, RZ, RZ, R29 ;  /* 0x000000ffff06b224 */ /* 0x000fe200078e001d */
[----:B------:R-:W-:-:S02]  /*7600*/  PRMT R19, RZ, 0x7610, R19 ;  /* 0x00007610ff137816 */ /* 0x000fc40000000013 */
[----:B------:R-:W-:Y:S01]  /*7610*/  ISETP.GE.U32.AND P0, PT, R7, 0x7fffff70, PT ;  /* 0x7fffff700700780c */ /* 0x000fe20003f06070 */
[----:B------:R-:W-:Y:S01]  /*7620*/  @!P3 IMAD.MOV.U32 R7, RZ, RZ, R41 ;  /* 0x000000ffff07b224 */ /* 0x000fe200078e0029 */
[----:B------:R-:W-:-:S04]  /*7630*/  PRMT R10, RZ, 0x7610, R10 ;  /* 0x00007610ff0a7816 */ /* 0x000fc8000000000a */
[----:B------:R0:W4:Y:S01]  /*7640*/  @!P3 LDG.E.U16 R19, desc[UR20][R6.64] ;  /* 0x000000140613b981 */ /* 0x000122000c1e1500 */
[----:B-1----:R-:W-:Y:S01]  /*7650*/  IMAD R18, R70, 0x1c, RZ ;  /* 0x0000001c46127824 */ /* 0x002fe200078e02ff */
[----:B------:R-:W-:Y:S02]  /*7660*/  PRMT R27, RZ, 0x7610, R27 ;  /* 0x00007610ff1b7816 */ /* 0x000fe4000000001b */
[----:B---3--:R1:W-:Y:S04]  /*7670*/  STL [R1+0x35c], R15 ;  /* 0x00035c0f01007387 */ /* 0x0083e80000100800 */
[----:B------:R-:W-:Y:S01]  /*7680*/  STL [R1+0xb18], R29 ;  /* 0x000b181d01007387 */ /* 0x000fe20000100800 */
[----:B-1----:R-:W-:-:S05]  /*7690*/  IADD3 R15, P6, PT, R17, R3, RZ ;  /* 0x00000003110f7210 */ /* 0x002fca0007fde0ff */
[----:B------:R-:W-:Y:S04]  /*76a0*/  STL [R1+0xb20], R15 ;  /* 0x000b200f01007387 */ /* 0x000fe80000100800 */
[----:B------:R-:W-:Y:S04]  /*76b0*/  STL [R1+0xb14], R41 ;  /* 0x000b142901007387 */ /* 0x000fe80000100800 */
[----:B--2---:R1:W-:Y:S01]  /*76c0*/  STL [R1+0x360], R21 ;  /* 0x0003601501007387 */ /* 0x0043e20000100800 */
[----:B0-----:R-:W-:Y:S01]  /*76d0*/  @!P5 IMAD.MOV.U32 R6, RZ, RZ, R15 ;  /* 0x000000ffff06d224 */ /* 0x001fe200078e000f */
[----:B-1----:R-:W-:-:S05]  /*76e0*/  LEA.HI.X.SX32 R21, R5, R2, 0x1, P6 ;  /* 0x0000000205157211 */ /* 0x002fca00030f0eff */
[----:B------:R-:W-:Y:S01]  /*76f0*/  @!P5 IMAD.MOV.U32 R7, RZ, RZ, R21 ;  /* 0x000000ffff07d224 */ /* 0x000fe200078e0015 */
[----:B------:R-:W-:-:S04]  /*7700*/  IADD3 R29, P3, PT, R18, R3, RZ ;  /* 0x00000003121d7210 */ /* 0x000fc80007f7e0ff */
[----:B------:R0:W5:Y:S01]  /*7710*/  @!P5 LDG.E.U16 R10, desc[UR20][R6.64] ;  /* 0x00000014060ad981 */ /* 0x000162000c1e1500 */
[----:B------:R-:W-:Y:S01]  /*7720*/  LEA.HI.X.SX32 R41, R11, R2, 0x1, P3 ;  /* 0x000000020b297211 */ /* 0x000fe200018f0eff */
[----:B0-----:R-:W-:-:S05]  /*7730*/  VIADD R6, R12, 0xffffffee ;  /* 0xffffffee0c067836 */ /* 0x001fca0000000000 */
[----:B------:R-:W-:Y:S01]  /*7740*/  ISETP.GE.U32.AND P5, PT, R6, 0x7fffff6f, PT ;  /* 0x7fffff6f0600780c */ /* 0x000fe20003fa6070 */
[----:B------:R-:W-:Y:S02]  /*7750*/  VIADD R6, R12, 0xffffffed ;  /* 0xffffffed0c067836 */ /* 0x000fe40000000000 */
[----:B------:R-:W-:-:S03]  /*7760*/  @!P1 IMAD.MOV.U32 R7, RZ, RZ, R41 ;  /* 0x000000ffff079224 */ /* 0x000fc600078e0029 */
[----:B------:R-:W-:Y:S01]  /*7770*/  ISETP.GE.U32.AND P3, PT, R6, 0x7fffff6e, PT ;  /* 0x7fffff6e0600780c */ /* 0x000fe20003f66070 */
[----:B------:R-:W-:-:S05]  /*7780*/  @!P1 IMAD.MOV.U32 R6, RZ, RZ, R29 ;  /* 0x000000ffff069224 */ /* 0x000fca00078e001d */
[----:B------:R0:W2:Y:S04]  /*7790*/  @!P1 LDG.E.U16 R27, desc[UR20][R6.64] ;  /* 0x00000014061b9981 */ /* 0x0000a8000c1e1500 */
[----:B------:R-:W-:Y:S04]  /*77a0*/  STL [R1+0xb1c], R21 ;  /* 0x000b1c1501007387 */ /* 0x000fe80000100800 */
[----:B----4-:R1:W-:Y:S01]  /*77b0*/  STL [R1+0x358], R19 ;  /* 0x0003581301007387 */ /* 0x0103e20000100800 */
[C---:B------:R-:W-:Y:S02]  /*77c0*/  IMAD R5, R70.reuse, 0xf, RZ ;  /* 0x0000000f46057824 */ /* 0x040fe400078e02ff */
[----:B-1----:R-:W-:-:S05]  /*77d0*/  IMAD R19, R70, 0x1e, RZ ;  /* 0x0000001e46137824 */ /* 0x002fca00078e02ff */
[----:B------:R-:W-:Y:S01]  /*77e0*/  IADD3 R15, P6, PT, R19, R3, RZ ;  /* 0x00000003130f7210 */ /* 0x000fe20007fde0ff */
[----:B------:R-:W-:Y:S03]  /*77f0*/  STL [R1+0xb28], R29 ;  /* 0x000b281d01007387 */ /* 0x000fe60000100800 */
[----:B------:R-:W-:Y:S01]  /*7800*/  LEA.HI.X.SX32 R21, R5, R2, 0x1, P6 ;  /* 0x0000000205157211 */ /* 0x000fe200030f0eff */
[----:B------:R-:W-:Y:S01]  /*7810*/  STL [R1+0xb30], R15 ;  /* 0x000b300f01007387 */ /* 0x000fe20000100800 */
[----:B------:R-:W-:Y:S01]  /*7820*/  PRMT R11, RZ, 0x7610, R11 ;  /* 0x00007610ff0b7816 */ /* 0x000fe2000000000b */
[----:B0-----:R-:W-:Y:S02]  /*7830*/  @!P4 IMAD.MOV.U32 R6, RZ, RZ, R15 ;  /* 0x000000ffff06c224 */ /* 0x001fe400078e000f */
[----:B------:R0:W-:Y:S01]  /*7840*/  STL [R1+0xb24], R41 ;  /* 0x000b242901007387 */ /* 0x0001e20000100800 */
[----:B------:R-:W-:-:S02]  /*7850*/  @!P4 IMAD.MOV.U32 R7, RZ, RZ, R21 ;  /* 0x000000ffff07c224 */ /* 0x000fc400078e0015 */
[C---:B------:R-:W-:Y:S01]  /*7860*/  IMAD.SHL.U32 R5, R70.reuse, 0x10, RZ ;  /* 0x0000001046057824 */ /* 0x040fe200078e00ff */
[----:B------:R1:W-:Y:S04]  /*7870*/  STL [R1+0xb2c], R21 ;  /* 0x000b2c1501007387 */ /* 0x0003e80000100800 */
[----:B------:R3:W5:Y:S01]  /*7880*/  @!P4 LDG.E.U16 R11, desc[UR20][R6.64] ;  /* 0x00000014060bc981 */ /* 0x000762000c1e1500 */
[C---:B0-----:R-:W-:Y:S01]  /*7890*/  LEA R41, P1, R70.reuse, R3, 0x5 ;  /* 0x0000000346297211 */ /* 0x041fe200078228ff */
[----:B-1----:R-:W-:-:S03]  /*78a0*/  IMAD R21, R70, 0x22, RZ ;  /* 0x0000002246157824 */ /* 0x002fc600078e02ff */
[----:B------:R-:W-:Y:S01]  /*78b0*/  LEA.HI.X.SX32 R43, R5, R2, 0x1, P1 ;  /* 0x00000002052b7211 */ /* 0x000fe200008f0eff */
[----:B---3--:R-:W-:Y:S02]  /*78c0*/  IMAD R6, R70, 0x11, RZ ;  /* 0x0000001146067824 */ /* 0x008fe400078e02ff */
[----:B------:R-:W-:Y:S01]  /*78d0*/  VIADD R7, R12, 0xffffffec ;  /* 0xffffffec0c077836 */ /* 0x000fe20000000000 */
[----:B------:R-:W-:-:S04]  /*78e0*/  PRMT R22, RZ, 0x7610, R22 ;  /* 0x00007610ff167816 */ /* 0x000fc80000000016 */
[----:B------:R-:W-:Y:S01]  /*78f0*/  ISETP.GE.U32.AND P4, PT, R7, 0x7fffff6d, PT ;  /* 0x7fffff6d0700780c */ /* 0x000fe20003f86070 */
[----:B------:R-:W-:Y:S01]  /*7900*/  @!P0 IMAD.MOV.U32 R7, RZ, RZ, R43 ;  /* 0x000000ffff078224 */ /* 0x000fe200078e002b */
[----:B------:R-:W-:Y:S01]  /*7910*/  PRMT R23, RZ, 0x7610, R23 ;  /* 0x00007610ff177816 */ /* 0x000fe20000000017 */
[----:B--2---:R0:W-:Y:S02]  /*7920*/  STL [R1+0x354], R27 ;  /* 0x0003541b01007387 */ /* 0x0041e40000100800 */
[----:B0-----:R-:W-:-:S04]  /*7930*/  IADD3 R27, P6, PT, R21, R3, RZ ;  /* 0x00000003151b7210 */ /* 0x001fc80007fde0ff */
[----:B------:R-:W-:Y:S01]  /*7940*/  LEA.HI.X.SX32 R29, R6, R2, 0x1, P6 ;  /* 0x00000002061d7211 */ /* 0x000fe200030f0eff */
[----:B------:R-:W-:-:S05]  /*7950*/  @!P0 IMAD.MOV.U32 R6, RZ, RZ, R41 ;  /* 0x000000ffff068224 */ /* 0x000fca00078e0029 */
[----:B------:R0:W2:Y:S02]  /*7960*/  @!P0 LDG.E.U16 R22, desc[UR20][R6.64] ;  /* 0x0000001406168981 */ /* 0x0000a4000c1e1500 */
[----:B0-----:R-:W-:Y:S02]  /*7970*/  @!P5 IMAD.MOV.U32 R6, RZ, RZ, R27 ;  /* 0x000000ffff06d224 */ /* 0x001fe400078e001b */
[----:B------:R-:W-:-:S05]  /*7980*/  @!P5 IMAD.MOV.U32 R7, RZ, RZ, R29 ;  /* 0x000000ffff07d224 */ /* 0x000fca00078e001d */
[----:B------:R0:W3:Y:S04]  /*7990*/  @!P5 LDG.E.U16 R23, desc[UR20][R6.64] ;  /* 0x000000140617d981 */ /* 0x0000e8000c1e1500 */
[----:B------:R-:W-:Y:S04]  /*79a0*/  STL [R1+0xb38], R41 ;  /* 0x000b382901007387 */ /* 0x000fe80000100800 */
[----:B------:R-:W-:Y:S04]  /*79b0*/  STL [R1+0xb40], R27 ;  /* 0x000b401b01007387 */ /* 0x000fe80000100800 */
[----:B------:R-:W-:Y:S04]  /*79c0*/  STL [R1+0xb34], R43 ;  /* 0x000b342b01007387 */ /* 0x000fe80000100800 */
[----:B------:R-:W-:Y:S01]  /*79d0*/  STL [R1+0xb3c], R29 ;  /* 0x000b3c1d01007387 */ /* 0x000fe20000100800 */
[----:B0-----:R-:W-:-:S02]  /*79e0*/  VIADD R6, R12, 0xffffffea ;  /* 0xffffffea0c067836 */ /* 0x001fc40000000000 */
[----:B------:R-:W-:Y:S02]  /*79f0*/  VIADD R7, R12, 0xffffffe9 ;  /* 0xffffffe90c077836 */ /* 0x000fe40000000000 */
[----:B------:R-:W-:Y:S01]  /*7a00*/  IMAD R5, R70, 0x13, RZ ;  /* 0x0000001346057824 */ /* 0x000fe200078e02ff */
[----:B------:R-:W-:Y:S02]  /*7a10*/  ISETP.GE.U32.AND P5, PT, R6, 0x7fffff6b, PT ;  /* 0x7fffff6b0600780c */ /* 0x000fe40003fa6070 */
[----:B------:R-:W-:Y:S02]  /*7a20*/  PRMT R37, RZ, 0x7610, R37 ;  /* 0x00007610ff257816 */ /* 0x000fe40000000025 */
[----:B------:R-:W-:Y:S01]  /*7a30*/  PRMT R25, RZ, 0x7610, R25 ;  /* 0x00007610ff197816 */ /* 0x000fe20000000019 */
[----:B--2---:R0:W-:Y:S02]  /*7a40*/  STL [R1+0x350], R22 ;  /* 0x0003501601007387 */ /* 0x0041e40000100800 */
[----:B0-----:R-:W-:-:S05]  /*7a50*/  IMAD R22, R70, 0x24, RZ ;  /* 0x0000002446167824 */ /* 0x001fca00078e02ff */
[----:B------:R-:W-:Y:S01]  /*7a60*/  IADD3 R41, P0, PT, R22, R3, RZ ;  /* 0x0000000316297210 */ /* 0x000fe20007f1e0ff */
[----:B---3--:R0:W-:Y:S03]  /*7a70*/  STL [R1+0x34c], R23 ;  /* 0x00034c1701007387 */ /* 0x0081e60000100800 */
[----:B------:R-:W-:Y:S01]  /*7a80*/  LEA.HI.X.SX32 R8, R8, R2, 0x1, P0 ;  /* 0x0000000208087211 */ /* 0x000fe200000f0eff */
[----:B0-----:R-:W-:Y:S01]  /*7a90*/  IMAD R23, R70, 0x26, RZ ;  /* 0x0000002646177824 */ /* 0x001fe200078e02ff */
[----:B------:R-:W-:Y:S01]  /*7aa0*/  ISETP.GE.U32.AND P0, PT, R7, 0x7fffff6a, PT ;  /* 0x7fffff6a0700780c */ /* 0x000fe20003f06070 */
[----:B------:R-:W-:-:S03]  /*7ab0*/  @!P3 IMAD.MOV.U32 R6, RZ, RZ, R41 ;  /* 0x000000ffff06b224 */ /* 0x000fc600078e0029 */
[----:B------:R-:W-:Y:S01]  /*7ac0*/  IADD3 R27, P6, PT, R23, R3, RZ ;  /* 0x00000003171b7210 */ /* 0x000fe20007fde0ff */
[----:B------:R-:W-:-:S03]  /*7ad0*/  @!P3 IMAD.MOV.U32 R7, RZ, RZ, R8 ;  /* 0x000000ffff07b224 */ /* 0x000fc600078e0008 */
[----:B------:R-:W-:Y:S02]  /*7ae0*/  LEA.HI.X.SX32 R29, R5, R2, 0x1, P6 ;  /* 0x00000002051d7211 */ /* 0x000fe400030f0eff */
[----:B------:R0:W2:Y:S02]  /*7af0*/  @!P3 LDG.E.U16 R37, desc[UR20][R6.64] ;  /* 0x000000140625b981 */ /* 0x0000a4000c1e1500 */
[----:B0-----:R-:W-:Y:S02]  /*7b00*/  @!P4 IMAD.MOV.U32 R6, RZ, RZ, R27 ;  /* 0x000000ffff06c224 */ /* 0x001fe400078e001b */
[----:B------:R-:W-:-:S05]  /*7b10*/  @!P4 IMAD.MOV.U32 R7, RZ, RZ, R29 ;  /* 0x000000ffff07c224 */ /* 0x000fca00078e001d */
[----:B------:R0:W3:Y:S01]  /*7b20*/  @!P4 LDG.E.U16 R25, desc[UR20][R6.64] ;  /* 0x000000140619c981 */ /* 0x0000e2000c1e1500 */
[----:B------:R-:W-:-:S03]  /*7b30*/  VIADD R15, R12, 0xffffffeb ;  /* 0xffffffeb0c0f7836 */ /* 0x000fc60000000000 */
[----:B------:R-:W-:Y:S04]  /*7b40*/  STL [R1+0xea8], R41 ;  /* 0x000ea82901007387 */ /* 0x000fe80000100800 */
[----:B------:R-:W-:Y:S01]  /*7b50*/  STL [R1+0xeb0], R27 ;  /* 0x000eb01b01007387 */ /* 0x000fe20000100800 */
[----:B------:R-:W-:-:S03]  /*7b60*/  ISETP.GE.U32.AND P1, PT, R15, 0x7fffff6c, PT ;  /* 0x7fffff6c0f00780c */ /* 0x000fc60003f26070 */
[----:B------:R1:W-:Y:S04]  /*7b70*/  STL [R1+0xb44], R8 ;  /* 0x000b440801007387 */ /* 0x0003e80000100800 */
[----:B------:R-:W-:Y:S01]  /*7b80*/  STL [R1+0xeac], R29 ;  /* 0x000eac1d01007387 */ /* 0x000fe20000100800 */
[----:B-1----:R-:W-:Y:S02]  /*7b90*/  IMAD R8, R70, 0x28, RZ ;  /* 0x0000002846087824 */ /* 0x002fe400078e02ff */
[C---:B0-----:R-:W-:Y:S02]  /*7ba0*/  VIADD R6, R12.reuse, 0xffffffe8 ;  /* 0xffffffe80c067836 */ /* 0x041fe40000000000 */
[----:B------:R-:W-:Y:S01]  /*7bb0*/  VIADD R7, R12, 0xffffffe7 ;  /* 0xffffffe70c077836 */ /* 0x000fe20000000000 */
[----:B------:R-:W-:-:S02]  /*7bc0*/  PRMT R34, RZ, 0x7610, R34 ;  /* 0x00007610ff227816 */ /* 0x000fc40000000022 */
[----:B------:R-:W-:Y:S01]  /*7bd0*/  ISETP.GE.U32.AND P4, PT, R6, 0x7fffff69, PT ;  /* 0x7fffff690600780c */ /* 0x000fe20003f86070 */
[----:B---3--:R-:W-:Y:S04]  /*7be0*/  STL [R1+0x344], R25 ;  /* 0x0003441901007387 */ /* 0x008fe80000100800 */
[----:B--2---:R0:W-:Y:S02]  /*7bf0*/  STL [R1+0x348], R37 ;  /* 0x0003482501007387 */ /* 0x0041e40000100800 */
[----:B0-----:R-:W-:-:S04]  /*7c00*/  IADD3 R37, P3, PT, R8, R3, RZ ;  /* 0x0000000308257210 */ /* 0x001fc80007f7e0ff */
[----:B------:R-:W-:Y:S01]  /*7c10*/  LEA.HI.X.SX32 R13, R13, R2, 0x1, P3 ;  /* 0x000000020d0d7211 */ /* 0x000fe200018f0eff */
[----:B------:R-:W-:Y:S01]  /*7c20*/  @!P1 IMAD.MOV.U32 R6, RZ, RZ, R37 ;  /* 0x000000ffff069224 */ /* 0x000fe200078e0025 */
[----:B------:R-:W-:-:S03]  /*7c30*/  ISETP.GE.U32.AND P3, PT, R7, 0x7fffff68, PT ;  /* 0x7fffff680700780c */ /* 0x000fc60003f66070 */
[----:B------:R-:W-:-:S05]  /*7c40*/  @!P1 IMAD.MOV.U32 R7, RZ, RZ, R13 ;  /* 0x000000ffff079224 */ /* 0x000fca00078e000d */
[----:B------:R0:W2:Y:S01]  /*7c50*/  @!P1 LDG.E.U16 R34, desc[UR20][R6.64] ;  /* 0x0000001406229981 */ /* 0x0000a2000c1e1500 */
[C---:B------:R-:W-:Y:S02]  /*7c60*/  IMAD R25, R70.reuse, 0x2a, RZ ;  /* 0x0000002a46197824 */ /* 0x040fe400078e02ff */
[----:B------:R-:W-:-:S03]  /*7c70*/  IMAD R5, R70, 0x15, RZ ;  /* 0x0000001546057824 */ /* 0x000fc600078e02ff */
[----:B------:R-:W-:-:S04]  /*7c80*/  IADD3 R27, P6, PT, R25, R3, RZ ;  /* 0x00000003191b7210 */ /* 0x000fc80007fde0ff */
[----:B------:R-:W-:Y:S01]  /*7c90*/  LEA.HI.X.SX32 R29, R5, R2, 0x1, P6 ;  /* 0x00000002051d7211 */ /* 0x000fe200030f0eff */
[----:B0-----:R-:W-:Y:S01]  /*7ca0*/  @!P5 IMAD.MOV.U32 R6, RZ, RZ, R27 ;  /* 0x000000ffff06d224 */ /* 0x001fe200078e001b */
[----:B------:R-:W-:-:S03]  /*7cb0*/  PRMT R20, RZ, 0x7610, R20 ;  /* 0x00007610ff147816 */ /* 0x000fc60000000014 */
[----:B------:R-:W-:Y:S01]  /*7cc0*/  @!P5 IMAD.MOV.U32 R7, RZ, RZ, R29 ;  /* 0x000000ffff07d224 */ /* 0x000fe200078e001d */
[----:B------:R-:W-:Y:S04]  /*7cd0*/  STL [R1+0xe9c], R37 ;  /* 0x000e9c2501007387 */ /* 0x000fe80000100800 */
[----:B------:R0:W3:Y:S04]  /*7ce0*/  @!P5 LDG.E.U16 R20, desc[UR20][R6.64] ;  /* 0x000000140614d981 */ /* 0x0000e8000c1e1500 */
[----:B------:R-:W-:Y:S04]  /*7cf0*/  STL [R1+0xea4], R27 ;  /* 0x000ea41b01007387 */ /* 0x000fe80000100800 */
[----:B------:R1:W-:Y:S04]  /*7d00*/  STL [R1+0xe98], R13 ;  /* 0x000e980d01007387 */ /* 0x0003e80000100800 */
[----:B------:R-:W-:Y:S01]  /*7d10*/  STL [R1+0xea0], R29 ;  /* 0x000ea01d01007387 */ /* 0x000fe20000100800 */
[----:B-1----:R-:W-:-:S02]  /*7d20*/  IMAD R13, R70, 0x2c, RZ ;  /* 0x0000002c460d7824 */ /* 0x002fc400078e02ff */
[C---:B0-----:R-:W-:Y:S02]  /*7d30*/  VIADD R6, R12.reuse, 0xffffffe6 ;  /* 0xffffffe60c067836 */ /* 0x041fe40000000000 */
[----:B------:R-:W-:Y:S01]  /*7d40*/  VIADD R7, R12, 0xffffffe5 ;  /* 0xffffffe50c077836 */ /* 0x000fe20000000000 */
[----:B------:R-:W-:Y:S02]  /*7d50*/  PRMT R31, RZ, 0x7610, R31 ;  /* 0x00007610ff1f7816 */ /* 0x000fe4000000001f */
[----:B------:R-:W-:Y:S01]  /*7d60*/  ISETP.GE.U32.AND P5, PT, R6, 0x7fffff67, PT ;  /* 0x7fffff670600780c */ /* 0x000fe20003fa6070 */
        /* <DEDUP_REMOVED lines=8> */
[----:B------:R-:W-:Y:S01]  /*7df0*/  IMAD R5, R70, 0x17, RZ ;  /* 0x0000001746057824 */ /* 0x000fe200078e02ff */
[----:B---3--:R1:W-:Y:S04]  /*7e00*/  STL [R1+0x33c], R20 ;  /* 0x00033c1401007387 */ /* 0x0083e80000100800 */
[----:B------:R-:W-:Y:S01]  /*7e10*/  STL [R1+0xe8c], R34 ;  /* 0x000e8c2201007387 */ /* 0x000fe20000100800 */
[----:B-1----:R-:W-:-:S04]  /*7e20*/  IADD3 R20, P6, PT, R27, R3, RZ ;  /* 0x000000031b147210 */ /* 0x002fc80007fde0ff */
[----:B------:R-:W-:Y:S01]  /*7e30*/  LEA.HI.X.SX32 R29, R5, R2, 0x1, P6 ;  /* 0x00000002051d7211 */ /* 0x000fe200030f0eff */
[----:B------:R-:W-:Y:S01]  /*7e40*/  STL [R1+0xe94], R20 ;  /* 0x000e941401007387 */ /* 0x000fe20000100800 */
[----:B------:R-:W-:-:S03]  /*7e50*/  PRMT R15, RZ, 0x7610, R15 ;  /* 0x00007610ff0f7816 */ /* 0x000fc6000000000f */
[----:B------:R1:W-:Y:S01]  /*7e60*/  STL [R1+0xe88], R14 ;  /* 0x000e880e01007387 */ /* 0x0003e20000100800 */
[----:B0-----:R-:W-:Y:S02]  /*7e70*/  @!P4 IMAD.MOV.U32 R7, RZ, RZ, R29 ;  /* 0x000000ffff07c224 */ /* 0x001fe400078e001d */
[----:B------:R-:W-:Y:S01]  /*7e80*/  @!P4 IMAD.MOV.U32 R6, RZ, RZ, R20 ;  /* 0x000000ffff06c224 */ /* 0x000fe200078e0014 */
[----:B------:R0:W-:Y:S01]  /*7e90*/  STL [R1+0xe90], R29 ;  /* 0x000e901d01007387 */ /* 0x0001e20000100800 */
[----:B------:R-:W-:-:S03]  /*7ea0*/  IMAD R5, R70, 0x19, RZ ;  /* 0x0000001946057824 */ /* 0x000fc600078e02ff */
[----:B------:R3:W5:Y:S01]  /*7eb0*/  @!P4 LDG.E.U16 R15, desc[UR20][R6.64] ;  /* 0x00000014060fc981 */ /* 0x000762000c1e1500 */
[C---:B-1----:R-:W-:Y:S02]  /*7ec0*/  IMAD R14, R70.reuse, 0x30, RZ ;  /* 0x00000030460e7824 */ /* 0x042fe400078e02ff */
[----:B0-----:R-:W-:-:S03]  /*7ed0*/  IMAD R29, R70, 0x32, RZ ;  /* 0x00000032461d7824 */ /* 0x001fc600078e02ff */
[-C--:B------:R-:W-:Y:S01]  /*7ee0*/  IADD3 R34, P0, PT, R14, R3.reuse, RZ ;  /* 0x000000030e227210 */ /* 0x080fe20007f1e0ff */
[C---:B---3--:R-:W-:Y:S01]  /*7ef0*/  VIADD R6, R12.reuse, 0xffffffe4 ;  /* 0xffffffe40c067836 */ /* 0x048fe20000000000 */
[----:B------:R-:W-:Y:S01]  /*7f00*/  IADD3 R20, P6, PT, R29, R3, RZ ;  /* 0x000000031d147210 */ /* 0x000fe20007fde0ff */
[----:B------:R-:W-:Y:S01]  /*7f10*/  VIADD R7, R12, 0xffffffe3 ;  /* 0xffffffe30c077836 */ /* 0x000fe20000000000 */
[----:B------:R-:W-:Y:S01]  /*7f20*/  LEA.HI.X.SX32 R9, R9, R2, 0x1, P0 ;  /* 0x0000000209097211 */ /* 0x000fe200000f0eff */
[----:B------:R-:W-:Y:S01]  /*7f30*/  STL [R1+0xe7c], R34 ;  /* 0x000e7c2201007387 */ /* 0x000fe20000100800 */
[----:B------:R-:W-:Y:S01]  /*7f40*/  ISETP.GE.U32.AND P4, PT, R6, 0x7fffff65, PT ;  /* 0x7fffff650600780c */ /* 0x000fe20003f86070 */
[----:B------:R-:W-:Y:S01]  /*7f50*/  @!P3 IMAD.MOV.U32 R6, RZ, RZ, R34 ;  /* 0x000000ffff06b224 */ /* 0x000fe200078e0022 */
[----:B------:R-:W-:Y:S01]  /*7f60*/  PRMT R33, RZ, 0x7610, R33 ;  /* 0x00007610ff217816 */ /* 0x000fe20000000021 */
[----:B------:R-:W-:Y:S01]  /*7f70*/  STL [R1+0xe84], R20 ;  /* 0x000e841401007387 */ /* 0x000fe20000100800 */
[----:B------:R-:W-:Y:S01]  /*7f80*/  ISETP.GE.U32.AND P0, PT, R7, 0x7fffff64, PT ;  /* 0x7fffff640700780c */ /* 0x000fe20003f06070 */
[----:B------:R-:W-:-:S02]  /*7f90*/  @!P3 IMAD.MOV.U32 R7, RZ, RZ, R9 ;  /* 0x000000ffff07b224 */ /* 0x000fc400078e0009 */
[----:B------:R0:W-:Y:S01]  /*7fa0*/  STL [R1+0xe78], R9 ;  /* 0x000e780901007387 */ /* 0x0001e20000100800 */
[----:B------:R-:W-:-:S03]  /*7fb0*/  PRMT R16, RZ, 0x7610, R16 ;  /* 0x00007610ff107816 */ /* 0x000fc60000000010 */
[----:B------:R1:W3:Y:S01]  /*7fc0*/  @!P3 LDG.E.U16 R33, desc[UR20][R6.64] ;  /* 0x000000140621b981 */ /* 0x0002e2000c1e1500 */
[----:B0-----:R-:W-:Y:S02]  /*7fd0*/  IMAD R9, R70, 0x34, RZ ;  /* 0x0000003446097824 */ /* 0x001fe400078e02ff */
[----:B-1----:R-:W-:-:S03]  /*7fe0*/  @!P5 IMAD.MOV.U32 R6, RZ, RZ, R20 ;  /* 0x000000ffff06d224 */ /* 0x002fc600078e0014 */
[----:B------:R-:W-:-:S04]  /*7ff0*/  IADD3 R34, P3, PT, R9, R3, RZ ;  /* 0x0000000309227210 */ /* 0x000fc80007f7e0ff */
[-C--:B------:R-:W-:Y:S02]  /*8000*/  LEA.HI.X.SX32 R37, R17, R2.reuse, 0x1, P3 ;  /* 0x0000000211257211 */ /* 0x080fe400018f0eff */
[----:B------:R-:W-:Y:S01]  /*8010*/  PRMT R32, RZ, 0x7610, R32 ;  /* 0x00007610ff207816 */ /* 0x000fe20000000020 */
[----:B--2---:R0:W-:Y:S02]  /*8020*/  STL [R1+0x338], R31 ;  /* 0x0003381f01007387 */ /* 0x0041e40000100800 */
[----:B0-----:R-:W-:-:S05]  /*8030*/  LEA.HI.X.SX32 R31, R5, R2, 0x1, P6 ;  /* 0x00000002051f7211 */ /* 0x001fca00030f0eff */
[----:B------:R-:W-:-:S05]  /*8040*/  @!P5 IMAD.MOV.U32 R7, RZ, RZ, R31 ;  /* 0x000000ffff07d224 */ /* 0x000fca00078e001f */
[----:B------:R0:W5:Y:S02]  /*8050*/  @!P5 LDG.E.U16 R16, desc[UR20][R6.64] ;  /* 0x000000140610d981 */ /* 0x000164000c1e1500 */
[C---:B0-----:R-:W-:Y:S02]  /*8060*/  VIADD R6, R12.reuse, 0xffffffe2 ;  /* 0xffffffe20c067836 */ /* 0x041fe40000000000 */
[----:B------:R-:W-:-:S03]  /*8070*/  VIADD R7, R12, 0xffffffe1 ;  /* 0xffffffe10c077836 */ /* 0x000fc60000000000 */
[----:B------:R-:W-:Y:S01]  /*8080*/  ISETP.GE.U32.AND P5, PT, R6, 0x7fffff63, PT ;  /* 0x7fffff630600780c */ /* 0x000fe20003fa6070 */
[----:B------:R-:W-:Y:S01]  /*8090*/  @!P1 IMAD.MOV.U32 R6, RZ, RZ, R34 ;  /* 0x000000ffff069224 */ /* 0x000fe200078e0022 */
[----:B------:R-:W-:Y:S01]  /*80a0*/  ISETP.GE.U32.AND P3, PT, R7, 0x7fffff62, PT ;  /* 0x7fffff620700780c */ /* 0x000fe20003f66070 */
[----:B------:R-:W-:-:S05]  /*80b0*/  @!P1 IMAD.MOV.U32 R7, RZ, RZ, R37 ;  /* 0x000000ffff079224 */ /* 0x000fca00078e0025 */
[----:B------:R0:W2:Y:S04]  /*80c0*/  @!P1 LDG.E.U16 R32, desc[UR20][R6.64] ;  /* 0x0000001406209981 */ /* 0x0000a8000c1e1500 */
[----:B------:R1:W-:Y:S01]  /*80d0*/  STL [R1+0xe80], R31 ;  /* 0x000e801f01007387 */ /* 0x0003e20000100800 */
[C---:B------:R-:W-:Y:S02]  /*80e0*/  IMAD R5, R70.reuse, 0x1b, RZ ;  /* 0x0000001b46057824 */ /* 0x040fe400078e02ff */
[----:B-1----:R-:W-:Y:S01]  /*80f0*/  IMAD R31, R70, 0x36, RZ ;  /* 0x00000036461f7824 */ /* 0x002fe200078e02ff */
[----:B------:R-:W-:Y:S04]  /*8100*/  STL [R1+0xe6c], R34 ;  /* 0x000e6c2201007387 */ /* 0x000fe80000100800 */
[----:B------:R-:W-:-:S05]  /*8110*/  IADD3 R20, P6, PT, R31, R3, RZ ;  /* 0x000000031f147210 */ /* 0x000fca0007fde0ff */
[----:B------:R-:W-:Y:S04]  /*8120*/  STL [R1+0xe74], R20 ;  /* 0x000e741401007387 */ /* 0x000fe80000100800 */
[----:B------:R-:W-:Y:S04]  /*8130*/  STL [R1+0xe68], R37 ;  /* 0x000e682501007387 */ /* 0x000fe80000100800 */
[----:B---3--:R1:W-:Y:S01]  /*8140*/  STL [R1+0x334], R33 ;  /* 0x0003342101007387 */ /* 0x0083e20000100800 */
[----:B------:R-:W-:Y:S02]  /*8150*/  PRMT R17, RZ, 0x7610, R17 ;  /* 0x00007610ff117816 */ /* 0x000fe40000000011 */
[----:B-1----:R-:W-:Y:S01]  /*8160*/  LEA.HI.X.SX32 R33, R5, R2, 0x1, P6 ;  /* 0x0000000205217211 */ /* 0x002fe200030f0eff */
[----:B0-----:R-:W-:-:S04]  /*8170*/  @!P4 IMAD.MOV.U32 R6, RZ, RZ, R20 ;  /* 0x000000ffff06c224 */ /* 0x001fc800078e0014 */
[----:B------:R0:W-:Y:S01]  /*8180*/  STL [R1+0xe70], R33 ;  /* 0x000e702101007387 */ /* 0x0001e20000100800 */
[----:B------:R-:W-:Y:S02]  /*8190*/  @!P4 IMAD.MOV.U32 R7, RZ, RZ, R33 ;  /* 0x000000ffff07c224 */ /* 0x000fe400078e0021 */
[----:B------:R-:W-:-:S03]  /*81a0*/  IMAD R5, R70, 0x1d, RZ ;  /* 0x0000001d46057824 */ /* 0x000fc600078e02ff */
[----:B------:R1:W5:Y:S01]  /*81b0*/  @!P4 LDG.E.U16 R17, desc[UR20][R6.64] ;  /* 0x000000140611c981 */ /* 0x000362000c1e1500 */
[----:B0-----:R-:W-:Y:S01]  /*81c0*/  IMAD R33, R70, 0x3a, RZ ;  /* 0x0000003a46217824 */ /* 0x001fe200078e02ff */
[----:B------:R-:W-:Y:S01]  /*81d0*/  PRMT R35, RZ, 0x7610, R35 ;  /* 0x00007610ff237816 */ /* 0x000fe20000000023 */
[C---:B-1----:R-:W-:Y:S02]  /*81e0*/  VIADD R6, R12.reuse, 0xffffffe0 ;  /* 0xffffffe00c067836 */ /* 0x042fe40000000000 */
[----:B------:R-:W-:Y:S01]  /*81f0*/  VIADD R7, R12, 0xffffffdf ;  /* 0xffffffdf0c077836 */ /* 0x000fe20000000000 */
[----:B------:R-:W-:Y:S02]  /*8200*/  IADD3 R20, P6, PT, R33, R3, RZ ;  /* 0x0000000321147210 */ /* 0x000fe40007fde0ff */
[----:B------:R-:W-:Y:S02]  /*8210*/  ISETP.GE.U32.AND P4, PT, R6, 0x7fffff61, PT ;  /* 0x7fffff610600780c */ /* 0x000fe40003f86070 */
[----:B------:R-:W-:Y:S01]  /*8220*/  LEA.HI.X.SX32 R37, R5, R2, 0x1, P6 ;  /* 0x0000000205257211 */ /* 0x000fe200030f0eff */
[C---:B------:R-:W-:Y:S01]  /*8230*/  IMAD R34, R70.reuse, 0x3c, RZ ;  /* 0x0000003c46227824 */ /* 0x040fe200078e02ff */
[----:B------:R-:W-:Y:S01]  /*8240*/  PRMT R39, RZ, 0x7610, R39 ;  /* 0x00007610ff277816 */ /* 0x000fe20000000027 */
[----:B--2---:R0:W-:Y:S02]  /*8250*/  STL [R1+0x330], R32 ;  /* 0x0003302001007387 */ /* 0x0041e40000100800 */
[----:B0-----:R-:W-:-:S05]  /*8260*/  IMAD R32, R70, 0x38, RZ ;  /* 0x0000003846207824 */ /* 0x001fca00078e02ff */
[----:B------:R-:W-:-:S04]  /*8270*/  IADD3 R41, P1, PT, R32, R3, RZ ;  /* 0x0000000320297210 */ /* 0x000fc80007f3e0ff */
[----:B------:R-:W-:Y:S01]  /*8280*/  LEA.HI.X.SX32 R43, R18, R2, 0x1, P1 ;  /* 0x00000002122b7211 */ /* 0x000fe200008f0eff */
[----:B------:R-:W-:Y:S01]  /*8290*/  @!P0 IMAD.MOV.U32 R6, RZ, RZ, R41 ;  /* 0x000000ffff068224 */ /* 0x000fe200078e0029 */
[----:B------:R-:W-:-:S03]  /*82a0*/  ISETP.GE.U32.AND P1, PT, R7, 0x7fffff60, PT ;  /* 0x7fffff600700780c */ /* 0x000fc60003f26070 */
[----:B------:R-:W-:Y:S01]  /*82b0*/  @!P0 IMAD.MOV.U32 R7, RZ, RZ, R43 ;  /* 0x000000ffff078224 */ /* 0x000fe200078e002b */
[----:B------:R-:W-:-:S04]  /*82c0*/  PRMT R18, RZ, 0x7610, R18 ;  /* 0x00007610ff127816 */ /* 0x000fc80000000012 */
[----:B------:R0:W2:Y:S02]  /*82d0*/  @!P0 LDG.E.U16 R35, desc[UR20][R6.64] ;  /* 0x0000001406238981 */ /* 0x0000a4000c1e1500 */
[----:B0-----:R-:W-:Y:S02]  /*82e0*/  @!P5 IMAD.MOV.U32 R6, RZ, RZ, R20 ;  /* 0x000000ffff06d224 */ /* 0x001fe400078e0014 */
[----:B------:R-:W-:Y:S01]  /*82f0*/  @!P5 IMAD.MOV.U32 R7, RZ, RZ, R37 ;  /* 0x000000ffff07d224 */ /* 0x000fe200078e0025 */
[----:B------:R0:W-:Y:S04]  /*8300*/  STL [R1+0xe5c], R41 ;  /* 0x000e5c2901007387 */ /* 0x0001e80000100800 */
[----:B------:R1:W5:Y:S04]  /*8310*/  @!P5 LDG.E.U16 R18, desc[UR20][R6.64] ;  /* 0x000000140612d981 */ /* 0x000368000c1e1500 */
[----:B------:R-:W-:Y:S01]  /*8320*/  STL [R1+0xe64], R20 ;  /* 0x000e641401007387 */ /* 0x000fe20000100800 */
[----:B0-----:R-:W-:Y:S01]  /*8330*/  IADD3 R41, P0, PT, R34, R3, RZ ;  /* 0x0000000322297210 */ /* 0x001fe20007f1e0ff */
[----:B-1----:R-:W-:-:S02]  /*8340*/  VIADD R6, R12, 0xffffffde ;  /* 0xffffffde0c067836 */ /* 0x002fc40000000000 */
[----:B------:R0:W-:Y:S03]  /*8350*/  STL [R1+0xe58], R43 ;  /* 0x000e582b01007387 */ /* 0x0001e60000100800 */
[----:B------:R-:W-:Y:S01]  /*8360*/  ISETP.GE.U32.AND P5, PT, R6, 0x7fffff5f, PT ;  /* 0x7fffff5f0600780c */ /* 0x000fe20003fa6070 */
[----:B------:R-:W-:Y:S01]  /*8370*/  VIADD R6, R12, 0xffffffdd ;  /* 0xffffffdd0c067836 */ /* 0x000fe20000000000 */
[----:B0-----:R-:W-:-:S04]  /*8380*/  LEA.HI.X.SX32 R43, R19, R2, 0x1, P0 ;  /* 0x00000002132b7211 */ /* 0x001fc800000f0eff */
[----:B------:R-:W-:Y:S01]  /*8390*/  ISETP.GE.U32.AND P0, PT, R6, 0x7fffff5e, PT ;  /* 0x7fffff5e0600780c */ /* 0x000fe20003f06070 */
[----:B------:R-:W-:Y:S02]  /*83a0*/  @!P3 IMAD.MOV.U32 R6, RZ, RZ, R41 ;  /* 0x000000ffff06b224 */ /* 0x000fe400078e0029 */
[----:B------:R-:W-:-:S05]  /*83b0*/  @!P3 IMAD.MOV.U32 R7, RZ, RZ, R43 ;  /* 0x000000ffff07b224 */ /* 0x000fca00078e002b */
[----:B------:R0:W3:Y:S04]  /*83c0*/  @!P3 LDG.E.U16 R39, desc[UR20][R6.64] ;  /* 0x000000140627b981 */ /* 0x0000e8000c1e1500 */
[----:B------:R-:W-:Y:S01]  /*83d0*/  STL [R1+0xe60], R37 ;  /* 0x000e602501007387 */ /* 0x000fe20000100800 */
[C---:B------:R-:W-:Y:S01]  /*83e0*/  IMAD R5, R70.reuse, 0x1f, RZ ;  /* 0x0000001f46057824 */ /* 0x040fe200078e02ff */
[----:B------:R-:W-:Y:S02]  /*83f0*/  PRMT R19, RZ, 0x7610, R19 ;  /* 0x00007610ff137816 */ /* 0x000fe40000000013 */
[----:B------:R-:W-:Y:S01]  /*8400*/  PRMT R38, RZ, 0x7610, R38 ;  /* 0x00007610ff267816 */ /* 0x000fe20000000026 */
[----:B--2---:R1:W-:Y:S02]  /*8410*/  STL [R1+0x32c], R35 ;  /* 0x00032c2301007387 */ /* 0x0043e40000100800 */
[----:B-1----:R-:W-:-:S05]  /*8420*/  IMAD R35, R70, 0x3e, RZ ;  /* 0x0000003e46237824 */ /* 0x002fca00078e02ff */
[----:B------:R-:W-:Y:S01]  /*8430*/  IADD3 R20, P6, PT, R35, R3, RZ ;  /* 0x0000000323147210 */ /* 0x000fe20007fde0ff */
[----:B------:R-:W-:Y:S03]  /*8440*/  STL [R1+0xe4c], R41 ;  /* 0x000e4c2901007387 */ /* 0x000fe60000100800 */
[----:B------:R-:W-:Y:S01]  /*8450*/  LEA.HI.X.SX32 R37, R5, R2, 0x1, P6 ;  /* 0x0000000205257211 */ /* 0x000fe200030f0eff */
[----:B------:R-:W-:Y:S01]  /*8460*/  STL [R1+0xe54], R20 ;  /* 0x000e541401007387 */ /* 0x000fe20000100800 */
[----:B0-----:R-:W-:-:S03]  /*8470*/  @!P4 IMAD.MOV.U32 R6, RZ, RZ, R20 ;  /* 0x000000ffff06c224 */ /* 0x001fc600078e0014 */
[----:B------:R0:W-:Y:S01]  /*8480*/  STL [R1+0xe48], R43 ;  /* 0x000e482b01007387 */ /* 0x0001e20000100800 */
[----:B------:R-:W-:Y:S02]  /*8490*/  @!P4 IMAD.MOV.U32 R7, RZ, RZ, R37 ;  /* 0x000000ffff07c224 */ /* 0x000fe400078e0025 */
[C---:B------:R-:W-:Y:S01]  /*84a0*/  IMAD.SHL.U32 R5, R70.reuse, 0x20, RZ ;  /* 0x0000002046057824 */ /* 0x040fe200078e00ff */
[----:B------:R1:W-:Y:S04]  /*84b0*/  STL [R1+0xe50], R37 ;  /* 0x000e502501007387 */ /* 0x0003e80000100800 */
[----:B------:R2:W5:Y:S01]  /*84c0*/  @!P4 LDG.E.U16 R19, desc[UR20][R6.64] ;  /* 0x000000140613c981 */ /* 0x000562000c1e1500 */
[C---:B0-----:R-:W-:Y:S01]  /*84d0*/  LEA R43, P3, R70.reuse, R3, 0x6 ;  /* 0x00000003462b7211 */ /* 0x041fe200078630ff */
[----:B-1----:R-:W-:-:S03]  /*84e0*/  IMAD R37, R70, 0x42, RZ ;  /* 0x0000004246257824 */ /* 0x002fc600078e02ff */
[----:B------:R-:W-:Y:S01]  /*84f0*/  LEA.HI.X.SX32 R45, R5, R2, 0x1, P3 ;  /* 0x00000002052d7211 */ /* 0x000fe200018f0eff */
[----:B--2---:R-:W-:Y:S02]  /*8500*/  IMAD R6, R70, 0x21, RZ ;  /* 0x0000002146067824 */ /* 0x004fe400078e02ff */
[----:B------:R-:W-:Y:S01]  /*8510*/  VIADD R7, R12, 0xffffffdc ;  /* 0xffffffdc0c077836 */ /* 0x000fe20000000000 */
[----:B---3--:R0:W-:Y:S04]  /*8520*/  STL [R1+0x328], R39 ;  /* 0x0003282701007387 */ /* 0x0081e80000100800 */
[----:B------:R-:W-:Y:S01]  /*8530*/  ISETP.GE.U32.AND P4, PT, R7, 0x7fffff5d, PT ;  /* 0x7fffff5d0700780c */ /* 0x000fe20003f86070 */
[----:B------:R-:W-:Y:S01]  /*8540*/  @!P1 IMAD.MOV.U32 R7, RZ, RZ, R45 ;  /* 0x000000ffff079224 */ /* 0x000fe200078e002d */
[----:B0-----:R-:W-:-:S04]  /*8550*/  IADD3 R39, P6, PT, R37, R3, RZ ;  /* 0x0000000325277210 */ /* 0x001fc80007fde0ff */
[----:B------:R-:W-:Y:S01]  /*8560*/  LEA.HI.X.SX32 R41, R6, R2, 0x1, P6 ;  /* 0x0000000206297211 */ /* 0x000fe200030f0eff */
[----:B------:R-:W-:-:S05]  /*8570*/  @!P1 IMAD.MOV.U32 R6, RZ, RZ, R43 ;  /* 0x000000ffff069224 */ /* 0x000fca00078e002b */
[----:B------:R0:W2:Y:S01]  /*8580*/  @!P1 LDG.E.U16 R38, desc[UR20][R6.64] ;  /* 0x0000001406269981 */ /* 0x0000a2000c1e1500 */
[----:B------:R-:W-:-:S03]  /*8590*/  VIADD R20, R12, 0xffffffdb ;  /* 0xffffffdb0c147836 */ /* 0x000fc60000000000 */
[----:B------:R-:W-:Y:S04]  /*85a0*/  STL [R1+0xe3c], R43 ;  /* 0x000e3c2b01007387 */ /* 0x000fe80000100800 */
[----:B------:R-:W-:Y:S01]  /*85b0*/  STL [R1+0xe44], R39 ;  /* 0x000e442701007387 */ /* 0x000fe20000100800 */
[----:B------:R-:W-:-:S03]  /*85c0*/  ISETP.GE.U32.AND P3, PT, R20, 0x7fffff5c, PT ;  /* 0x7fffff5c1400780c */ /* 0x000fc60003f66070 */
[----:B------:R-:W-:Y:S01]  /*85d0*/  STL [R1+0xe38], R45 ;  /* 0x000e382d01007387 */ /* 0x000fe20000100800 */
[----:B------:R-:W-:-:S03]  /*85e0*/  PRMT R20, RZ, 0x7610, R20 ;  /* 0x00007610ff147816 */ /* 0x000fc60000000014 */
[----:B------:R-:W-:Y:S01]  /*85f0*/  STL [R1+0xe40], R41 ;  /* 0x000e402901007387 */ /* 0x000fe20000100800 */
[----:B0-----:R-:W-:Y:S02]  /*8600*/  @!P5 IMAD.MOV.U32 R6, RZ, RZ, R39 ;  /* 0x000000ffff06d224 */ /* 0x001fe400078e0027 */
[----:B------:R-:W-:-:S05]  /*8610*/  @!P5 IMAD.MOV.U32 R7, RZ, RZ, R41 ;  /* 0x000000ffff07d224 */ /* 0x000fca00078e0029 */
[----:B------:R0:W5:Y:S01]  /*8620*/  @!P5 LDG.E.U16 R20, desc[UR20][R6.64] ;  /* 0x000000140614d981 */ /* 0x000162000c1e1500 */
[----:B------:R-:W-:Y:S01]  /*8630*/  PRMT R40, RZ, 0x7610, R40 ;  /* 0x00007610ff287816 */ /* 0x000fe20000000028 */
[C---:B0-----:R-:W-:Y:S02]  /*8640*/  VIADD R6, R12.reuse, 0xffffffda ;  /* 0xffffffda0c067836 */ /* 0x041fe40000000000 */
[----:B------:R-:W-:-:S03]  /*8650*/  VIADD R7, R12, 0xffffffd9 ;  /* 0xffffffd90c077836 */ /* 0x000fc60000000000 */
[----:B------:R-:W-:Y:S01]  /*8660*/  ISETP.GE.U32.AND P5, PT, R6, 0x7fffff5b, PT ;  /* 0x7fffff5b0600780c */ /* 0x000fe20003fa6070 */
[----:B--2---:R0:W-:Y:S02]  /*8670*/  STL [R1+0x324], R38 ;  /* 0x0003242601007387 */ /* 0x0041e40000100800 */
[----:B0-----:R-:W-:-:S05]  /*8680*/  IMAD R38, R70, 0x44, RZ ;  /* 0x0000004446267824 */ /* 0x001fca00078e02ff */
[----:B------:R-:W-:-:S04]  /*8690*/  IADD3 R45, P1, PT, R38, R3, RZ ;  /* 0x00000003262d7210 */ /* 0x000fc80007f3e0ff */
[----:B------:R-:W-:Y:S01]  /*86a0*/  LEA.HI.X.SX32 R48, R21, R2, 0x1, P1 ;  /* 0x0000000215307211 */ /* 0x000fe200008f0eff */
[----:B------:R-:W-:Y:S01]  /*86b0*/  @!P0 IMAD.MOV.U32 R6, RZ, RZ, R45 ;  /* 0x000000ffff068224 */ /* 0x000fe200078e002d */
[----:B------:R-:W-:-:S03]  /*86c0*/  ISETP.GE.U32.AND P1, PT, R7, 0x7fffff5a, PT ;  /* 0x7fffff5a0700780c */ /* 0x000fc60003f26070 */
[----:B------:R-:W-:-:S05]  /*86d0*/  @!P0 IMAD.MOV.U32 R7, RZ, RZ, R48 ;  /* 0x000000ffff078224 */ /* 0x000fca00078e0030 */
[----:B------:R0:W2:Y:S01]  /*86e0*/  @!P0 LDG.E.U16 R40, desc[UR20][R6.64] ;  /* 0x0000001406288981 */ /* 0x0000a2000c1e1500 */
[C---:B------:R-:W-:Y:S02]  /*86f0*/  IMAD R39, R70.reuse, 0x46, RZ ;  /* 0x0000004646277824 */ /* 0x040fe400078e02ff */
[----:B------:R-:W-:-:S03]  /*8700*/  IMAD R5, R70, 0x23, RZ ;  /* 0x0000002346057824 */ /* 0x000fc600078e02ff */
[----:B------:R-:W-:Y:S01]  /*8710*/  IADD3 R41, P6, PT, R39, R3, RZ ;  /* 0x0000000327297210 */ /* 0x000fe20007fde0ff */
[----:B------:R-:W-:Y:S03]  /*8720*/  STL [R1+0xb4c], R45 ;  /* 0x000b4c2d01007387 */ /* 0x000fe60000100800 */
[----:B------:R-:W-:Y:S01]  /*8730*/  LEA.HI.X.SX32 R43, R5, R2, 0x1, P6 ;  /* 0x00000002052b7211 */ /* 0x000fe200030f0eff */
[----:B------:R-:W-:Y:S04]  /*8740*/  STL [R1+0xb54], R41 ;  /* 0x000b542901007387 */ /* 0x000fe80000100800 */
        /* <DEDUP_REMOVED lines=95> */
[----:B------:R1:W-:Y:S04]  /*8d40*/  STL [R1+0xb94], R52 ;  /* 0x000b943401007387 */ /* 0x0003e80000100800 */
[----:B------:R-:W-:Y:S01]  /*8d50*/  STL [R1+0xb88], R71 ;  /* 0x000b884701007387 */ /* 0x000fe20000100800 */
[----:B------:R-:W-:-:S03]  /*8d60*/  PRMT R25, RZ, 0x7610, R25 ;  /* 0x00007610ff197816 */ /* 0x000fc60000000019 */
[----:B------:R3:W-:Y:S01]  /*8d70*/  STL [R1+0xb90], R56 ;  /* 0x000b903801007387 */ /* 0x0007e20000100800 */
[----:B0-----:R-:W-:Y:S02]  /*8d80*/  @!P4 IMAD.MOV.U32 R6, RZ, RZ, R52 ;  /* 0x000000ffff06c224 */ /* 0x001fe400078e0034 */
[----:B------:R-:W-:Y:S02]  /*8d90*/  @!P4 IMAD.MOV.U32 R7, RZ, RZ, R56 ;  /* 0x000000ffff07c224 */ /* 0x000fe400078e0038 */
[----:B-1----:R-:W-:-:S03]  /*8da0*/  IMAD R52, R70, 0x5a, RZ ;  /* 0x0000005a46347824 */ /* 0x002fc600078e02ff */
[----:B------:R0:W5:Y:S01]  /*8db0*/  @!P4 LDG.E.U16 R25, desc[UR20][R6.64] ;  /* 0x000000140619c981 */ /* 0x000162000c1e1500 */
[----:B------:R-:W-:Y:S01]  /*8dc0*/  IMAD R5, R70, 0x2d, RZ ;  /* 0x0000002d46057824 */ /* 0x000fe200078e02ff */
[----:B---3--:R-:W-:Y:S02]  /*8dd0*/  IADD3 R56, P6, PT, R52, R3, RZ ;  /* 0x0000000334387210 */ /* 0x008fe40007fde0ff */
[----:B------:R-:W-:Y:S01]  /*8de0*/  PRMT R64, RZ, 0x7610, R64 ;  /* 0x00007610ff407816 */ /* 0x000fe20000000040 */
[C---:B0-----:R-:W-:Y:S02]  /*8df0*/  VIADD R6, R12.reuse, 0xffffffd0 ;  /* 0xffffffd00c067836 */ /* 0x041fe40000000000 */
[----:B------:R-:W-:Y:S01]  /*8e00*/  VIADD R7, R12, 0xffffffcf ;  /* 0xffffffcf0c077836 */ /* 0x000fe20000000000 */
[----:B------:R-:W-:Y:S02]  /*8e10*/  LEA.HI.X.SX32 R60, R5, R2, 0x1, P6 ;  /* 0x00000002053c7211 */ /* 0x000fe400030f0eff */
[----:B------:R-:W-:-:S02]  /*8e20*/  ISETP.GE.U32.AND P4, PT, R6, 0x7fffff51, PT ;  /* 0x7fffff510600780c */ /* 0x000fc40003f86070 */
[----:B------:R-:W-:Y:S02]  /*8e30*/  PRMT R26, RZ, 0x7610, R26 ;  /* 0x00007610ff1a7816 */ /* 0x000fe4000000001a */
[----:B------:R-:W-:Y:S01]  /*8e40*/  PRMT R58, RZ, 0x7610, R58 ;  /* 0x00007610ff3a7816 */ /* 0x000fe2000000003a */
[----:B--2---:R0:W-:Y:S02]  /*8e50*/  STL [R1+0x310], R50 ;  /* 0x0003103201007387 */ /* 0x0041e40000100800 */
[----:B0-----:R-:W-:-:S05]  /*8e60*/  IMAD R50, R70, 0x58, RZ ;  /* 0x0000005846327824 */ /* 0x001fca00078e02ff */
[----:B------:R-:W-:-:S04]  /*8e70*/  IADD3 R71, P3, PT, R50, R3, RZ ;  /* 0x0000000332477210 */ /* 0x000fc80007f7e0ff */
[----:B------:R-:W-:Y:S01]  /*8e80*/  LEA.HI.X.SX32 R13, R13, R2, 0x1, P3 ;  /* 0x000000020d0d7211 */ /* 0x000fe200018f0eff */
[----:B------:R-:W-:Y:S01]  /*8e90*/  @!P1 IMAD.MOV.U32 R6, RZ, RZ, R71 ;  /* 0x000000ffff069224 */ /* 0x000fe200078e0047 */
[----:B------:R-:W-:Y:S01]  /*8ea0*/  ISETP.GE.U32.AND P3, PT, R7, 0x7fffff50, PT ;  /* 0x7fffff500700780c */ /* 0x000fe20003f66070 */
[----:B------:R-:W-:Y:S02]  /*8eb0*/  STL [R1+0xb9c], R71 ;  /* 0x000b9c4701007387 */ /* 0x000fe40000100800 */
[----:B------:R-:W-:Y:S02]  /*8ec0*/  @!P1 IMAD.MOV.U32 R7, RZ, RZ, R13 ;  /* 0x000000ffff079224 */ /* 0x000fe400078e000d */
[----:B------:R-:W-:Y:S04]  /*8ed0*/  STL [R1+0xba4], R56 ;  /* 0x000ba43801007387 */ /* 0x000fe80000100800 */
[----:B------:R0:W-:Y:S04]  /*8ee0*/  STL [R1+0xb98], R13 ;  /* 0x000b980d01007387 */ /* 0x0001e80000100800 */
[----:B------:R1:W2:Y:S01]  /*8ef0*/  @!P1 LDG.E.U16 R64, desc[UR20][R6.64] ;  /* 0x0000001406409981 */ /* 0x0002a2000c1e1500 */
[----:B0-----:R-:W-:-:S02]  /*8f00*/  IMAD R13, R70, 0x5c, RZ ;  /* 0x0000005c460d7824 */ /* 0x001fc400078e02ff */
[----:B-1----:R-:W-:Y:S02]  /*8f10*/  @!P5 IMAD.MOV.U32 R6, RZ, RZ, R56 ;  /* 0x000000ffff06d224 */ /* 0x002fe400078e0038 */
[----:B------:R-:W-:Y:S01]  /*8f20*/  @!P5 IMAD.MOV.U32 R7, RZ, RZ, R60 ;  /* 0x000000ffff07d224 */ /* 0x000fe200078e003c */
[----:B------:R-:W-:-:S04]  /*8f30*/  IADD3 R71, P1, PT, R13, R3, RZ ;  /* 0x000000030d477210 */ /* 0x000fc80007f3e0ff */
[----:B------:R0:W5:Y:S01]  /*8f40*/  @!P5 LDG.E.U16 R26, desc[UR20][R6.64] ;  /* 0x00000014061ad981 */ /* 0x000162000c1e1500 */
[----:B------:R-:W-:Y:S01]  /*8f50*/  LEA.HI.X.SX32 R92, R27, R2, 0x1, P1 ;  /* 0x000000021b5c7211 */ /* 0x000fe200008f0eff */
[C---:B0-----:R-:W-:Y:S02]  /*8f60*/  VIADD R6, R12.reuse, 0xffffffce ;  /* 0xffffffce0c067836 */ /* 0x041fe40000000000 */
[----:B------:R-:W-:-:S03]  /*8f70*/  VIADD R7, R12, 0xffffffcd ;  /* 0xffffffcd0c077836 */ /* 0x000fc60000000000 */
[----:B------:R-:W-:Y:S01]  /*8f80*/  ISETP.GE.U32.AND P5, PT, R6, 0x7fffff4f, PT ;  /* 0x7fffff4f0600780c */ /* 0x000fe20003fa6070 */
[----:B------:R-:W-:Y:S01]  /*8f90*/  @!P0 IMAD.MOV.U32 R6, RZ, RZ, R71 ;  /* 0x000000ffff068224 */ /* 0x000fe200078e0047 */
[----:B------:R-:W-:Y:S01]  /*8fa0*/  ISETP.GE.U32.AND P1, PT, R7, 0x7fffff4e, PT ;  /* 0x7fffff4e0700780c */ /* 0x000fe20003f26070 */
[----:B------:R-:W-:-:S05]  /*8fb0*/  @!P0 IMAD.MOV.U32 R7, RZ, RZ, R92 ;  /* 0x000000ffff078224 */ /* 0x000fca00078e005c */
[----:B------:R0:W3:Y:S01]  /*8fc0*/  @!P0 LDG.E.U16 R58, desc[UR20][R6.64] ;  /* 0x00000014063a8981 */ /* 0x0000e2000c1e1500 */
[----:B------:R-:W-:-:S03]  /*8fd0*/  IMAD R56, R70, 0x5e, RZ ;  /* 0x0000005e46387824 */ /* 0x000fc600078e02ff */
[----:B------:R1:W-:Y:S01]  /*8fe0*/  STL [R1+0xba0], R60 ;  /* 0x000ba03c01007387 */ /* 0x0003e20000100800 */
[----:B------:R-:W-:-:S03]  /*8ff0*/  IMAD R5, R70, 0x2f, RZ ;  /* 0x0000002f46057824 */ /* 0x000fc600078e02ff */
[----:B------:R-:W-:Y:S01]  /*9000*/  STL [R1+0xbac], R71 ;  /* 0x000bac4701007387 */ /* 0x000fe20000100800 */
[----:B-1----:R-:W-:-:S05]  /*9010*/  IADD3 R60, P6, PT, R56, R3, RZ ;  /* 0x00000003383c7210 */ /* 0x002fca0007fde0ff */
[----:B------:R1:W-:Y:S04]  /*9020*/  STL [R1+0xbb4], R60 ;  /* 0x000bb43c01007387 */ /* 0x0003e80000100800 */
[----:B------:R-:W-:Y:S01]  /*9030*/  STL [R1+0xba8], R92 ;  /* 0x000ba85c01007387 */ /* 0x000fe20000100800 */
[----:B------:R-:W-:Y:S01]  /*9040*/  PRMT R27, RZ, 0x7610, R27 ;  /* 0x00007610ff1b7816 */ /* 0x000fe2000000001b */
[----:B0-----:R-:W-:Y:S02]  /*9050*/  @!P4 IMAD.MOV.U32 R6, RZ, RZ, R60 ;  /* 0x000000ffff06c224 */ /* 0x001fe400078e003c */
[----:B-1----:R-:W-:Y:S01]  /*9060*/  IMAD R60, R70, 0x62, RZ ;  /* 0x00000062463c7824 */ /* 0x002fe200078e02ff */
[----:B------:R-:W-:Y:S02]  /*9070*/  PRMT R82, RZ, 0x7610, R82 ;  /* 0x00007610ff527816 */ /* 0x000fe40000000052 */
[----:B------:R-:W-:-:S02]  /*9080*/  PRMT R28, RZ, 0x7610, R28 ;  /* 0x00007610ff1c7816 */ /* 0x000fc4000000001c */
[----:B------:R-:W-:Y:S01]  /*9090*/  PRMT R66, RZ, 0x7610, R66 ;  /* 0x00007610ff427816 */ /* 0x000fe20000000042 */
[----:B--2---:R0:W-:Y:S02]  /*90a0*/  STL [R1+0x308], R64 ;  /* 0x0003084001007387 */ /* 0x0041e40000100800 */
[----:B0-----:R-:W-:-:S05]  /*90b0*/  LEA.HI.X.SX32 R64, R5, R2, 0x1, P6 ;  /* 0x0000000205407211 */ /* 0x001fca00030f0eff */
[----:B------:R0:W-:Y:S01]  /*90c0*/  STL [R1+0xbb0], R64 ;  /* 0x000bb04001007387 */ /* 0x0001e20000100800 */
[----:B------:R-:W-:Y:S02]  /*90d0*/  @!P4 IMAD.MOV.U32 R7, RZ, RZ, R64 ;  /* 0x000000ffff07c224 */ /* 0x000fe400078e0040 */
[----:B------:R-:W-:-:S03]  /*90e0*/  IMAD R5, R70, 0x31, RZ ;  /* 0x0000003146057824 */ /* 0x000fc600078e02ff */
[----:B------:R1:W5:Y:S01]  /*90f0*/  @!P4 LDG.E.U16 R27, desc[UR20][R6.64] ;  /* 0x00000014061bc981 */ /* 0x000362000c1e1500 */
[----:B0-----:R-:W-:Y:S01]  /*9100*/  IADD3 R64, P6, PT, R60, R3, RZ ;  /* 0x000000033c407210 */ /* 0x001fe20007fde0ff */
[C---:B-1----:R-:W-:Y:S02]  /*9110*/  VIADD R6, R12.reuse, 0xffffffcc ;  /* 0xffffffcc0c067836 */ /* 0x042fe40000000000 */
[----:B---3--:R0:W-:Y:S01]  /*9120*/  STL [R1+0x304], R58 ;  /* 0x0003043a01007387 */ /* 0x0081e20000100800 */
[----:B------:R-:W-:Y:S02]  /*9130*/  VIADD R7, R12, 0xffffffcb ;  /* 0xffffffcb0c077836 */ /* 0x000fe40000000000 */
[----:B0-----:R-:W-:-:S05]  /*9140*/  IMAD R58, R70, 0x60, RZ ;  /* 0x00000060463a7824 */ /* 0x001fca00078e02ff */
[----:B------:R-:W-:-:S04]  /*9150*/  IADD3 R92, P0, PT, R58, R3, RZ ;  /* 0x000000033a5c7210 */ /* 0x000fc80007f1e0ff */
[-C--:B------:R-:W-:Y:S02]  /*9160*/  LEA.HI.X.SX32 R14, R14, R2.reuse, 0x1, P0 ;  /* 0x000000020e0e7211 */ /* 0x080fe400000f0eff */
[----:B------:R-:W-:Y:S01]  /*9170*/  ISETP.GE.U32.AND P4, PT, R6, 0x7fffff4d, PT ;  /* 0x7fffff4d0600780c */ /* 0x000fe20003f86070 */
[----:B------:R-:W-:Y:S01]  /*9180*/  @!P3 IMAD.MOV.U32 R6, RZ, RZ, R92 ;  /* 0x000000ffff06b224 */ /* 0x000fe200078e005c */
[----:B------:R-:W-:Y:S01]  /*9190*/  ISETP.GE.U32.AND P0, PT, R7, 0x7fffff4c, PT ;  /* 0x7fffff4c0700780c */ /* 0x000fe20003f06070 */
[----:B------:R-:W-:Y:S01]  /*91a0*/  @!P3 IMAD.MOV.U32 R7, RZ, RZ, R14 ;  /* 0x000000ffff07b224 */ /* 0x000fe200078e000e */
[----:B------:R-:W-:Y:S01]  /*91b0*/  STL [R1+0xbbc], R92 ;  /* 0x000bbc5c01007387 */ /* 0x000fe20000100800 */
[----:B------:R-:W-:-:S03]  /*91c0*/  LEA.HI.X.SX32 R71, R5, R2, 0x1, P6 ;  /* 0x0000000205477211 */ /* 0x000fc600030f0eff */
[----:B------:R-:W-:Y:S04]  /*91d0*/  STL [R1+0xbc4], R64 ;  /* 0x000bc44001007387 */ /* 0x000fe80000100800 */
[----:B------:R0:W-:Y:S04]  /*91e0*/  STL [R1+0xbb8], R14 ;  /* 0x000bb80e01007387 */ /* 0x0001e80000100800 */
[----:B------:R1:W2:Y:S01]  /*91f0*/  @!P3 LDG.E.U16 R82, desc[UR20][R6.64] ;  /* 0x000000140652b981 */ /* 0x0002a2000c1e1500 */
[----:B0-----:R-:W-:Y:S02]  /*9200*/  IMAD R14, R70, 0x64, RZ ;  /* 0x00000064460e7824 */ /* 0x001fe400078e02ff */
[----:B-1----:R-:W-:-:S02]  /*9210*/  @!P5 IMAD.MOV.U32 R6, RZ, RZ, R64 ;  /* 0x000000ffff06d224 */ /* 0x002fc400078e0040 */
        /* <DEDUP_REMOVED lines=16> */
[----:B------:R-:W-:Y:S04]  /*9320*/  STL [R1+0xbd4], R71 ;  /* 0x000bd44701007387 */ /* 0x000fe80000100800 */
[----:B------:R-:W-:Y:S01]  /*9330*/  STL [R1+0xbc8], R93 ;  /* 0x000bc85d01007387 */ /* 0x000fe20000100800 */
[----:B------:R-:W-:Y:S01]  /*9340*/  PRMT R29, RZ, 0x7610, R29 ;  /* 0x00007610ff1d7816 */ /* 0x000fe2000000001d */
[----:B0-----:R-:W-:Y:S02]  /*9350*/  @!P4 IMAD.MOV.U32 R6, RZ, RZ, R71 ;  /* 0x000000ffff06c224 */ /* 0x001fe400078e0047 */
[----:B--2---:R0:W-:Y:S02]  /*9360*/  STL [R1+0x300], R82 ;  /* 0x0003005201007387 */ /* 0x0041e40000100800 */
[----:B0-----:R-:W-:-:S05]  /*9370*/  LEA.HI.X.SX32 R82, R5, R2, 0x1, P6 ;  /* 0x0000000205527211 */ /* 0x001fca00030f0eff */
[----:B------:R-:W-:Y:S01]  /*9380*/  STL [R1+0xbd0], R82 ;  /* 0x000bd05201007387 */ /* 0x000fe20000100800 */
[----:B------:R-:W-:-:S05]  /*9390*/  @!P4 IMAD.MOV.U32 R7, RZ, RZ, R82 ;  /* 0x000000ffff07c224 */ /* 0x000fca00078e0052 */
[----:B------:R0:W5:Y:S02]  /*93a0*/  @!P4 LDG.E.U16 R29, desc[UR20][R6.64] ;  /* 0x00000014061dc981 */ /* 0x000164000c1e1500 */
[C---:B0-----:R-:W-:Y:S02]  /*93b0*/  VIADD R6, R12.reuse, 0xffffffc8 ;  /* 0xffffffc80c067836 */ /* 0x041fe40000000000 */
[----:B---3--:R0:W-:Y:S01]  /*93c0*/  STL [R1+0x2fc], R66 ;  /* 0x0002fc4201007387 */ /* 0x0081e20000100800 */
[----:B------:R-:W-:Y:S02]  /*93d0*/  VIADD R7, R12, 0xffffffc7 ;  /* 0xffffffc70c077836 */ /* 0x000fe40000000000 */
[----:B0-----:R-:W-:-:S05]  /*93e0*/  IMAD R66, R70, 0x68, RZ ;  /* 0x0000006846427824 */ /* 0x001fca00078e02ff */
[----:B------:R-:W-:-:S04]  /*93f0*/  IADD3 R93, P1, PT, R66, R3, RZ ;  /* 0x00000003425d7210 */ /* 0x000fc80007f3e0ff */
[----:B------:R-:W-:Y:S02]  /*9400*/  LEA.HI.X.SX32 R12, R9, R2, 0x1, P1 ;  /* 0x00000002090c7211 */ /* 0x000fe400008f0eff */
[----:B------:R-:W-:Y:S01]  /*9410*/  ISETP.GE.U32.AND P4, PT, R6, 0x7fffff49, PT ;  /* 0x7fffff490600780c */ /* 0x000fe20003f86070 */
[----:B------:R-:W-:Y:S01]  /*9420*/  @!P0 IMAD.MOV.U32 R6, RZ, RZ, R93 ;  /* 0x000000ffff068224 */ /* 0x000fe200078e005d */
[----:B------:R-:W-:Y:S02]  /*9430*/  PRMT R9, RZ, 0x7610, R9 ;  /* 0x00007610ff097816 */ /* 0x000fe40000000009 */
[----:B------:R-:W-:Y:S01]  /*9440*/  ISETP.GE.U32.AND P1, PT, R7, 0x7fffff48, PT ;  /* 0x7fffff480700780c */ /* 0x000fe20003f26070 */
[----:B------:R-:W-:-:S05]  /*9450*/  @!P0 IMAD.MOV.U32 R7, RZ, RZ, R12 ;  /* 0x000000ffff078224 */ /* 0x000fca00078e000c */
[----:B------:R0:W2:Y:S01]  /*9460*/  @!P0 LDG.E.U16 R9, desc[UR20][R6.64] ;  /* 0x0000001406098981 */ /* 0x0000a2000c1e1500 */
[----:B------:R-:W-:-:S05]  /*9470*/  IMAD R82, R70, 0x6a, RZ ;  /* 0x0000006a46527824 */ /* 0x000fca00078e02ff */
[----:B------:R-:W-:Y:S01]  /*9480*/  IADD3 R71, P6, PT, R82, R3, RZ ;  /* 0x0000000352477210 */ /* 0x000fe20007fde0ff */
[----:B------:R1:W-:Y:S04]  /*9490*/  STL [R1+0xbdc], R93 ;  /* 0x000bdc5d01007387 */ /* 0x0003e80000100800 */
[----:B------:R-:W-:Y:S04]  /*94a0*/  STL [R1+0xbe4], R71 ;  /* 0x000be44701007387 */ /* 0x000fe80000100800 */
[----:B------:R3:W-:Y:S01]  /*94b0*/  STL [R1+0xbd8], R12 ;  /* 0x000bd80c01007387 */ /* 0x0007e20000100800 */
[----:B------:R-:W-:-:S03]  /*94c0*/  IMAD R5, R70, 0x35, RZ ;  /* 0x0000003546057824 */ /* 0x000fc600078e02ff */
[----:B-1----:R-:W5:Y:S01]  /*94d0*/  LDL.LU R93, [R1+0x1318] ;  /* 0x00131800015d7983 */ /* 0x002f620000300800 */
[----:B---3--:R-:W1:Y:S01]  /*94e0*/  LDC R12, c[0x0][0x3a0] ;  /* 0x0000e800ff0c7b82 */ /* 0x008e620000000800 */
[----:B------:R-:W-:Y:S01]  /*94f0*/  LEA.HI.X.SX32 R92, R5, R2, 0x1, P6 ;  /* 0x00000002055c7211 */ /* 0x000fe200030f0eff */
[----:B0-----:R-:W-:Y:S01]  /*9500*/  @!P5 IMAD.MOV.U32 R6, RZ, RZ, R71 ;  /* 0x000000ffff06d224 */ /* 0x001fe200078e0047 */
[----:B------:R-:W-:-:S03]  /*9510*/  PRMT R30, RZ, 0x7610, R30 ;  /* 0x00007610ff1e7816 */ /* 0x000fc6000000001e */
[----:B------:R-:W-:Y:S01]  /*9520*/  STL [R1+0xbe0], R92 ;  /* 0x000be05c01007387 */ /* 0x000fe20000100800 */
[----:B------:R-:W-:-:S05]  /*9530*/  @!P5 IMAD.MOV.U32 R7, RZ, RZ, R92 ;  /* 0x000000ffff07d224 */ /* 0x000fca00078e005c */
[----:B------:R1:W5:Y:S01]  /*9540*/  @!P5 LDG.E.U16 R30, desc[UR20][R6.64] ;  /* 0x00000014061ed981 */ /* 0x000362000c1e1500 */
[----:B------:R-:W-:Y:S01]  /*9550*/  PRMT R86, RZ, 0x7610, R86 ;  /* 0x00007610ff567816 */ /* 0x000fe20000000056 */
[C---:B-1----:R-:W-:Y:S02]  /*9560*/  VIADD R6, R12.reuse, 0xffffffc6 ;  /* 0xffffffc60c067836 */ /* 0x042fe40000000000 */
        /* <DEDUP_REMOVED lines=10> */
[----:B------:R-:W-:-:S05]  /*9610*/  IMAD R71, R70, 0x6e, RZ ;  /* 0x0000006e46477824 */ /* 0x000fca00078e02ff */
[----:B------:R-:W-:Y:S01]  /*9620*/  IADD3 R71, P6, PT, R71, R3, RZ ;  /* 0x0000000347477210 */ /* 0x000fe20007fde0ff */
[----:B------:R-:W-:Y:S04]  /*9630*/  STL [R1+0xbec], R92 ;  /* 0x000bec5c01007387 */ /* 0x000fe80000100800 */
[----:B------:R-:W-:Y:S04]  /*9640*/  STL [R1+0xbf4], R71 ;  /* 0x000bf44701007387 */ /* 0x000fe80000100800 */
[----:B------:R1:W-:Y:S01]  /*9650*/  STL [R1+0xbe8], R12 ;  /* 0x000be80c01007387 */ /* 0x0003e20000100800 */
[----:B------:R-:W-:Y:S01]  /*9660*/  IMAD R5, R70, 0x37, RZ ;  /* 0x0000003746057824 */ /* 0x000fe200078e02ff */
[----:B-1----:R-:W1:Y:S04]  /*9670*/  LDC R12, c[0x0][0x3a0] ;  /* 0x0000e800ff0c7b82 */ /* 0x002e680000000800 */
[----:B------:R-:W-:Y:S01]  /*9680*/  LEA.HI.X.SX32 R5, R5, R2, 0x1, P6 ;  /* 0x0000000205057211 */ /* 0x000fe200030f0eff */
[----:B0-----:R-:W-:Y:S01]  /*9690*/  @!P4 IMAD.MOV.U32 R6, RZ, RZ, R71 ;  /* 0x000000ffff06c224 */ /* 0x001fe200078e0047 */
[----:B------:R-:W-:-:S03]  /*96a0*/  PRMT R31, RZ, 0x7610, R31 ;  /* 0x00007610ff1f7816 */ /* 0x000fc6000000001f */
[----:B------:R0:W-:Y:S01]  /*96b0*/  STL [R1+0xbf0], R5 ;  /* 0x000bf00501007387 */ /* 0x0001e20000100800 */
[----:B------:R-:W-:Y:S02]  /*96c0*/  @!P4 IMAD.MOV.U32 R7, RZ, RZ, R5 ;  /* 0x000000ffff07c224 */ /* 0x000fe400078e0005 */
[----:B------:R-:W-:-:S03]  /*96d0*/  IMAD R71, R70, 0x72, RZ ;  /* 0x0000007246477824 */ /* 0x000fc600078e02ff */
[----:B------:R1:W5:Y:S02]  /*96e0*/  @!P4 LDG.E.U16 R31, desc[UR20][R6.64] ;  /* 0x00000014061fc981 */ /* 0x000364000c1e1500 */
[----:B------:R-:W-:Y:S01]  /*96f0*/  IADD3 R71, P4, PT, R71, R3, RZ ;  /* 0x0000000347477210 */ /* 0x000fe20007f9e0ff */
[----:B0-----:R-:W-:Y:S01]  /*9700*/  IMAD R5, R70, 0x39, RZ ;  /* 0x0000003946057824 */ /* 0x001fe200078e02ff */
[----:B------:R-:W-:Y:S01]  /*9710*/  PRMT R85, RZ, 0x7610, R85 ;  /* 0x00007610ff557816 */ /* 0x000fe20000000055 */
[C---:B-1----:R-:W-:Y:S02]  /*9720*/  VIADD R6, R12.reuse, 0xffffffc4 ;  /* 0xffffffc40c067836 */ /* 0x042fe40000000000 */
[----:B------:R-:W-:Y:S01]  /*9730*/  VIADD R7, R12, 0xffffffc3 ;  /* 0xffffffc30c077836 */ /* 0x000fe20000000000 */
[----:B------:R-:W-:-:S04]  /*9740*/  LEA.HI.X.SX32 R5, R5, R2, 0x1, P4 ;  /* 0x0000000205057211 */ /* 0x000fc800020f0eff */
[----:B------:R-:W-:Y:S01]  /*9750*/  ISETP.GE.U32.AND P4, PT, R7, 0x7fffff44, PT ;  /* 0x7fffff440700780c */ /* 0x000fe20003f86070 */
[----:B--2---:R0:W-:Y:S02]  /*9760*/  STL [R1+0x2dc], R86 ;  /* 0x0002dc5601007387 */ /* 0x0041e40000100800 */
[----:B0-----:R-:W-:-:S05]  /*9770*/  IMAD R86, R70, 0x70, RZ ;  /* 0x0000007046567824 */ /* 0x001fca00078e02ff */
[----:B------:R-:W-:-:S04]  /*9780*/  IADD3 R86, P3, PT, R86, R3, RZ ;  /* 0x0000000356567210 */ /* 0x000fc80007f7e0ff */
[----:B------:R-:W-:Y:S02]  /*9790*/  LEA.HI.X.SX32 R92, R32, R2, 0x1, P3 ;  /* 0x00000002205c7211 */ /* 0x000fe400018f0eff */
[----:B------:R-:W-:Y:S01]  /*97a0*/  ISETP.GE.U32.AND P3, PT, R6, 0x7fffff45, PT ;  /* 0x7fffff450600780c */ /* 0x000fe20003f66070 */
[----:B------:R-:W-:Y:S02]  /*97b0*/  @!P1 IMAD.MOV.U32 R6, RZ, RZ, R86 ;  /* 0x000000ffff069224 */ /* 0x000fe400078e0056 */
[----:B------:R-:W-:-:S05]  /*97c0*/  @!P1 IMAD.MOV.U32 R7, RZ, RZ, R92 ;  /* 0x000000ffff079224 */ /* 0x000fca00078e005c */
[----:B------:R0:W2:Y:S04]  /*97d0*/  @!P1 LDG.E.U16 R85, desc[UR20][R6.64] ;  /* 0x0000001406559981 */ /* 0x0000a8000c1e1500 */
[----:B------:R-:W-:Y:S04]  /*97e0*/  STL [R1+0xbfc], R86 ;  /* 0x000bfc5601007387 */ /* 0x000fe80000100800 */
        /* <DEDUP_REMOVED lines=25> */
[----:B------:R3:W-:Y:S01]  /*9980*/  STL [R1+0xc08], R86 ;  /* 0x000c085601007387 */ /* 0x0007e20000100800 */
[----:B------:R-:W-:-:S03]  /*9990*/  PRMT R33, RZ, 0x7610, R33 ;  /* 0x00007610ff217816 */ /* 0x000fc60000000021 */
[----:B------:R4:W-:Y:S01]  /*99a0*/  STL [R1+0xc10], R5 ;  /* 0x000c100501007387 */ /* 0x0009e20000100800 */
[----:B0-----:R-:W-:Y:S02]  /*99b0*/  @!P3 IMAD.MOV.U32 R6, RZ, RZ, R71 ;  /* 0x000000ffff06b224 */ /* 0x001fe400078e0047 */
[----:B------:R-:W-:Y:S02]  /*99c0*/  @!P3 IMAD.MOV.U32 R7, RZ, RZ, R5 ;  /* 0x000000ffff07b224 */ /* 0x000fe400078e0005 */
[----:B-1----:R-:W-:-:S03]  /*99d0*/  IMAD R71, R70, 0x7a, RZ ;  /* 0x0000007a46477824 */ /* 0x002fc600078e02ff */
[----:B------:R0:W5:Y:S02]  /*99e0*/  @!P3 LDG.E.U16 R33, desc[UR20][R6.64] ;  /* 0x000000140621b981 */ /* 0x000164000c1e1500 */
[----:B---3--:R-:W-:Y:S01]  /*99f0*/  IADD3 R86, P6, PT, R71, R3, RZ ;  /* 0x0000000347567210 */ /* 0x008fe20007fde0ff */
[C---:B0-----:R-:W-:Y:S02]  /*9a00*/  VIADD R6, R12.reuse, 0xffffffc0 ;  /* 0xffffffc00c067836 */ /* 0x041fe40000000000 */
[----:B------:R-:W-:Y:S02]  /*9a10*/  VIADD R7, R12, 0xffffffbf ;  /* 0xffffffbf0c077836 */ /* 0x000fe40000000000 */
[----:B----4-:R-:W-:Y:S01]  /*9a20*/  IMAD R5, R70, 0x3d, RZ ;  /* 0x0000003d46057824 */ /* 0x010fe200078e02ff */
[----:B------:R-:W-:Y:S02]  /*9a30*/  ISETP.GE.U32.AND P3, PT, R6, 0x7fffff41, PT ;  /* 0x7fffff410600780c */ /* 0x000fe40003f66070 */
[----:B------:R-:W-:-:S02]  /*9a40*/  PRMT R8, RZ, 0x7610, R8 ;  /* 0x00007610ff087816 */ /* 0x000fc40000000008 */
[----:B------:R-:W-:Y:S01]  /*9a50*/  LEA.HI.X.SX32 R5, R5, R2, 0x1, P6 ;  /* 0x0000000205057211 */ /* 0x000fe200030f0eff */
[C---:B------:R-:W-:Y:S01]  /*9a60*/  IMAD R85, R70.reuse, 0x7c, RZ ;  /* 0x0000007c46557824 */ /* 0x040fe200078e02ff */
[----:B------:R-:W-:Y:S01]  /*9a70*/  PRMT R84, RZ, 0x7610, R84 ;  /* 0x00007610ff547816 */ /* 0x000fe20000000054 */
[----:B--2---:R0:W-:Y:S02]  /*9a80*/  STL [R1+0x2d4], R69 ;  /* 0x0002d44501007387 */ /* 0x0041e40000100800 */
[----:B0-----:R-:W-:-:S05]  /*9a90*/  IMAD R69, R70, 0x78, RZ ;  /* 0x0000007846457824 */ /* 0x001fca00078e02ff */
[----:B------:R-:W-:-:S04]  /*9aa0*/  IADD3 R92, P0, PT, R69, R3, RZ ;  /* 0x00000003455c7210 */ /* 0x000fc80007f1e0ff */
[----:B------:R-:W-:Y:S01]  /*9ab0*/  LEA.HI.X.SX32 R12, R34, R2, 0x1, P0 ;  /* 0x00000002220c7211 */ /* 0x000fe200000f0eff */
[----:B------:R-:W-:Y:S01]  /*9ac0*/  STL [R1+0xc1c], R92 ;  /* 0x000c1c5c01007387 */ /* 0x000fe20000100800 */
[----:B------:R-:W-:-:S03]  /*9ad0*/  ISETP.GE.U32.AND P0, PT, R7, 0x7fffff40, PT ;  /* 0x7fffff400700780c */ /* 0x000fc60003f06070 */
[----:B------:R-:W-:Y:S01]  /*9ae0*/  STL [R1+0xc24], R86 ;  /* 0x000c245601007387 */ /* 0x000fe20000100800 */
[----:B------:R-:W-:-:S03]  /*9af0*/  @!P4 IMAD.MOV.U32 R7, RZ, RZ, R12 ;  /* 0x000000ffff07c224 */ /* 0x000fc600078e000c */
[----:B------:R0:W-:Y:S02]  /*9b00*/  STL [R1+0xc18], R12 ;  /* 0x000c180c01007387 */ /* 0x0001e40000100800 */
[----:B0-----:R-:W0:Y:S01]  /*9b10*/  LDC R12, c[0x0][0x3a0] ;  /* 0x0000e800ff0c7b82 */ /* 0x001e220000000800 */
[----:B------:R-:W-:Y:S01]  /*9b20*/  @!P4 IMAD.MOV.U32 R6, RZ, RZ, R92 ;  /* 0x000000ffff06c224 */ /* 0x000fe200078e005c */
[----:B------:R-:W-:-:S04]  /*9b30*/  PRMT R34, RZ, 0x7610, R34 ;  /* 0x00007610ff227816 */ /* 0x000fc80000000022 */
[----:B------:R1:W2:Y:S02]  /*9b40*/  @!P4 LDG.E.U16 R8, desc[UR20][R6.64] ;  /* 0x000000140608c981 */ /* 0x0002a4000c1e1500 */
[----:B-1----:R-:W-:Y:S02]  /*9b50*/  @!P5 IMAD.MOV.U32 R6, RZ, RZ, R86 ;  /* 0x000000ffff06d224 */ /* 0x002fe400078e0056 */
[----:B------:R-:W-:-:S05]  /*9b60*/  @!P5 IMAD.MOV.U32 R7, RZ, RZ, R5 ;  /* 0x000000ffff07d224 */ /* 0x000fca00078e0005 */
[----:B------:R0:W5:Y:S01]  /*9b70*/  @!P5 LDG.E.U16 R34, desc[UR20][R6.64] ;  /* 0x000000140622d981 */ /* 0x000162000c1e1500 */
[----:B------:R-:W-:Y:S01]  /*9b80*/  IADD3 R85, P4, PT, R85, R3, RZ ;  /* 0x0000000355557210 */ /* 0x000fe20007f9e0ff */
[----:B0-----:R-:W-:-:S05]  /*9b90*/  VIADD R6, R12, 0xffffffbe ;  /* 0xffffffbe0c067836 */ /* 0x001fca0000000000 */
[----:B------:R-:W-:Y:S01]  /*9ba0*/  ISETP.GE.U32.AND P5, PT, R6, 0x7fffff3f, PT ;  /* 0x7fffff3f0600780c */ /* 0x000fe20003fa6070 */
[----:B------:R-:W-:Y:S01]  /*9bb0*/  VIADD R6, R12, 0xffffffbd ;  /* 0xffffffbd0c067836 */ /* 0x000fe20000000000 */
[----:B------:R-:W-:-:S04]  /*9bc0*/  LEA.HI.X.SX32 R7, R35, R2, 0x1, P4 ;  /* 0x0000000223077211 */ /* 0x000fc800020f0eff */
[----:B------:R-:W-:Y:S01]  /*9bd0*/  ISETP.GE.U32.AND P4, PT, R6, 0x7fffff3e, PT ;  /* 0x7fffff3e0600780c */ /* 0x000fe20003f86070 */
[----:B------:R-:W-:-:S05]  /*9be0*/  @!P1 IMAD.MOV.U32 R6, RZ, RZ, R85 ;  /* 0x000000ffff069224 */ /* 0x000fca00078e0055 */
[----:B------:R0:W3:Y:S04]  /*9bf0*/  @!P1 LDG.E.U16 R84, desc[UR20][R6.64] ;  /* 0x0000001406549981 */ /* 0x0000e8000c1e1500 */
[----:B------:R1:W-:Y:S04]  /*9c00*/  STL [R1+0xc20], R5 ;  /* 0x000c200501007387 */ /* 0x0003e80000100800 */
[----:B------:R-:W5:Y:S01]  /*9c10*/  LDL.LU R92, [R1+0x1314] ;  /* 0x00131400015c7983 */ /* 0x000f620000300800 */
[----:B-1----:R-:W-:Y:S01]  /*9c20*/  IMAD R5, R70, 0x3f, RZ ;  /* 0x0000003f46057824 */ /* 0x002fe200078e02ff */
[----:B------:R-:W-:-:S02]  /*9c30*/  PRMT R35, RZ, 0x7610, R35 ;  /* 0x00007610ff237816 */ /* 0x000fc40000000023 */
        /* <DEDUP_REMOVED lines=8> */
[----:B------:R0:W-:Y:S04]  /*9cc0*/  STL [R1+0xc28], R7 ;  /* 0x000c280701007387 */ /* 0x0001e80000100800 */
[----:B------:R1:W-:Y:S01]  /*9cd0*/  STL [R1+0xc30], R5 ;  /* 0x000c300501007387 */ /* 0x0003e20000100800 */
[----:B0-----:R-:W-:Y:S01]  /*9ce0*/  @!P3 IMAD.MOV.U32 R7, RZ, RZ, R5 ;  /* 0x000000ffff07b224 */ /* 0x001fe200078e0005 */
[C---:B------:R-:W-:Y:S01]  /*9cf0*/  LEA R85, P1, R70.reuse, R3, 0x7 ;  /* 0x0000000346557211 */ /* 0x040fe200078238ff */
[----:B-1----:R-:W-:-:S03]  /*9d00*/  IMAD R5, R70, 0x82, RZ ;  /* 0x0000008246057824 */ /* 0x002fc600078e02ff */
[----:B------:R0:W5:Y:S04]  /*9d10*/  @!P3 LDG.E.U16 R35, desc[UR20][R6.64] ;  /* 0x000000140623b981 */ /* 0x000168000c1e1500 */
[----:B---3--:R1:W-:Y:S01]  /*9d20*/  STL [R1+0x2cc], R84 ;  /* 0x0002cc5401007387 */ /* 0x0083e20000100800 */
[C---:B0-----:R-:W-:Y:S02]  /*9d30*/  IMAD.SHL.U32 R6, R70.reuse, 0x40, RZ ;  /* 0x0000004046067824 */ /* 0x041fe400078e00ff */
[----:B------:R-:W-:Y:S01]  /*9d40*/  IMAD R7, R70, 0x41, RZ ;  /* 0x0000004146077824 */ /* 0x000fe200078e02ff */
[----:B-1----:R-:W-:Y:S02]  /*9d50*/  IADD3 R84, P6, PT, R5, R3, RZ ;  /* 0x0000000305547210 */ /* 0x002fe40007fde0ff */
[-C--:B------:R-:W-:Y:S01]  /*9d60*/  LEA.HI.X.SX32 R6, R6, R2.reuse, 0x1, P1 ;  /* 0x0000000206067211 */ /* 0x080fe200008f0eff */
[----:B------:R-:W-:Y:S01]  /*9d70*/  IMAD.MOV.U32 R5, RZ, RZ, R85 ;  /* 0x000000ffff057224 */ /* 0x000fe200078e0055 */
[----:B------:R0:W-:Y:S04]  /*9d80*/  STL [R1+0xc3c], R85 ;  /* 0x000c3c5501007387 */ /* 0x0001e80000100800 */
[----:B------:R-:W-:Y:S04]  /*9d90*/  STL [R1+0xc44], R84 ;  /* 0x000c445401007387 */ /* 0x000fe80000100800 */
[----:B------:R1:W-:Y:S01]  /*9da0*/  STL [R1+0xc38], R6 ;  /* 0x000c380601007387 */ /* 0x0003e20000100800 */
[----:B0-----:R-:W-:Y:S01]  /*9db0*/  LEA.HI.X.SX32 R85, R7, R2, 0x1, P6 ;  /* 0x0000000207557211 */ /* 0x001fe200030f0eff */
[----:B------:R-:W-:-:S02]  /*9dc0*/  @!P0 IMAD.MOV.U32 R7, RZ, RZ, R6 ;  /* 0x000000ffff078224 */ /* 0x000fc400078e0006 */
[----:B-1----:R-:W-:-:S05]  /*9dd0*/  @!P0 IMAD.MOV.U32 R6, RZ, RZ, R5 ;  /* 0x000000ffff068224 */ /* 0x002fca00078e0005 */
[----:B------:R0:W2:Y:S01]  /*9de0*/  @!P0 LDG.E.U16 R91, desc[UR20][R6.64] ;  /* 0x00000014065b8981 */ /* 0x0000a2000c1e1500 */
[----:B------:R-:W-:Y:S02]  /*9df0*/  IMAD.MOV.U32 R86, RZ, RZ, R36 ;  /* 0x000000ffff567224 */ /* 0x000fe400078e0024 */
[C---:B------:R-:W-:Y:S02]  /*9e00*/  VIADD R8, R12.reuse, 0xffffffbc ;  /* 0xffffffbc0c087836 */ /* 0x040fe40000000000 */
[----:B------:R-:W-:-:S03]  /*9e10*/  VIADD R36, R12, 0xffffffbb ;  /* 0xffffffbb0c247836 */ /* 0x000fc60000000000 */
[----:B------:R-:W-:Y:S01]  /*9e20*/  ISETP.GE.U32.AND P3, PT, R8, 0x7fffff3d, PT ;  /* 0x7fffff3d0800780c */ /* 0x000fe20003f66070 */
[----:B------:R-:W-:Y:S01]  /*9e30*/  IMAD R8, R70, 0x84, RZ ;  /* 0x0000008446087824 */ /* 0x000fe200078e02ff */
[----:B------:R-:W-:Y:S01]  /*9e40*/  ISETP.GE.U32.AND P1, PT, R36, 0x7fffff3c, PT ;  /* 0x7fffff3c2400780c */ /* 0x000fe20003f26070 */
[----:B0-----:R-:W-:Y:S01]  /*9e50*/  @!P5 IMAD.MOV.U32 R6, RZ, RZ, R84 ;  /* 0x000000ffff06d224 */ /* 0x001fe200078e0054 */
[----:B------:R-:W-:Y:S01]  /*9e60*/  PRMT R36, RZ, 0x7610, R36 ;  /* 0x00007610ff247816 */ /* 0x000fe20000000024 */
[----:B------:R-:W-:Y:S01]  /*9e70*/  @!P5 IMAD.MOV.U32 R7, RZ, RZ, R85 ;  /* 0x000000ffff07d224 */ /* 0x000fe200078e0055 */
[----:B------:R0:W-:Y:S01]  /*9e80*/  STL [R1+0xc40], R85 ;  /* 0x000c405501007387 */ /* 0x0001e20000100800 */
[----:B------:R-:W-:-:S03]  /*9e90*/  IMAD R5, R70, 0x86, RZ ;  /* 0x0000008646057824 */ /* 0x000fc600078e02ff */
[----:B------:R1:W5:Y:S02]  /*9ea0*/  @!P5 LDG.E.U16 R36, desc[UR20][R6.64] ;  /* 0x000000140624d981 */ /* 0x000364000c1e1500 */
[----:B------:R-:W-:Y:S02]  /*9eb0*/  IADD3 R84, P6, PT, R5, R3, RZ ;  /* 0x0000000305547210 */ /* 0x000fe40007fde0ff */
[----:B------:R-:W-:Y:S01]  /*9ec0*/  PRMT R5, RZ, 0x7610, R5 ;  /* 0x00007610ff057816 */ /* 0x000fe20000000005 */
[----:B-1----:R-:W-:Y:S02]  /*9ed0*/  IMAD R6, R70, 0x43, RZ ;  /* 0x0000004346067824 */ /* 0x002fe400078e02ff */
[----:B------:R-:W-:-:S03]  /*9ee0*/  VIADD R7, R12, 0xffffffba ;  /* 0xffffffba0c077836 */ /* 0x000fc60000000000 */
[----:B0-----:R-:W-:Y:S02]  /*9ef0*/  LEA.HI.X.SX32 R85, R6, R2, 0x1, P6 ;  /* 0x0000000206557211 */ /* 0x001fe400030f0eff */
[----:B------:R-:W-:Y:S01]  /*9f00*/  ISETP.GE.U32.AND P5, PT, R7, 0x7fffff3b, PT ;  /* 0x7fffff3b0700780c */ /* 0x000fe20003fa6070 */
[----:B--2---:R0:W-:Y:S02]  /*9f10*/  STL [R1+0x2c8], R91 ;  /* 0x0002c85b01007387 */ /* 0x0041e40000100800 */
[----:B0-----:R-:W-:Y:S01]  /*9f20*/  IADD3 R91, P0, PT, R8, R3, RZ ;  /* 0x00000003085b7210 */ /* 0x001fe20007f1e0ff */
[----:B------:R-:W-:-:S03]  /*9f30*/  VIADD R8, R12, 0xffffffb9 ;  /* 0xffffffb90c087836 */ /* 0x000fc60000000000 */
[----:B------:R-:W-:Y:S01]  /*9f40*/  LEA.HI.X.SX32 R12, R37, R2, 0x1, P0 ;  /* 0x00000002250c7211 */ /* 0x000fe200000f0eff */
[----:B------:R-:W-:-:S04]  /*9f50*/  @!P4 IMAD.MOV.U32 R6, RZ, RZ, R91 ;  /* 0x000000ffff06c224 */ /* 0x000fc800078e005b */
[----:B------:R-:W-:-:S05]  /*9f60*/  @!P4 IMAD.MOV.U32 R7, RZ, RZ, R12 ;  /* 0x000000ffff07c224 */ /* 0x000fca00078e000c */
[----:B------:R0:W2:Y:S04]  /*9f70*/  @!P4 LDG.E.U16 R5, desc[UR20][R6.64] ;  /* 0x000000140605c981 */ /* 0x0000a8000c1e1500 */
[----:B------:R-:W-:Y:S04]  /*9f80*/  STL [R1+0xc4c], R91 ;  /* 0x000c4c5b01007387 */ /* 0x000fe80000100800 */
[----:B------:R-:W-:Y:S04]  /*9f90*/  STL [R1+0xc54], R84 ;  /* 0x000c545401007387 */ /* 0x000fe80000100800 */
[----:B------:R1:W-:Y:S01]  /*9fa0*/  STL [R1+0xc48], R12 ;  /* 0x000c480c01007387 */ /* 0x0003e20000100800 */
[----:B------:R-:W-:Y:S01]  /*9fb0*/  PRMT R37, RZ, 0x7610, R37 ;  /* 0x00007610ff257816 */ /* 0x000fe20000000025 */
[----:B0-----:R-:W-:Y:S01]  /*9fc0*/  @!P3 IMAD.MOV.U32 R6, RZ, RZ, R84 ;  /* 0x000000ffff06b224 */ /* 0x001fe200078e0054 */
[----:B------:R-:W-:Y:S01]  /*9fd0*/  ISETP.GE.U32.AND P0, PT, R8, 0x7fffff3a, PT ;  /* 0x7fffff3a0800780c */ /* 0x000fe20003f06070 */
[----:B-1----:R-:W0:Y:S01]  /*9fe0*/  LDC R12, c[0x0][0x3a0] ;  /* 0x0000e800ff0c7b82 */ /* 0x002e220000000800 */
[----:B------:R-:W-:Y:S01]  /*9ff0*/  @!P3 IMAD.MOV.U32 R7, RZ, RZ, R85 ;  /* 0x000000ffff07b224 */ /* 0x000fe200078e0055 */
[----:B------:R-:W5:Y:S01]  /*a000*/  LDL.LU R91, [R1+0x1310] ;  /* 0x00131000015b7983 */ /* 0x000f620000300800 */
[----:B------:R-:W-:-:S03]  /*a010*/  IMAD R8, R70, 0x88, RZ ;  /* 0x0000008846087824 */ /* 0x000fc600078e02ff */
[----:B------:R1:W-:Y:S04]  /*a020*/  STL [R1+0xc50], R85 ;  /* 0x000c505501007387 */ /* 0x0003e80000100800 */
[----:B------:R3:W5:Y:S01]  /*a030*/  @!P3 LDG.E.U16 R37, desc[UR20][R6.64] ;  /* 0x000000140625b981 */ /* 0x000762000c1e1500 */
[----:B-1----:R-:W-:Y:S01]  /*a040*/  IADD3 R85, P3, PT, R8, R3, RZ ;  /* 0x0000000308557210 */ /* 0x002fe20007f7e0ff */
[----:B---3--:R-:W-:Y:S02]  /*a050*/  IMAD R6, R70, 0x45, RZ ;  /* 0x0000004546067824 */ /* 0x008fe400078e02ff */
[----:B0-----:R-:W-:Y:S01]  /*a060*/  VIADD R7, R12, 0xffffffb8 ;  /* 0xffffffb80c077836 */ /* 0x001fe20000000000 */
[----:B------:R-:W-:-:S04]  /*a070*/  PRMT R90, RZ, 0x7610, R90 ;  /* 0x00007610ff5a7816 */ /* 0x000fc8000000005a */
[----:B------:R-:W-:Y:S01]  /*a080*/  ISETP.GE.U32.AND P4, PT, R7, 0x7fffff39, PT ;  /* 0x7fffff390700780c */ /* 0x000fe20003f86070 */
[----:B--2---:R0:W-:Y:S04]  /*a090*/  STL [R1+0x2c4], R5 ;  /* 0x0002c40501007387 */ /* 0x0041e80000100800 */
[----:B------:R1:W-:Y:S01]  /*a0a0*/  STL [R1+0xc5c], R85 ;  /* 0x000c5c5501007387 */ /* 0x0003e20000100800 */
[----:B0-----:R-:W-:-:S05]  /*a0b0*/  IMAD R5, R70, 0x8a, RZ ;  /* 0x0000008a46057824 */ /* 0x001fca00078e02ff */
[----:B------:R-:W-:Y:S01]  /*a0c0*/  IADD3 R84, P6, PT, R5, R3, RZ ;  /* 0x0000000305547210 */ /* 0x000fe20007fde0ff */
[----:B------:R-:W-:Y:S01]  /*a0d0*/  IMAD.MOV.U32 R5, RZ, RZ, R85 ;  /* 0x000000ffff057224 */ /* 0x000fe200078e0055 */
[----:B-1----:R-:W-:-:S05]  /*a0e0*/  LEA.HI.X.SX32 R85, R38, R2, 0x1, P3 ;  /* 0x0000000226557211 */ /* 0x002fca00018f0eff */
[----:B------:R0:W-:Y:S01]  /*a0f0*/  STL [R1+0xc58], R85 ;  /* 0x000c585501007387 */ /* 0x0001e20000100800 */
[----:B------:R-:W-:Y:S01]  /*a100*/  IMAD.MOV.U32 R7, RZ, RZ, R85 ;  /* 0x000000ffff077224 */ /* 0x000fe200078e0055 */
[----:B0-----:R-:W-:Y:S01]  /*a110*/  LEA.HI.X.SX32 R85, R6, R2, 0x1, P6 ;  /* 0x0000000206557211 */ /* 0x001fe200030f0eff */
[----:B------:R-:W-:-:S05]  /*a120*/  @!P1 IMAD.MOV.U32 R6, RZ, RZ, R5 ;  /* 0x000000ffff069224 */ /* 0x000fca00078e0005 */
[----:B------:R0:W2:Y:S01]  /*a130*/  @!P1 LDG.E.U16 R90, desc[UR20][R6.64] ;  /* 0x00000014065a9981 */ /* 0x0000a2000c1e1500 */
[----:B------:R-:W-:Y:S01]  /*a140*/  VIADD R8, R12, 0xffffffb7 ;  /* 0xffffffb70c087836 */ /* 0x000fe20000000000 */
[----:B------:R-:W-:-:S04]  /*a150*/  PRMT R38, RZ, 0x7610, R38 ;  /* 0x00007610ff267816 */ /* 0x000fc80000000026 */
[----:B------:R-:W-:Y:S01]  /*a160*/  ISETP.GE.U32.AND P3, PT, R8, 0x7fffff38, PT ;  /* 0x7fffff380800780c */ /* 0x000fe20003f66070 */
[C---:B------:R-:W-:Y:S01]  /*a170*/  IMAD R8, R70.reuse, 0x8c, RZ ;  /* 0x0000008c46087824 */ /* 0x040fe200078e02ff */
[----:B------:R1:W-:Y:S01]  /*a180*/  STL [R1+0xc64], R84 ;  /* 0x000c645401007387 */ /* 0x0003e20000100800 */
[----:B0-----:R-:W-:Y:S02]  /*a190*/  @!P5 IMAD.MOV.U32 R6, RZ, RZ, R84 ;  /* 0x000000ffff06d224 */ /* 0x001fe400078e0054 */
[----:B------:R-:W-:Y:S01]  /*a1a0*/  @!P5 IMAD.MOV.U32 R7, RZ, RZ, R85 ;  /* 0x000000ffff07d224 */ /* 0x000fe200078e0055 */
[----:B------:R0:W-:Y:S01]  /*a1b0*/  STL [R1+0xc60], R85 ;  /* 0x000c605501007387 */ /* 0x0001e20000100800 */
[----:B------:R-:W-:-:S03]  /*a1c0*/  IMAD R5, R70, 0x8e, RZ ;  /* 0x0000008e46057824 */ /* 0x000fc600078e02ff */
[----:B------:R3:W5:Y:S02]  /*a1d0*/  @!P5 LDG.E.U16 R38, desc[UR20][R6.64] ;  /* 0x000000140626d981 */ /* 0x000764000c1e1500 */
[----:B-1----:R-:W-:Y:S02]  /*a1e0*/  IADD3 R84, P6, PT, R5, R3, RZ ;  /* 0x0000000305547210 */ /* 0x002fe40007fde0ff */
[----:B------:R-:W-:Y:S01]  /*a1f0*/  PRMT R5, RZ, 0x7610, R5 ;  /* 0x00007610ff057816 */ /* 0x000fe20000000005 */
[----:B---3--:R-:W-:Y:S02]  /*a200*/  IMAD R6, R70, 0x47, RZ ;  /* 0x0000004746067824 */ /* 0x008fe400078e02ff */
        /* <DEDUP_REMOVED lines=13> */
[----:B------:R-:W-:Y:S01]  /*a2e0*/  ISETP.GE.U32.AND P1, PT, R8, 0x7fffff36, PT ;  /* 0x7fffff360800780c */ /* 0x000fe20003f26070 */
[----:B-1----:R-:W1:Y:S01]  /*a2f0*/  LDC R12, c[0x0][0x3a0] ;  /* 0x0000e800ff0c7b82 */ /* 0x002e620000000800 */
[----:B------:R-:W-:Y:S01]  /*a300*/  IMAD R8, R70, 0x90, RZ ;  /* 0x0000009046087824 */ /* 0x000fe200078e02ff */
[----:B------:R-:W5:Y:S01]  /*a310*/  LDL.LU R90, [R1+0x130c] ;  /* 0x00130c00015a7983 */ /* 0x000f620000300800 */
[----:B------:R-:W-:Y:S01]  /*a320*/  PRMT R39, RZ, 0x7610, R39 ;  /* 0x00007610ff277816 */ /* 0x000fe20000000027 */
[----:B0-----:R-:W-:-:S02]  /*a330*/  @!P4 IMAD.MOV.U32 R6, RZ, RZ, R84 ;  /* 0x000000ffff06c224 */ /* 0x001fc400078e0054 */
[----:B------:R0:W-:Y:S01]  /*a340*/  STL [R1+0xc70], R85 ;  /* 0x000c705501007387 */ /* 0x0001e20000100800 */
[----:B------:R-:W-:-:S05]  /*a350*/  @!P4 IMAD.MOV.U32 R7, RZ, RZ, R85 ;  /* 0x000000ffff07c224 */ /* 0x000fca00078e0055 */
[----:B------:R3:W5:Y:S01]  /*a360*/  @!P4 LDG.E.U16 R39, desc[UR20][R6.64] ;  /* 0x000000140627c981 */ /* 0x000762000c1e1500 */
[----:B0-----:R-:W-:Y:S01]  /*a370*/  IADD3 R85, P0, PT, R8, R3, RZ ;  /* 0x0000000308557210 */ /* 0x001fe20007f1e0ff */
[----:B---3--:R-:W-:Y:S02]  /*a380*/  IMAD R6, R70, 0x49, RZ ;  /* 0x0000004946067824 */ /* 0x008fe400078e02ff */
[----:B-1----:R-:W-:Y:S01]  /*a390*/  VIADD R7, R12, 0xffffffb4 ;  /* 0xffffffb40c077836 */ /* 0x002fe20000000000 */
        /* <DEDUP_REMOVED lines=152> */
[C---:B-1----:R-:W-:Y:S02]  /*ad20*/  VIADD R7, R12.reuse, 0xffffffa8 ;  /* 0xffffffa80c077836 */ /* 0x042fe40000000000 */
[----:B------:R-:W-:Y:S01]  /*ad30*/  VIADD R8, R12, 0xffffffa7 ;  /* 0xffffffa70c087836 */ /* 0x000fe20000000000 */
[----:B------:R-:W-:Y:S02]  /*ad40*/  PRMT R47, RZ, 0x7610, R47 ;  /* 0x00007610ff2f7816 */ /* 0x000fe4000000002f */
[----:B------:R-:W-:Y:S02]  /*ad50*/  ISETP.GE.U32.AND P4, PT, R7, 0x7fffff29, PT ;  /* 0x7fffff290700780c */ /* 0x000fe40003f86070 */
[----:B------:R-:W-:-:S02]  /*ad60*/  PRMT R49, RZ, 0x7610, R49 ;  /* 0x00007610ff317816 */ /* 0x000fc40000000031 */
[----:B------:R-:W-:Y:S02]  /*ad70*/  PRMT R51, RZ, 0x7610, R51 ;  /* 0x00007610ff337816 */ /* 0x000fe40000000033 */
[----:B------:R-:W-:Y:S02]  /*ad80*/  PRMT R53, RZ, 0x7610, R53 ;  /* 0x00007610ff357816 */ /* 0x000fe40000000035 */
[----:B------:R-:W-:Y:S02]  /*ad90*/  PRMT R55, RZ, 0x7610, R55 ;  /* 0x00007610ff377816 */ /* 0x000fe40000000037 */
[----:B------:R-:W-:Y:S02]  /*ada0*/  PRMT R54, RZ, 0x7610, R54 ;  /* 0x00007610ff367816 */ /* 0x000fe40000000036 */
[----:B------:R-:W-:Y:S02]  /*adb0*/  PRMT R57, RZ, 0x7610, R57 ;  /* 0x00007610ff397816 */ /* 0x000fe40000000039 */
[----:B------:R-:W-:-:S02]  /*adc0*/  PRMT R59, RZ, 0x7610, R59 ;  /* 0x00007610ff3b7816 */ /* 0x000fc4000000003b */
[----:B------:R-:W-:Y:S02]  /*add0*/  PRMT R61, RZ, 0x7610, R61 ;  /* 0x00007610ff3d7816 */ /* 0x000fe4000000003d */
[----:B------:R-:W-:Y:S02]  /*ade0*/  PRMT R63, RZ, 0x7610, R63 ;  /* 0x00007610ff3f7816 */ /* 0x000fe4000000003f */
[----:B------:R-:W-:Y:S02]  /*adf0*/  PRMT R62, RZ, 0x7610, R62 ;  /* 0x00007610ff3e7816 */ /* 0x000fe4000000003e */
[----:B------:R-:W-:Y:S02]  /*ae00*/  PRMT R65, RZ, 0x7610, R65 ;  /* 0x00007610ff417816 */ /* 0x000fe40000000041 */
[----:B------:R-:W-:Y:S01]  /*ae10*/  PRMT R67, RZ, 0x7610, R67 ;  /* 0x00007610ff437816 */ /* 0x000fe20000000043 */
[----:B--2---:R0:W-:Y:S04]  /*ae20*/  STL [R1+0x238], R5 ;  /* 0x0002380501007387 */ /* 0x0041e80000100800 */
[----:B------:R1:W-:Y:S01]  /*ae30*/  STL [R1+0xcdc], R85 ;  /* 0x000cdc5501007387 */ /* 0x0003e20000100800 */
[----:B0-----:R-:W-:-:S05]  /*ae40*/  IMAD R5, R70, 0xaa, RZ ;  /* 0x000000aa46057824 */ /* 0x001fca00078e02ff */
[----:B------:R-:W-:Y:S01]  /*ae50*/  IADD3 R84, P6, PT, R5, R3, RZ ;  /* 0x0000000305547210 */ /* 0x000fe20007fde0ff */
[----:B------:R-:W-:Y:S01]  /*ae60*/  IMAD.MOV.U32 R5, RZ, RZ, R85 ;  /* 0x000000ffff057224 */ /* 0x000fe200078e0055 */
[----:B-1----:R-:W-:Y:S02]  /*ae70*/  LEA.HI.X.SX32 R85, R46, R2, 0x1, P0 ;  /* 0x000000022e557211 */ /* 0x002fe400000f0eff */
[----:B------:R-:W-:-:S03]  /*ae80*/  ISETP.GE.U32.AND P0, PT, R8, 0x7fffff28, PT ;  /* 0x7fffff280800780c */ /* 0x000fc60003f06070 */
[----:B------:R0:W-:Y:S01]  /*ae90*/  STL [R1+0xcd8], R85 ;  /* 0x000cd85501007387 */ /* 0x0001e20000100800 */
[----:B------:R-:W-:Y:S02]  /*aea0*/  IMAD.MOV.U32 R7, RZ, RZ, R85 ;  /* 0x000000ffff077224 */ /* 0x000fe400078e0055 */
[----:B------:R-:W-:Y:S01]  /*aeb0*/  IMAD R8, R70, 0xac, RZ ;  /* 0x000000ac46087824 */ /* 0x000fe200078e02ff */
[----:B------:R-:W-:Y:S01]  /*aec0*/  STL [R1+0xce4], R84 ;  /* 0x000ce45401007387 */ /* 0x000fe20000100800 */
[----:B0-----:R-:W-:Y:S01]  /*aed0*/  LEA.HI.X.SX32 R85, R6, R2, 0x1, P6 ;  /* 0x0000000206557211 */ /* 0x001fe200030f0eff */
[----:B------:R-:W-:Y:S01]  /*aee0*/  @!P3 IMAD.MOV.U32 R6, RZ, RZ, R5 ;  /* 0x000000ffff06b224 */ /* 0x000fe200078e0005 */
[----:B------:R-:W-:Y:S01]  /*aef0*/  PRMT R46, RZ, 0x7610, R46 ;  /* 0x00007610ff2e7816 */ /* 0x000fe2000000002e */
[----:B------:R-:W-:Y:S02]  /*af00*/  IMAD R5, R70, 0xae, RZ ;  /* 0x000000ae46057824 */ /* 0x000fe400078e02ff */
[----:B------:R0:W-:Y:S04]  /*af10*/  STL [R1+0xce0], R85 ;  /* 0x000ce05501007387 */ /* 0x0001e80000100800 */
[----:B------:R1:W5:Y:S02]  /*af20*/  @!P3 LDG.E.U16 R47, desc[UR20][R6.64] ;  /* 0x00000014062fb981 */ /* 0x000364000c1e1500 */
[----:B-1----:R-:W-:-:S02]  /*af30*/  @!P5 IMAD.MOV.U32 R6, RZ, RZ, R84 ;  /* 0x000000ffff06d224 */ /* 0x002fc400078e0054 */
[----:B------:R-:W-:Y:S01]  /*af40*/  @!P5 IMAD.MOV.U32 R7, RZ, RZ, R85 ;  /* 0x000000ffff07d224 */ /* 0x000fe200078e0055 */
[-C--:B0-----:R-:W-:Y:S02]  /*af50*/  IADD3 R85, P3, PT, R8, R3.reuse, RZ ;  /* 0x0000000308557210 */ /* 0x081fe40007f7e0ff */
[----:B------:R-:W-:Y:S02]  /*af60*/  IADD3 R84, P6, PT, R5, R3, RZ ;  /* 0x0000000305547210 */ /* 0x000fe40007fde0ff */
[----:B------:R0:W5:Y:S01]  /*af70*/  @!P5 LDG.E.U16 R46, desc[UR20][R6.64] ;  /* 0x00000014062ed981 */ /* 0x000162000c1e1500 */
[----:B------:R-:W-:-:S03]  /*af80*/  IMAD.MOV.U32 R5, RZ, RZ, R85 ;  /* 0x000000ffff057224 */ /* 0x000fc600078e0055 */
[----:B------:R1:W-:Y:S01]  /*af90*/  STL [R1+0xcec], R85 ;  /* 0x000cec5501007387 */ /* 0x0003e20000100800 */
[C---:B------:R-:W-:Y:S02]  /*afa0*/  VIADD R8, R12.reuse, 0xffffffa5 ;  /* 0xffffffa50c087836 */ /* 0x040fe40000000000 */
[----:B0-----:R-:W-:Y:S02]  /*afb0*/  VIADD R7, R12, 0xffffffa6 ;  /* 0xffffffa60c077836 */ /* 0x001fe40000000000 */
[----:B------:R-:W-:Y:S01]  /*afc0*/  IMAD R6, R70, 0x57, RZ ;  /* 0x0000005746067824 */ /* 0x000fe200078e02ff */
[----:B-1----:R-:W-:Y:S02]  /*afd0*/  LEA.HI.X.SX32 R85, R48, R2, 0x1, P3 ;  /* 0x0000000230557211 */ /* 0x002fe400018f0eff */
[----:B------:R-:W-:-:S03]  /*afe0*/  ISETP.GE.U32.AND P5, PT, R7, 0x7fffff27, PT ;  /* 0x7fffff270700780c */ /* 0x000fc60003fa6070 */
[----:B------:R0:W-:Y:S01]  /*aff0*/  STL [R1+0xce8], R85 ;  /* 0x000ce85501007387 */ /* 0x0001e20000100800 */
[----:B------:R-:W-:Y:S01]  /*b000*/  IMAD.MOV.U32 R7, RZ, RZ, R85 ;  /* 0x000000ffff077224 */ /* 0x000fe200078e0055 */
[----:B------:R-:W-:Y:S01]  /*b010*/  ISETP.GE.U32.AND P3, PT, R8, 0x7fffff26, PT ;  /* 0x7fffff260800780c */ /* 0x000fe20003f66070 */
        /* <DEDUP_REMOVED lines=72> */
[----:B------:R-:W-:Y:S02]  /*b4a0*/  @!P1 IMAD.MOV.U32 R6, RZ, RZ, R5 ;  /* 0x000000ffff069224 */ /* 0x000fe400078e0005 */
        /* <DEDUP_REMOVED lines=56> */
[----:B0-----:R-:W-:Y:S02]  /*b830*/  VIADD R7, R12, 0xffffff9a ;  /* 0xffffff9a0c077836 */ /* 0x001fe40000000000 */
[----:B------:R-:W-:Y:S01]  /*b840*/  IMAD R6, R70, 0x63, RZ ;  /* 0x0000006346067824 */ /* 0x000fe200078e02ff */
[----:B-1----:R-:W-:Y:S01]  /*b850*/  LEA.HI.X.SX32 R85, R60, R2, 0x1, P3 ;  /* 0x000000023c557211 */ /* 0x002fe200018f0eff */
[----:B------:R-:W-:Y:S01]  /*b860*/  VIADD R8, R12, 0xffffff99 ;  /* 0xffffff990c087836 */ /* 0x000fe20000000000 */
[----:B------:R-:W-:-:S03]  /*b870*/  ISETP.GE.U32.AND P5, PT, R7, 0x7fffff1b, PT ;  /* 0x7fffff1b0700780c */ /* 0x000fc60003fa6070 */
[----:B------:R0:W-:Y:S01]  /*b880*/  STL [R1+0xd48], R85 ;  /* 0x000d485501007387 */ /* 0x0001e20000100800 */
[----:B------:R-:W-:Y:S01]  /*b890*/  IMAD.MOV.U32 R7, RZ, RZ, R85 ;  /* 0x000000ffff077224 */ /* 0x000fe200078e0055 */
[----:B------:R-:W-:Y:S01]  /*b8a0*/  ISETP.GE.U32.AND P3, PT, R8, 0x7fffff1a, PT ;  /* 0x7fffff1a0800780c */ /* 0x000fe20003f66070 */
[----:B------:R-:W-:Y:S01]  /*b8b0*/  IMAD R8, R70, 0xc8, RZ ;  /* 0x000000c846087824 */ /* 0x000fe200078e02ff */
[----:B------:R-:W-:Y:S02]  /*b8c0*/  PRMT R60, RZ, 0x7610, R60 ;  /* 0x00007610ff3c7816 */ /* 0x000fe4000000003c */
[----:B0-----:R-:W-:Y:S01]  /*b8d0*/  LEA.HI.X.SX32 R85, R6, R2, 0x1, P6 ;  /* 0x0000000206557211 */ /* 0x001fe200030f0eff */
[----:B------:R-:W-:Y:S01]  /*b8e0*/  @!P1 IMAD.MOV.U32 R6, RZ, RZ, R5 ;  /* 0x000000ffff069224 */ /* 0x000fe200078e0005 */
[----:B------:R-:W-:Y:S01]  /*b8f0*/  STL [R1+0xd54], R84 ;  /* 0x000d545401007387 */ /* 0x000fe20000100800 */
[----:B------:R-:W-:-:S03]  /*b900*/  IMAD R5, R70, 0xca, RZ ;  /* 0x000000ca46057824 */ /* 0x000fc600078e02ff */
[----:B------:R0:W5:Y:S04]  /*b910*/  @!P1 LDG.E.U16 R61, desc[UR20][R6.64] ;  /* 0x00000014063d9981 */ /* 0x000168000c1e1500 */
[----:B------:R1:W-:Y:S01]  /*b920*/  STL [R1+0xd50], R85 ;  /* 0x000d505501007387 */ /* 0x0003e20000100800 */
[----:B0-----:R-:W-:Y:S02]  /*b930*/  @!P4 IMAD.MOV.U32 R6, RZ, RZ, R84 ;  /* 0x000000ffff06c224 */ /* 0x001fe400078e0054 */
[----:B------:R-:W-:Y:S02]  /*b940*/  @!P4 IMAD.MOV.U32 R7, RZ, RZ, R85 ;  /* 0x000000ffff07c224 */ /* 0x000fe400078e0055 */
[----:B-1----:R-:W-:Y:S01]  /*b950*/  IMAD.MOV.U32 R85, RZ, RZ, R86 ;  /* 0x000000ffff557224 */ /* 0x002fe200078e0056 */
[----:B------:R-:W-:-:S02]  /*b960*/  IADD3 R86, P1, PT, R8, R3, RZ ;  /* 0x0000000308567210 */ /* 0x000fc40007f3e0ff */
[----:B------:R0:W5:Y:S01]  /*b970*/  @!P4 LDG.E.U16 R60, desc[UR20][R6.64] ;  /* 0x00000014063cc981 */ /* 0x000162000c1e1500 */
[----:B------:R-:W-:Y:S02]  /*b980*/  IADD3 R84, P6, PT, R5, R3, RZ ;  /* 0x0000000305547210 */ /* 0x000fe40007fde0ff */
[----:B------:R-:W-:Y:S01]  /*b990*/  LEA.HI.X.SX32 R5, R14, R2, 0x1, P1 ;  /* 0x000000020e057211 */ /* 0x000fe200008f0eff */
[----:B------:R1:W-:Y:S01]  /*b9a0*/  STL [R1+0xd5c], R86 ;  /* 0x000d5c5601007387 */ /* 0x0003e20000100800 */
[----:B------:R-:W-:Y:S02]  /*b9b0*/  IMAD.MOV.U32 R14, RZ, RZ, R86 ;  /* 0x000000ffff0e7224 */ /* 0x000fe400078e0056 */
[----:B0-----:R-:W-:Y:S02]  /*b9c0*/  VIADD R7, R12, 0xffffff98 ;  /* 0xffffff980c077836 */ /* 0x001fe40000000000 */
[----:B------:R-:W-:Y:S02]  /*b9d0*/  IMAD R6, R70, 0x65, RZ ;  /* 0x0000006546067824 */ /* 0x000fe400078e02ff */
[----:B------:R-:W-:Y:S01]  /*b9e0*/  VIADD R8, R12, 0xffffff97 ;  /* 0xffffff970c087836 */ /* 0x000fe20000000000 */
[----:B-1----:R-:W5:Y:S01]  /*b9f0*/  LDL.LU R86, [R1+0x12fc] ;  /* 0x0012fc0001567983 */ /* 0x002f620000300800 */
[----:B------:R-:W-:Y:S01]  /*ba00*/  ISETP.GE.U32.AND P4, PT, R7, 0x7fffff19, PT ;  /* 0x7fffff190700780c */ /* 0x000fe20003f86070 */
[----:B------:R-:W-:-:S02]  /*ba10*/  IMAD.MOV.U32 R7, RZ, RZ, R5 ;  /* 0x000000ffff077224 */ /* 0x000fc400078e0005 */
[----:B------:R0:W-:Y:S01]  /*ba20*/  STL [R1+0xd58], R5 ;  /* 0x000d580501007387 */ /* 0x0001e20000100800 */
[----:B------:R-:W-:Y:S01]  /*ba30*/  ISETP.GE.U32.AND P1, PT, R8, 0x7fffff18, PT ;  /* 0x7fffff180800780c */ /* 0x000fe20003f26070 */
[----:B------:R-:W-:Y:S02]  /*ba40*/  IMAD R8, R70, 0xcc, RZ ;  /* 0x000000cc46087824 */ /* 0x000fe400078e02ff */
[----:B------:R1:W-:Y:S01]  /*ba50*/  STL [R1+0xd64], R84 ;  /* 0x000d645401007387 */ /* 0x0003e20000100800 */
[----:B0-----:R-:W-:Y:S01]  /*ba60*/  LEA.HI.X.SX32 R5, R6, R2, 0x1, P6 ;  /* 0x0000000206057211 */ /* 0x001fe200030f0eff */
[----:B------:R-:W-:-:S04]  /*ba70*/  @!P0 IMAD.MOV.U32 R6, RZ, RZ, R14 ;  /* 0x000000ffff068224 */ /* 0x000fc800078e000e */
[----:B------:R0:W-:Y:S04]  /*ba80*/  STL [R1+0xd60], R5 ;  /* 0x000d600501007387 */ /* 0x0001e80000100800 */
[----:B------:R2:W5:Y:S02]  /*ba90*/  @!P0 LDG.E.U16 R63, desc[UR20][R6.64] ;  /* 0x00000014063f8981 */ /* 0x000564000c1e1500 */
[----:B--2---:R-:W-:Y:S02]  /*baa0*/  @!P5 IMAD.MOV.U32 R7, RZ, RZ, R5 ;  /* 0x000000ffff07d224 */ /* 0x004fe400078e0005 */
[----:B------:R-:W-:Y:S01]  /*bab0*/  @!P5 IMAD.MOV.U32 R6, RZ, RZ, R84 ;  /* 0x000000ffff06d224 */ /* 0x000fe200078e0054 */
[----:B-1----:R-:W-:Y:S01]  /*bac0*/  IADD3 R84, P0, PT, R8, R3, RZ ;  /* 0x0000000308547210 */ /* 0x002fe20007f1e0ff */
[----:B0-----:R-:W-:-:S03]  /*bad0*/  IMAD R5, R70, 0xce, RZ ;  /* 0x000000ce46057824 */ /* 0x001fc600078e02ff */
[----:B------:R0:W5:Y:S02]  /*bae0*/  @!P5 LDG.E.U16 R62, desc[UR20][R6.64] ;  /* 0x00000014063ed981 */ /* 0x000164000c1e1500 */
[----:B------:R-:W-:Y:S01]  /*baf0*/  IADD3 R14, P6, PT, R5, R3, RZ ;  /* 0x00000003050e7210 */ /* 0x000fe20007fde0ff */
[----:B------:R-:W-:Y:S01]  /*bb00*/  IMAD.MOV.U32 R5, RZ, RZ, R84 ;  /* 0x000000ffff057224 */ /* 0x000fe200078e0054 */
[----:B------:R1:W-:Y:S01]  /*bb10*/  STL [R1+0xd6c], R84 ;  /* 0x000d6c5401007387 */ /* 0x0003e20000100800 */
[C---:B------:R-:W-:Y:S02]  /*bb20*/  VIADD R8, R12.reuse, 0xffffff95 ;  /* 0xffffff950c087836 */ /* 0x040fe40000000000 */
[----:B0-----:R-:W-:Y:S02]  /*bb30*/  VIADD R7, R12, 0xffffff96 ;  /* 0xffffff960c077836 */ /* 0x001fe40000000000 */
[----:B------:R-:W-:Y:S01]  /*bb40*/  IMAD R6, R70, 0x67, RZ ;  /* 0x0000006746067824 */ /* 0x000fe200078e02ff */
[----:B-1----:R-:W-:-:S02]  /*bb50*/  LEA.HI.X.SX32 R84, R64, R2, 0x1, P0 ;  /* 0x0000000240547211 */ /* 0x002fc400000f0eff */
        /* <DEDUP_REMOVED lines=13> */
[----:B------:R-:W-:Y:S02]  /*bc30*/  @!P4 IMAD.MOV.U32 R6, RZ, RZ, R14 ;  /* 0x000000ffff06c224 */ /* 0x000fe400078e000e */
[----:B0-----:R-:W-:Y:S01]  /*bc40*/  IMAD.MOV.U32 R84, RZ, RZ, R85 ;  /* 0x000000ffff547224 */ /* 0x001fe200078e0055 */
[-C--:B------:R-:W-:Y:S02]  /*bc50*/  IADD3 R85, P3, PT, R8, R3.reuse, RZ ;  /* 0x0000000308557210 */ /* 0x080fe40007f7e0ff */
[----:B------:R0:W5:Y:S01]  /*bc60*/  @!P4 LDG.E.U16 R64, desc[UR20][R6.64] ;  /* 0x000000140640c981 */ /* 0x000162000c1e1500 */
[----:B------:R-:W-:Y:S02]  /*bc70*/  IADD3 R14, P6, PT, R5, R3, RZ ;  /* 0x00000003050e7210 */ /* 0x000fe40007fde0ff */
[----:B------:R-:W-:Y:S01]  /*bc80*/  IMAD.MOV.U32 R5, RZ, RZ, R85 ;  /* 0x000000ffff057224 */ /* 0x000fe200078e0055 */
[----:B------:R1:W-:Y:S01]  /*bc90*/  STL [R1+0xd7c], R85 ;  /* 0x000d7c5501007387 */ /* 0x0003e20000100800 */
[----:B0-----:R-:W-:-:S02]  /*bca0*/  VIADD R7, R12, 0xffffff94 ;  /* 0xffffff940c077836 */ /* 0x001fc40000000000 */
        /* <DEDUP_REMOVED lines=16> */
[----:B------:R-:W-:Y:S01]  /*bdb0*/  @!P5 IMAD.MOV.U32 R7, RZ, RZ, R85 ;  /* 0x000000ffff07d224 */ /* 0x000fe200078e0055 */
[----:B-1----:R-:W-:Y:S01]  /*bdc0*/  IADD3 R85, P1, PT, R8, R3, RZ ;  /* 0x0000000308557210 */ /* 0x002fe20007f3e0ff */
[----:B------:R-:W-:-:S03]  /*bdd0*/  VIADD R8, R12, 0xffffff91 ;  /* 0xffffff910c087836 */ /* 0x000fc60000000000 */
[----:B------:R0:W5:Y:S01]  /*bde0*/  @!P5 LDG.E.U16 R66, desc[UR20][R6.64] ;  /* 0x000000140642d981 */ /* 0x000162000c1e1500 */
[----:B------:R-:W-:Y:S02]  /*bdf0*/  IADD3 R14, P6, PT, R5, R3, RZ ;  /* 0x00000003050e7210 */ /* 0x000fe40007fde0ff */
[----:B------:R-:W-:Y:S01]  /*be00*/  PRMT R83, RZ, 0x7610, R83 ;  /* 0x00007610ff537816 */ /* 0x000fe20000000053 */
[----:B0-----:R-:W-:Y:S02]  /*be10*/  IMAD R6, R70, 0x6b, RZ ;  /* 0x0000006b46067824 */ /* 0x001fe400078e02ff */
[----:B------:R-:W-:Y:S01]  /*be20*/  VIADD R7, R12, 0xffffff92 ;  /* 0xffffff920c077836 */ /* 0x000fe20000000000 */
[-C--:B------:R-:W-:Y:S02]  /*be30*/  LEA.HI.X.SX32 R12, R82, R2.reuse, 0x1, P1 ;  /* 0x00000002520c7211 */ /* 0x080fe400008f0eff */
[----:B------:R-:W-:Y:S01]  /*be40*/  LEA.HI.X.SX32 R82, R6, R2, 0x1, P6 ;  /* 0x0000000206527211 */ /* 0x000fe200030f0eff */
[----:B------:R-:W-:Y:S01]  /*be50*/  @!P0 IMAD.MOV.U32 R6, RZ, RZ, R85 ;  /* 0x000000ffff068224 */ /* 0x000fe200078e0055 */
[----:B------:R-:W-:Y:S01]  /*be60*/  ISETP.GE.U32.AND P5, PT, R7, 0x7fffff13, PT ;  /* 0x7fffff130700780c */ /* 0x000fe20003fa6070 */
[----:B------:R-:W-:Y:S01]  /*be70*/  @!P0 IMAD.MOV.U32 R7, RZ, RZ, R12 ;  /* 0x000000ffff078224 */ /* 0x000fe200078e000c */
[----:B------:R-:W-:-:S04]  /*be80*/  PRMT R5, RZ, 0x7610, R5 ;  /* 0x00007610ff057816 */ /* 0x000fc80000000005 */
[----:B------:R0:W2:Y:S02]  /*be90*/  @!P0 LDG.E.U16 R83, desc[UR20][R6.64] ;  /* 0x0000001406538981 */ /* 0x0000a4000c1e1500 */
[----:B0-----:R-:W-:Y:S02]  /*bea0*/  @!P4 IMAD.MOV.U32 R6, RZ, RZ, R14 ;  /* 0x000000ffff06c224 */ /* 0x001fe400078e000e */
[----:B------:R-:W-:-:S05]  /*beb0*/  @!P4 IMAD.MOV.U32 R7, RZ, RZ, R82 ;  /* 0x000000ffff07c224 */ /* 0x000fca00078e0052 */
[----:B------:R0:W3:Y:S04]  /*bec0*/  @!P4 LDG.E.U16 R5, desc[UR20][R6.64] ;  /* 0x000000140605c981 */ /* 0x0000e8000c1e1500 */
[----:B------:R-:W-:Y:S04]  /*bed0*/  STL [R1+0xd8c], R85 ;  /* 0x000d8c5501007387 */ /* 0x000fe80000100800 */
[----:B------:R-:W-:Y:S04]  /*bee0*/  STL [R1+0xd94], R14 ;  /* 0x000d940e01007387 */ /* 0x000fe80000100800 */
[----:B------:R1:W-:Y:S01]  /*bef0*/  STL [R1+0xd88], R12 ;  /* 0x000d880c01007387 */ /* 0x0003e20000100800 */
[----:B------:R-:W-:Y:S01]  /*bf00*/  ISETP.GE.U32.AND P1, PT, R8, 0x7fffff12, PT ;  /* 0x7fffff120800780c */ /* 0x000fe20003f26070 */
[----:B-1----:R-:W1:Y:S02]  /*bf10*/  LDC R12, c[0x0][0x3a0] ;  /* 0x0000e800ff0c7b82 */ /* 0x002e640000000800 */
[----:B------:R-:W5:Y:S01]  /*bf20*/  LDL.LU R85, [R1+0x12f8] ;  /* 0x0012f80001557983 */ /* 0x000f620000300800 */
[----:B------:R-:W-:-:S03]  /*bf30*/  IMAD R8, R70, 0xd8, RZ ;  /* 0x000000d846087824 */ /* 0x000fc600078e02ff */
[----:B------:R4:W-:Y:S01]  /*bf40*/  STL [R1+0xd90], R82 ;  /* 0x000d905201007387 */ /* 0x0009e20000100800 */
[----:B0-----:R-:W-:Y:S02]  /*bf50*/  IMAD R6, R70, 0x6d, RZ ;  /* 0x0000006d46067824 */ /* 0x001fe400078e02ff */
[----:B----4-:R-:W-:Y:S01]  /*bf60*/  IMAD.MOV.U32 R82, RZ, RZ, R84 ;  /* 0x000000ffff527224 */ /* 0x010fe200078e0054 */
[----:B------:R-:W-:Y:S01]  /*bf70*/  IADD3 R84, P0, PT, R8, R3, RZ ;  /* 0x0000000308547210 */ /* 0x000fe20007f1e0ff */
[C---:B-1----:R-:W-:Y:S02]  /*bf80*/  VIADD R7, R12.reuse, 0xffffff90 ;  /* 0xffffff900c077836 */ /* 0x042fe40000000000 */
[----:B------:R-:W-:Y:S01]  /*bf90*/  VIADD R8, R12, 0xffffff8f ;  /* 0xffffff8f0c087836 */ /* 0x000fe20000000000 */
[----:B------:R-:W-:Y:S02]  /*bfa0*/  LEA.HI.X.SX32 R12, R9, R2, 0x1, P0 ;  /* 0x00000002090c7211 */ /* 0x000fe400000f0eff */
[----:B------:R-:W-:-:S03]  /*bfb0*/  ISETP.GE.U32.AND P4, PT, R7, 0x7fffff11, PT ;  /* 0x7fffff110700780c */ /* 0x000fc60003f86070 */
[----:B------:R-:W-:Y:S01]  /*bfc0*/  @!P3 IMAD.MOV.U32 R7, RZ, RZ, R12 ;  /* 0x000000ffff07b224 */ /* 0x000fe200078e000c */
[----:B------:R-:W-:Y:S01]  /*bfd0*/  PRMT R13, RZ, 0x7610, R13 ;  /* 0x00007610ff0d7816 */ /* 0x000fe2000000000d */
[----:B---3--:R0:W-:Y:S02]  /*bfe0*/  STL [R1+0x1d8], R5 ;  /* 0x0001d80501007387 */ /* 0x0081e40000100800 */
[----:B0-----:R-:W-:Y:S02]  /*bff0*/  IMAD R5, R70, 0xda, RZ ;  /* 0x000000da46057824 */ /* 0x001fe400078e02ff */
[----:B------:R-:W-:Y:S03]  /*c000*/  STL [R1+0xd9c], R84 ;  /* 0x000d9c5401007387 */ /* 0x000fe60000100800 */
[----:B------:R-:W-:Y:S02]  /*c010*/  IADD3 R14, P6, PT, R5, R3, RZ ;  /* 0x00000003050e7210 */ /* 0x000fe40007fde0ff */
[----:B------:R-:W-:-:S03]  /*c020*/  PRMT R5, RZ, 0x7610, R5 ;  /* 0x00007610ff057816 */ /* 0x000fc60000000005 */
[----:B------:R-:W-:Y:S04]  /*c030*/  STL [R1+0xda4], R14 ;  /* 0x000da40e01007387 */ /* 0x000fe80000100800 */
[----:B------:R0:W-:Y:S04]  /*c040*/  STL [R1+0xd98], R12 ;  /* 0x000d980c01007387 */ /* 0x0001e80000100800 */
[----:B--2---:R1:W-:Y:S01]  /*c050*/  STL [R1+0x1dc], R83 ;  /* 0x0001dc5301007387 */ /* 0x0043e20000100800 */
[----:B0-----:R-:W0:Y:S01]  /*c060*/  LDC R12, c[0x0][0x3a0] ;  /* 0x0000e800ff0c7b82 */ /* 0x001e220000000800 */
[----:B-1----:R-:W-:Y:S01]  /*c070*/  LEA.HI.X.SX32 R83, R6, R2, 0x1, P6 ;  /* 0x0000000206537211 */ /* 0x002fe200030f0eff */
[----:B------:R-:W-:Y:S01]  /*c080*/  @!P3 IMAD.MOV.U32 R6, RZ, RZ, R84 ;  /* 0x000000ffff06b224 */ /* 0x000fe200078e0054 */
[----:B------:R-:W-:Y:S01]  /*c090*/  ISETP.GE.U32.AND P0, PT, R8, 0x7fffff10, PT ;  /* 0x7fffff100800780c */ /* 0x000fe20003f06070 */
[----:B------:R-:W5:Y:S04]  /*c0a0*/  LDL.LU R84, [R1+0x12f4] ;  /* 0x0012f40001547983 */ /* 0x000f680000300800 */
[----:B------:R1:W2:Y:S02]  /*c0b0*/  @!P3 LDG.E.U16 R5, desc[UR20][R6.64] ;  /* 0x000000140605b981 */ /* 0x0002a4000c1e1500 */
[----:B-1----:R-:W-:-:S02]  /*c0c0*/  @!P5 IMAD.MOV.U32 R6, RZ, RZ, R14 ;  /* 0x000000ffff06d224 */ /* 0x002fc400078e000e */
[----:B------:R-:W-:-:S05]  /*c0d0*/  @!P5 IMAD.MOV.U32 R7, RZ, RZ, R83 ;  /* 0x000000ffff07d224 */ /* 0x000fca00078e0053 */
[----:B------:R1:W3:Y:S01]  /*c0e0*/  @!P5 LDG.E.U16 R13, desc[UR20][R6.64] ;  /* 0x00000014060dd981 */ /* 0x0002e2000c1e1500 */
[----:B------:R-:W-:-:S03]  /*c0f0*/  IMAD R8, R70, 0xdc, RZ ;  /* 0x000000dc46087824 */ /* 0x000fc600078e02ff */
[----:B------:R4:W-:Y:S01]  /*c100*/  STL [R1+0xda0], R83 ;  /* 0x000da05301007387 */ /* 0x0009e20000100800 */
[C---:B------:R-:W-:Y:S02]  /*c110*/  IMAD R14, R70.reuse, 0x6e, RZ ;  /* 0x0000006e460e7824 */ /* 0x040fe400078e02ff */
[----:B-1----:R-:W-:Y:S01]  /*c120*/  IMAD R6, R70, 0x6f, RZ ;  /* 0x0000006f46067824 */ /* 0x002fe200078e02ff */
[----:B----4-:R-:W-:Y:S01]  /*c130*/  IADD3 R83, P3, PT, R8, R3, RZ ;  /* 0x0000000308537210 */ /* 0x010fe20007f7e0ff */
[C---:B0-----:R-:W-:Y:S02]  /*c140*/  VIADD R7, R12.reuse, 0xffffff8e ;  /* 0xffffff8e0c077836 */ /* 0x041fe40000000000 */
[----:B------:R-:W-:Y:S01]  /*c150*/  VIADD R8, R12, 0xffffff8d ;  /* 0xffffff8d0c087836 */ /* 0x000fe20000000000 */
[----:B------:R-:W-:Y:S02]  /*c160*/  LEA.HI.X.SX32 R12, R14, R2, 0x1, P3 ;  /* 0x000000020e0c7211 */ /* 0x000fe400018f0eff */
[----:B------:R-:W-:-:S02]  /*c170*/  ISETP.GE.U32.AND P5, PT, R7, 0x7fffff0f, PT ;  /* 0x7fffff0f0700780c */ /* 0x000fc40003fa6070 */
[----:B------:R-:W-:Y:S01]  /*c180*/  PRMT R80, RZ, 0x7610, R80 ;  /* 0x00007610ff507816 */ /* 0x000fe20000000050 */
[----:B------:R-:W-:Y:S01]  /*c190*/  @!P1 IMAD.MOV.U32 R7, RZ, RZ, R12 ;  /* 0x000000ffff079224 */ /* 0x000fe200078e000c */
[----:B--2---:R0:W-:Y:S02]  /*c1a0*/  STL [R1+0x1e8], R5 ;  /* 0x0001e80501007387 */ /* 0x0041e40000100800 */
[----:B0-----:R-:W-:Y:S02]  /*c1b0*/  IMAD R5, R70, 0xde, RZ ;  /* 0x000000de46057824 */ /* 0x001fe400078e02ff */
[----:B---3--:R0:W-:Y:S03]  /*c1c0*/  STL [R1+0x1e4], R13 ;  /* 0x0001e40d01007387 */ /* 0x0081e60000100800 */
[----:B0-----:R-:W-:-:S04]  /*c1d0*/  IADD3 R13, P6, PT, R5, R3, RZ ;  /* 0x00000003050d7210 */ /* 0x001fc80007fde0ff */
[----:B------:R-:W-:Y:S01]  /*c1e0*/  LEA.HI.X.SX32 R14, R6, R2, 0x1, P6 ;  /* 0x00000002060e7211 */ /* 0x000fe200030f0eff */
        /* <DEDUP_REMOVED lines=14> */
[C---:B0-----:R-:W-:Y:S02]  /*c2d0*/  IMAD R6, R70.reuse, 0x71, RZ ;  /* 0x0000007146067824 */ /* 0x041fe400078e02ff */
[----:B----4-:R-:W-:Y:S01]  /*c2e0*/  IMAD R14, R70, 0x70, RZ ;  /* 0x00000070460e7824 */ /* 0x010fe200078e02ff */
[----:B------:R-:W-:Y:S01]  /*c2f0*/  PRMT R81, RZ, 0x7610, R81 ;  /* 0x00007610ff517816 */ /* 0x000fe20000000051 */
[----:B-1----:R-:W-:-:S05]  /*c300*/  VIADD R7, R12, 0xffffff8c ;  /* 0xffffff8c0c077836 */ /* 0x002fca0000000000 */
[----:B------:R-:W-:Y:S01]  /*c310*/  ISETP.GE.U32.AND P4, PT, R7, 0x7fffff0d, PT ;  /* 0x7fffff0d0700780c */ /* 0x000fe20003f86070 */
[----:B--2---:R0:W-:Y:S02]  /*c320*/  STL [R1+0x1f0], R80 ;  /* 0x0001f05001007387 */ /* 0x0041e40000100800 */
[----:B0-----:R-:W-:Y:S01]  /*c330*/  IMAD.MOV.U32 R80, RZ, RZ, R82 ;  /* 0x000000ffff507224 */ /* 0x001fe200078e0052 */
[----:B------:R-:W-:Y:S01]  /*c340*/  IADD3 R82, P1, PT, R8, R3, RZ ;  /* 0x0000000308527210 */ /* 0x000fe20007f3e0ff */
[----:B------:R-:W-:Y:S01]  /*c350*/  VIADD R8, R12, 0xffffff8b ;  /* 0xffffff8b0c087836 */ /* 0x000fe20000000000 */
[----:B---3--:R0:W-:Y:S02]  /*c360*/  STL [R1+0x1ec], R5 ;  /* 0x0001ec0501007387 */ /* 0x0081e40000100800 */
[----:B------:R-:W-:Y:S01]  /*c370*/  LEA.HI.X.SX32 R12, R14, R2, 0x1, P1 ;  /* 0x000000020e0c7211 */ /* 0x000fe200008f0eff */
[----:B0-----:R-:W-:-:S05]  /*c380*/  IMAD R5, R70, 0xe2, RZ ;  /* 0x000000e246057824 */ /* 0x001fca00078e02ff */
[----:B------:R-:W-:Y:S01]  /*c390*/  IADD3 R13, P6, PT, R5, R3, RZ ;  /* 0x00000003050d7210 */ /* 0x000fe20007fde0ff */
[----:B------:R-:W-:-:S03]  /*c3a0*/  @!P0 IMAD.MOV.U32 R7, RZ, RZ, R12 ;  /* 0x000000ffff078224 */ /* 0x000fc600078e000c */
        /* <DEDUP_REMOVED lines=11> */
[----:B-1----:R-:W1:Y:S01]  /*c460*/  LDC R12, c[0x0][0x3a0] ;  /* 0x0000e800ff0c7b82 */ /* 0x002e620000000800 */
[C---:B------:R-:W-:Y:S01]  /*c470*/  IMAD R8, R70.reuse, 0xe4, RZ ;  /* 0x000000e446087824 */ /* 0x040fe200078e02ff */
[----:B------:R-:W5:Y:S04]  /*c480*/  LDL.LU R82, [R1+0x12ec] ;  /* 0x0012ec0001527983 */ /* 0x000f680000300800 */
[----:B------:R4:W-:Y:S01]  /*c490*/  STL [R1+0xdc0], R14 ;  /* 0x000dc00e01007387 */ /* 0x0009e20000100800 */
[----:B0-----:R-:W-:-:S02]  /*c4a0*/  IMAD R6, R70, 0x73, RZ ;  /* 0x0000007346067824 */ /* 0x001fc400078e02ff */
[----:B----4-:R-:W-:Y:S01]  /*c4b0*/  IMAD R14, R70, 0x72, RZ ;  /* 0x00000072460e7824 */ /* 0x010fe200078e02ff */
[----:B------:R-:W-:Y:S01]  /*c4c0*/  PRMT R78, RZ, 0x7610, R78 ;  /* 0x00007610ff4e7816 */ /* 0x000fe2000000004e */
[----:B-1----:R-:W-:-:S05]  /*c4d0*/  VIADD R7, R12, 0xffffff8a ;  /* 0xffffff8a0c077836 */ /* 0x002fca0000000000 */
[----:B------:R-:W-:Y:S01]  /*c4e0*/  ISETP.GE.U32.AND P5, PT, R7, 0x7fffff0b, PT ;  /* 0x7fffff0b0700780c */ /* 0x000fe20003fa6070 */
[----:B---3--:R0:W-:Y:S04]  /*c4f0*/  STL [R1+0x1f8], R5 ;  /* 0x0001f80501007387 */ /* 0x0081e80000100800 */
[----:B--2---:R1:W-:Y:S01]  /*c500*/  STL [R1+0x1fc], R81 ;  /* 0x0001fc5101007387 */ /* 0x0043e20000100800 */
[----:B0-----:R-:W-:Y:S01]  /*c510*/  IMAD R5, R70, 0xe6, RZ ;  /* 0x000000e646057824 */ /* 0x001fe200078e02ff */
[----:B-1----:R-:W-:Y:S01]  /*c520*/  IADD3 R81, P0, PT, R8, R3, RZ ;  /* 0x0000000308517210 */ /* 0x002fe20007f1e0ff */
[----:B------:R-:W-:-:S03]  /*c530*/  VIADD R8, R12, 0xffffff89 ;  /* 0xffffff890c087836 */ /* 0x000fc60000000000 */
[----:B------:R-:W-:Y:S02]  /*c540*/  IADD3 R13, P6, PT, R5, R3, RZ ;  /* 0x00000003050d7210 */ /* 0x000fe40007fde0ff */
[-C--:B------:R-:W-:Y:S02]  /*c550*/  LEA.HI.X.SX32 R12, R14, R2.reuse, 0x1, P0 ;  /* 0x000000020e0c7211 */ /* 0x080fe400000f0eff */
[----:B------:R-:W-:Y:S01]  /*c560*/  LEA.HI.X.SX32 R14, R6, R2, 0x1, P6 ;  /* 0x00000002060e7211 */ /* 0x000fe200030f0eff */
[----:B------:R-:W-:Y:S02]  /*c570*/  @!P3 IMAD.MOV.U32 R6, RZ, RZ, R81 ;  /* 0x000000ffff06b224 */ /* 0x000fe400078e0051 */
        /* <DEDUP_REMOVED lines=68> */
[----:B------:R-:W-:Y:S01]  /*c9c0*/  IMAD R8, R70, 0xf0, RZ ;  /* 0x000000f046087824 */ /* 0x000fe200078e02ff */
[----:B------:R-:W5:Y:S04]  /*c9d0*/  LDL.LU R79, [R1+0x12e0] ;  /* 0x0012e000014f7983 */ /* 0x000f680000300800 */
[----:B------:R-:W-:Y:S01]  /*c9e0*/  STL [R1+0xdf0], R14 ;  /* 0x000df00e01007387 */ /* 0x000fe20000100800 */
[----:B------:R-:W-:-:S02]  /*c9f0*/  IMAD.MOV.U32 R13, RZ, RZ, R78 ;  /* 0x000000ffff0d7224 */ /* 0x000fc400078e004e */
[----:B0-----:R-:W-:Y:S02]  /*ca00*/  IMAD R6, R70, 0x79, RZ ;  /* 0x0000007946067824 */ /* 0x001fe400078e02ff */
[----:B-1----:R-:W-:-:S05]  /*ca10*/  VIADD R7, R12, 0xffffff84 ;  /* 0xffffff840c077836 */ /* 0x002fca0000000000 */
[----:B------:R-:W-:Y:S01]  /*ca20*/  ISETP.GE.U32.AND P4, PT, R7, 0x7fffff05, PT ;  /* 0x7fffff050700780c */ /* 0x000fe20003f86070 */
[----:B---3--:R0:W-:Y:S04]  /*ca30*/  STL [R1+0x218], R5 ;  /* 0x0002180501007387 */ /* 0x0081e80000100800 */
[----:B--2---:R1:W-:Y:S01]  /*ca40*/  STL [R1+0x21c], R72 ;  /* 0x00021c4801007387 */ /* 0x0043e20000100800 */
[----:B0-----:R-:W-:Y:S01]  /*ca50*/  IMAD R5, R70, 0xf2, RZ ;  /* 0x000000f246057824 */ /* 0x001fe200078e02ff */
[----:B-1----:R-:W-:-:S04]  /*ca60*/  IADD3 R72, P0, PT, R8, R3, RZ ;  /* 0x0000000308487210 */ /* 0x002fc80007f1e0ff */
[----:B------:R-:W-:Y:S02]  /*ca70*/  IADD3 R14, P6, PT, R5, R3, RZ ;  /* 0x00000003050e7210 */ /* 0x000fe40007fde0ff */
[-C--:B------:R-:W-:Y:S01]  /*ca80*/  LEA.HI.X.SX32 R78, R69, R2.reuse, 0x1, P0 ;  /* 0x00000002454e7211 */ /* 0x080fe200000f0eff */
[----:B------:R-:W-:Y:S01]  /*ca90*/  VIADD R8, R12, 0xffffff83 ;  /* 0xffffff830c087836 */ /* 0x000fe20000000000 */
[----:B------:R-:W-:Y:S02]  /*caa0*/  PRMT R12, RZ, 0x7610, R12 ;  /* 0x00007610ff0c7816 */ /* 0x000fe4000000000c */
[----:B------:R-:W-:Y:S01]  /*cab0*/  LEA.HI.X.SX32 R69, R6, R2, 0x1, P6 ;  /* 0x0000000206457211 */ /* 0x000fe200030f0eff */
[----:B------:R-:W-:Y:S02]  /*cac0*/  @!P3 IMAD.MOV.U32 R6, RZ, RZ, R72 ;  /* 0x000000ffff06b224 */ /* 0x000fe400078e0048 */
[----:B------:R-:W-:-:S05]  /*cad0*/  @!P3 IMAD.MOV.U32 R7, RZ, RZ, R78 ;  /* 0x000000ffff07b224 */ /* 0x000fca00078e004e */
[----:B------:R0:W2:Y:S01]  /*cae0*/  @!P3 LDG.E.U16 R12, desc[UR20][R6.64] ;  /* 0x00000014060cb981 */ /* 0x0000a2000c1e1500 */
[----:B------:R-:W-:Y:S01]  /*caf0*/  PRMT R5, RZ, 0x7610, R5 ;  /* 0x00007610ff057816 */ /* 0x000fe20000000005 */
[----:B0-----:R-:W-:Y:S02]  /*cb00*/  @!P5 IMAD.MOV.U32 R6, RZ, RZ, R14 ;  /* 0x000000ffff06d224 */ /* 0x001fe400078e000e */
[----:B------:R-:W-:-:S05]  /*cb10*/  @!P5 IMAD.MOV.U32 R7, RZ, RZ, R69 ;  /* 0x000000ffff07d224 */ /* 0x000fca00078e0045 */
[----:B------:R0:W3:Y:S04]  /*cb20*/  @!P5 LDG.E.U16 R5, desc[UR20][R6.64] ;  /* 0x000000140605d981 */ /* 0x0000e8000c1e1500 */
[----:B------:R-:W-:Y:S04]  /*cb30*/  STL [R1+0xdfc], R72 ;  /* 0x000dfc4801007387 */ /* 0x000fe80000100800 */
[----:B------:R-:W-:Y:S04]  /*cb40*/  STL [R1+0xe04], R14 ;  /* 0x000e040e01007387 */ /* 0x000fe80000100800 */
[----:B------:R1:W-:Y:S04]  /*cb50*/  STL [R1+0xdf8], R78 ;  /* 0x000df84e01007387 */ /* 0x0003e80000100800 */
[----:B-1----:R-:W5:Y:S04]  /*cb60*/  LDL.LU R78, [R1+0x12dc] ;  /* 0x0012dc00014e7983 */ /* 0x002f680000300800 */
[----:B------:R-:W5:Y:S04]  /*cb70*/  LDL.LU R72, [R1+0x12d8] ;  /* 0x0012d80001487983 */ /* 0x000f680000300800 */
[----:B------:R1:W-:Y:S01]  /*cb80*/  STL [R1+0xe00], R69 ;  /* 0x000e004501007387 */ /* 0x0003e20000100800 */
[----:B------:R-:W-:Y:S01]  /*cb90*/  ISETP.GE.U32.AND P0, PT, R8, 0x7fffff04, PT ;  /* 0x7fffff040800780c */ /* 0x000fe20003f06070 */
[----:B------:R-:W-:-:S02]  /*cba0*/  IMAD R8, R70, 0xf4, RZ ;  /* 0x000000f446087824 */ /* 0x000fc400078e02ff */
[----:B0-----:R-:W-:-:S03]  /*cbb0*/  IMAD R6, R70, 0x7b, RZ ;  /* 0x0000007b46067824 */ /* 0x001fc600078e02ff */
[----:B-1----:R-:W-:-:S04]  /*cbc0*/  IADD3 R69, P3, PT, R8, R3, RZ ;  /* 0x0000000308457210 */ /* 0x002fc80007f7e0ff */
[----:B------:R-:W-:Y:S02]  /*cbd0*/  LEA.HI.X.SX32 R71, R71, R2, 0x1, P3 ;  /* 0x0000000247477211 */ /* 0x000fe400018f0eff */
[----:B------:R-:W-:Y:S01]  /*cbe0*/  PRMT R9, RZ, 0x7610, R9 ;  /* 0x00007610ff097816 */ /* 0x000fe20000000009 */
[----:B--2---:R0:W-:Y:S02]  /*cbf0*/  STL [R1+0x228], R12 ;  /* 0x0002280c01007387 */ /* 0x0041e40000100800 */
[----:B0-----:R-:W0:Y:S02]  /*cc00*/  LDC R12, c[0x0][0x3a0] ;  /* 0x0000e800ff0c7b82 */ /* 0x001e240000000800 */
[----:B---3--:R1:W-:Y:S02]  /*cc10*/  STL [R1+0x224], R5 ;  /* 0x0002240501007387 */ /* 0x0083e40000100800 */
[----:B-1----:R-:W-:-:S05]  /*cc20*/  IMAD R5, R70, 0xf6, RZ ;  /* 0x000000f646057824 */ /* 0x002fca00078e02ff */
[----:B------:R-:W-:Y:S01]  /*cc30*/  IADD3 R14, P6, PT, R5, R3, RZ ;  /* 0x00000003050e7210 */ /* 0x000fe20007fde0ff */
[C---:B0-----:R-:W-:Y:S02]  /*cc40*/  VIADD R7, R12.reuse, 0xffffff82 ;  /* 0xffffff820c077836 */ /* 0x041fe40000000000 */
[----:B------:R-:W-:Y:S01]  /*cc50*/  VIADD R8, R12, 0xffffff81 ;  /* 0xffffff810c087836 */ /* 0x000fe20000000000 */
[----:B------:R-:W-:Y:S02]  /*cc60*/  PRMT R12, RZ, 0x7610, R12 ;  /* 0x00007610ff0c7816 */ /* 0x000fe4000000000c */
[----:B------:R-:W-:Y:S01]  /*cc70*/  ISETP.GE.U32.AND P5, PT, R7, 0x7fffff03, PT ;  /* 0x7fffff030700780c */ /* 0x000fe20003fa6070 */
[----:B------:R-:W-:Y:S01]  /*cc80*/  @!P1 IMAD.MOV.U32 R7, RZ, RZ, R71 ;  /* 0x000000ffff079224 */ /* 0x000fe200078e0047 */
[----:B------:R-:W-:Y:S01]  /*cc90*/  LEA.HI.X.SX32 R5, R6, R2, 0x1, P6 ;  /* 0x0000000206057211 */ /* 0x000fe200030f0eff */
[----:B------:R-:W-:-:S05]  /*cca0*/  @!P1 IMAD.MOV.U32 R6, RZ, RZ, R69 ;  /* 0x000000ffff069224 */ /* 0x000fca00078e0045 */
[----:B------:R0:W2:Y:S02]  /*ccb0*/  @!P1 LDG.E.U16 R12, desc[UR20][R6.64] ;  /* 0x00000014060c9981 */ /* 0x0000a4000c1e1500 */
[----:B0-----:R-:W-:Y:S02]  /*ccc0*/  IMAD.MOV.U32 R7, RZ, RZ, R5 ;  /* 0x000000ffff077224 */ /* 0x001fe400078e0005 */
[----:B------:R-:W-:-:S05]  /*ccd0*/  @!P4 IMAD.MOV.U32 R6, RZ, RZ, R14 ;  /* 0x000000ffff06c224 */ /* 0x000fca00078e000e */
[----:B------:R0:W3:Y:S04]  /*cce0*/  @!P4 LDG.E.U16 R9, desc[UR20][R6.64] ;  /* 0x000000140609c981 */ /* 0x0000e8000c1e1500 */
[----:B------:R-:W-:Y:S04]  /*ccf0*/  STL [R1+0xe0c], R69 ;  /* 0x000e0c4501007387 */ /* 0x000fe80000100800 */
[----:B------:R-:W-:Y:S04]  /*cd00*/  STL [R1+0xe14], R14 ;  /* 0x000e140e01007387 */ /* 0x000fe80000100800 */
[----:B------:R1:W-:Y:S04]  /*cd10*/  STL [R1+0xe08], R71 ;  /* 0x000e084701007387 */ /* 0x0003e80000100800 */
[----:B------:R4:W-:Y:S04]  /*cd20*/  STL [R1+0xe10], R5 ;  /* 0x000e100501007387 */ /* 0x0009e80000100800 */
[----:B-1----:R-:W5:Y:S04]  /*cd30*/  LDL.LU R71, [R1+0x12d4] ;  /* 0x0012d40001477983 */ /* 0x002f680000300800 */
[----:B------:R-:W5:Y:S01]  /*cd40*/  LDL.LU R69, [R1+0x12d0] ;  /* 0x0012d00001457983 */ /* 0x000f620000300800 */
[----:B----4-:R-:W-:Y:S01]  /*cd50*/  IMAD R5, R70, 0xfa, RZ ;  /* 0x000000fa46057824 */ /* 0x010fe200078e02ff */
[----:B------:R-:W-:Y:S01]  /*cd60*/  ISETP.GE.U32.AND P3, PT, R8, 0x7fffff02, PT ;  /* 0x7fffff020800780c */ /* 0x000fe20003f66070 */
[----:B------:R-:W-:-:S02]  /*cd70*/  IMAD R8, R70, 0xf8, RZ ;  /* 0x000000f846087824 */ /* 0x000fc400078e02ff */
[----:B0-----:R-:W-:-:S03]  /*cd80*/  IMAD R6, R70, 0x7d, RZ ;  /* 0x0000007d46067824 */ /* 0x001fc600078e02ff */
[-C--:B------:R-:W-:Y:S02]  /*cd90*/  IADD3 R14, P1, PT, R8, R3.reuse, RZ ;  /* 0x00000003080e7210 */ /* 0x080fe40007f3e0ff */
[----:B------:R-:W-:Y:S01]  /*cda0*/  PRMT R8, RZ, 0x7610, R8 ;  /* 0x00007610ff087816 */ /* 0x000fe20000000008 */
[----:B--2---:R0:W-:Y:S02]  /*cdb0*/  STL [R1+0x230], R12 ;  /* 0x0002300c01007387 */ /* 0x0041e40000100800 */
[----:B0-----:R-:W0:Y:S02]  /*cdc0*/  LDC R12, c[0x0][0x3a0] ;  /* 0x0000e800ff0c7b82 */ /* 0x001e240000000800 */
[----:B---3--:R1:W-:Y:S02]  /*cdd0*/  STL [R1+0x22c], R9 ;  /* 0x00022c0901007387 */ /* 0x0083e40000100800 */
[----:B-1----:R-:W-:Y:S01]  /*cde0*/  IADD3 R9, P4, PT, R5, R3, RZ ;  /* 0x0000000305097210 */ /* 0x002fe20007f9e0ff */
[----:B------:R-:W-:-:S02]  /*cdf0*/  IMAD R5, R70, 0x7c, RZ ;  /* 0x0000007c46057824 */ /* 0x000fc400078e02ff */
[----:B0-----:R-:W-:-:S03]  /*ce00*/  VIADD R7, R12, 0xffffff80 ;  /* 0xffffff800c077836 */ /* 0x001fc60000000000 */
[-C--:B------:R-:W-:Y:S01]  /*ce10*/  LEA.HI.X.SX32 R5, R5, R2.reuse, 0x1, P1 ;  /* 0x0000000205057211 */ /* 0x080fe200008f0eff */
[----:B------:R0:W-:Y:S01]  /*ce20*/  STL [R1+0xe1c], R14 ;  /* 0x000e1c0e01007387 */ /* 0x0001e20000100800 */
[----:B------:R-:W-:Y:S01]  /*ce30*/  ISETP.GE.U32.AND P1, PT, R7, 0x7fffff01, PT ;  /* 0x7fffff010700780c */ /* 0x000fe20003f26070 */
[----:B------:R-:W-:Y:S01]  /*ce40*/  IMAD.MOV.U32 R7, RZ, RZ, R14 ;  /* 0x000000ffff077224 */ /* 0x000fe200078e000e */
[----:B0-----:R-:W-:Y:S01]  /*ce50*/  LEA.HI.X.SX32 R14, R6, R2, 0x1, P4 ;  /* 0x00000002060e7211 */ /* 0x001fe200020f0eff */
[----:B------:R-:W-:-:S05]  /*ce60*/  IMAD.MOV.U32 R6, RZ, RZ, R5 ;  /* 0x000000ffff067224 */ /* 0x000fca00078e0005 */
[----:B------:R-:W-:-:S04]  /*ce70*/  @!P0 LOP3.LUT R7, R7, R6, RZ, 0x3c, !PT ;  /* 0x0000000607078212 */ /* 0x000fc800078e3cff */
[C---:B------:R-:W-:Y:S02]  /*ce80*/  @!P0 LOP3.LUT R6, R7.reuse, R6, RZ, 0x3c, !PT ;  /* 0x0000000607068212 */ /* 0x040fe400078e3cff */
[----:B------:R-:W-:Y:S02]  /*ce90*/  PRMT R12, RZ, 0x7610, R12 ;  /* 0x00007610ff0c7816 */ /* 0x000fe4000000000c */
[----:B------:R-:W-:-:S05]  /*cea0*/  @!P0 LOP3.LUT R7, R7, R6, RZ, 0x3c, !PT ;  /* 0x0000000607078212 */ /* 0x000fca00078e3cff */
[----:B------:R0:W2:Y:S02]  /*ceb0*/  @!P0 LDG.E.U16 R12, desc[UR20][R6.64] ;  /* 0x00000014060c8981 */ /* 0x0000a4000c1e1500 */
[----:B0-----:R-:W-:Y:S02]  /*cec0*/  @!P5 IMAD.MOV.U32 R6, RZ, RZ, R9 ;  /* 0x000000ffff06d224 */ /* 0x001fe400078e0009 */
[----:B------:R-:W-:-:S05]  /*ced0*/  @!P5 IMAD.MOV.U32 R7, RZ, RZ, R14 ;  /* 0x000000ffff07d224 */ /* 0x000fca00078e000e */
[----:B------:R0:W3:Y:S04]  /*cee0*/  @!P5 LDG.E.U16 R8, desc[UR20][R6.64] ;  /* 0x000000140608d981 */ /* 0x0000e8000c1e1500 */
[----:B------:R1:W-:Y:S04]  /*cef0*/  STL [R1+0xe18], R5 ;  /* 0x000e180501007387 */ /* 0x0003e80000100800 */
[----:B------:R-:W-:Y:S04]  /*cf00*/  STL [R1+0xe24], R9 ;  /* 0x000e240901007387 */ /* 0x000fe80000100800 */
[----:B------:R4:W-:Y:S01]  /*cf10*/  STL [R1+0xe20], R14 ;  /* 0x000e200e01007387 */ /* 0x0009e20000100800 */
[----:B-1----:R-:W-:Y:S01]  /*cf20*/  IMAD R5, R70, 0xfc, RZ ;  /* 0x000000fc46057824 */ /* 0x002fe200078e02ff */
[----:B0-----:R-:W-:-:S04]  /*cf30*/  PRMT R6, RZ, 0x7610, R6 ;  /* 0x00007610ff067816 */ /* 0x001fc80000000006 */
[----:B------:R-:W-:Y:S01]  /*cf40*/  IADD3 R7, P4, PT, R5, R3, RZ ;  /* 0x0000000305077210 */ /* 0x000fe20007f9e0ff */
[----:B----4-:R-:W-:Y:S01]  /*cf50*/  IMAD R14, R70, 0x7e, RZ ;  /* 0x0000007e460e7824 */ /* 0x010fe200078e02ff */
[----:B--2---:R0:W-:Y:S02]  /*cf60*/  STL [R1+0x248], R12 ;  /* 0x0002480c01007387 */ /* 0x0041e40000100800 */
[----:B0-----:R-:W0:Y:S02]  /*cf70*/  LDC R12, c[0x0][0x3a0] ;  /* 0x0000e800ff0c7b82 */ /* 0x001e240000000800 */
[----:B------:R-:W-:Y:S04]  /*cf80*/  STL [R1+0xe2c], R7 ;  /* 0x000e2c0701007387 */ /* 0x000fe80000100800 */
[----:B------:R1:W-:Y:S04]  /*cf90*/  STL.S16 [R1+0x25c], R6 ;  /* 0x00025c0601007387 */ /* 0x0003e80000100600 */
[----:B---3--:R-:W-:Y:S01]  /*cfa0*/  STL [R1+0x23c], R8 ;  /* 0x00023c0801007387 */ /* 0x008fe20000100800 */
[----:B-1----:R-:W-:Y:S01]  /*cfb0*/  LEA.HI.X.SX32 R6, R14, R2, 0x1, P4 ;  /* 0x000000020e067211 */ /* 0x002fe200020f0eff */
[----:B0-----:R-:W-:-:S02]  /*cfc0*/  VIADD R14, R12, 0x7f ;  /* 0x0000007f0c0e7836 */ /* 0x001fc40000000000 */
[----:B------:R-:W2:Y:S01]  /*cfd0*/  LDL R12, [R1+0x25c] ;  /* 0x00025c00010c7983 */ /* 0x000ea20000100800 */
[----:B------:R-:W-:-:S03]  /*cfe0*/  @!P3 LOP3.LUT R7, R7, R6, RZ, 0x3c, !PT ;  /* 0x000000060707b212 */ /* 0x000fc600078e3cff */
[----:B------:R0:W-:Y:S02]  /*cff0*/  STL [R1+0xe28], R6 ;  /* 0x000e280601007387 */ /* 0x0001e40000100800 */
[----:B0-----:R-:W-:-:S04]  /*d000*/  @!P3 LOP3.LUT R6, R7, R6, RZ, 0x3c, !PT ;  /* 0x000000060706b212 */ /* 0x001fc800078e3cff */
[----:B------:R-:W-:-:S05]  /*d010*/  @!P3 LOP3.LUT R7, R7, R6, RZ, 0x3c, !PT ;  /* 0x000000060707b212 */ /* 0x000fca00078e3cff */
[----:B--2---:R0:W2:Y:S01]  /*d020*/  @!P3 LDG.E.U16 R12, desc[UR20][R6.64] ;  /* 0x00000014060cb981 */ /* 0x0040a2000c1e1500 */
[C---:B------:R-:W-:Y:S02]  /*d030*/  IMAD R5, R70.reuse, 0xfe, RZ ;  /* 0x000000fe46057824 */ /* 0x040fe400078e02ff */
[----:B------:R-:W-:-:S03]  /*d040*/  IMAD R8, R70, 0x7f, RZ ;  /* 0x0000007f46087824 */ /* 0x000fc600078e02ff */
[----:B------:R-:W-:-:S04]  /*d050*/  IADD3 R9, P4, PT, R5, R3, RZ ;  /* 0x0000000305097210 */ /* 0x000fc80007f9e0ff */
[----:B0-----:R-:W-:Y:S02]  /*d060*/  LEA.HI.X.SX32 R6, R8, R2, 0x1, P4 ;  /* 0x0000000208067211 */ /* 0x001fe400020f0eff */
[----:B------:R-:W-:-:S03]  /*d070*/  PRMT R5, RZ, 0x7610, R5 ;  /* 0x00007610ff057816 */ /* 0x000fc60000000005 */
[----:B------:R-:W-:Y:S01]  /*d080*/  @!P1 IMAD.MOV.U32 R7, RZ, RZ, R6 ;  /* 0x000000ffff079224 */ /* 0x000fe200078e0006 */
[----:B--2---:R0:W-:Y:S04]  /*d090*/  @!P3 STL [R1+0x25c], R12 ;  /* 0x00025c0c0100b387 */ /* 0x0041e80000100800 */
[----:B------:R-:W-:Y:S04]  /*d0a0*/  STL [R1+0xe34], R9 ;  /* 0x000e340901007387 */ /* 0x000fe80000100800 */
[----:B------:R1:W-:Y:S01]  /*d0b0*/  STL [R1+0xe30], R6 ;  /* 0x000e300601007387 */ /* 0x0003e20000100800 */
[----:B------:R-:W-:Y:S01]  /*d0c0*/  ISETP.GT.U32.AND P0, PT, R68, R4, PT ;  /* 0x000000044400720c */ /* 0x000fe20003f04070 */
[----:B0-----:R-:W0:Y:S01]  /*d0d0*/  LDC R12, c[0x0][0x3a0] ;  /* 0x0000e800ff0c7b82 */ /* 0x001e220000000800 */
[----:B-1----:R-:W-:-:S05]  /*d0e0*/  @!P1 IMAD.MOV.U32 R6, RZ, RZ, R9 ;  /* 0x000000ffff069224 */ /* 0x002fca00078e0009 */
[----:B------:R1:W2:Y:S01]  /*d0f0*/  @!P1 LDG.E.U16 R5, desc[UR20][R6.64] ;  /* 0x0000001406059981 */ /* 0x0002a2000c1e1500 */
[----:B------:R-:W-:Y:S02]  /*d100*/  ISETP.GT.AND P3, PT, R14, 0x7f, PT ;  /* 0x0000007f0e00780c */ /* 0x000fe40003f64270 */
[----:B------:R-:W3:Y:S01]  /*d110*/  S2R R14, SR_TID.X ;  /* 0x00000000000e7919 */ /* 0x000ee20000002100 */
[----:B------:R-:W-:Y:S02]  /*d120*/  ISETP.GT.U32.AND P4, PT, R68, R76, PT ;  /* 0x0000004c4400720c */ /* 0x000fe40003f84070 */
[----:B------:R-:W-:-:S05]  /*d130*/  @!P0 IMAD.IADD R4, R4, 0x1, -R68 ;  /* 0x0000000104048824 */ /* 0x000fca00078e0a44 */
[----:B------:R-:W-:Y:S01]  /*d140*/  ISETP.GT.U32.AND P6, PT, R68, R4, PT ;  /* 0x000000044400720c */ /* 0x000fe20003fc4070 */
[----:B------:R-:W-:-:S05]  /*d150*/  VIADD R9, R0, 0xfc ;  /* 0x000000fc00097836 */ /* 0x000fca0000000000 */
[----:B------:R-:W-:Y:S01]  /*d160*/  @!P4 IMAD.IADD R76, R76, 0x1, -R68 ;  /* 0x000000014c4cc824 */ /* 0x000fe200078e0a44 */
[C---:B------:R-:W-:Y:S01]  /*d170*/  ISETP.GE.AND P4, PT, R0.reuse, RZ, PT ;  /* 0x000000ff0000720c */ /* 0x040fe20003f86270 */
[----:B------:R-:W-:Y:S01]  /*d180*/  VIADD R8, R0, 0xfd ;  /* 0x000000fd00087836 */ /* 0x000fe20000000000 */
[----:B-1----:R-:W-:-:S04]  /*d190*/  IABS R6, R9 ;  /* 0x0000000900067213 */ /* 0x002fc80000000000 */
[----:B------:R-:W-:Y:S01]  /*d1a0*/  @!P6 IMAD.IADD R4, R4, 0x1, -R68 ;  /* 0x000000010404e824 */ /* 0x000fe200078e0a44 */
[----:B------:R-:W-:Y:S02]  /*d1b0*/  IABS R7, R8 ;  /* 0x0000000800077213 */ /* 0x000fe40000000000 */
[----:B------:R-:W-:Y:S02]  /*d1c0*/  ISETP.NE.AND P1, PT, R73, RZ, PT ;  /* 0x000000ff4900720c */ /* 0x000fe40003f25270 */
[----:B------:R-:W-:Y:S02]  /*d1d0*/  LOP3.LUT R73, RZ, R73, RZ, 0x33, !PT ;  /* 0x00000049ff497212 */ /* 0x000fe400078e33ff */
[----:B---3--:R-:W-:Y:S01]  /*d1e0*/  LOP3.LUT R14, R14, 0x7f, RZ, 0xc0, !PT ;  /* 0x0000007f0e0e7812 */ /* 0x008fe200078ec0ff */
[----:B------:R-:W-:-:S03]  /*d1f0*/  @!P4 IMAD.MOV R4, RZ, RZ, -R4 ;  /* 0x000000ffff04c224 */ /* 0x000fc600078e0a04 */
[----:B0-----:R-:W-:Y:S02]  /*d200*/  ISETP.LT.AND P0, PT, R14, R12, P3 ;  /* 0x0000000c0e00720c */ /* 0x001fe40001f01270 */
[----:B------:R-:W-:Y:S02]  /*d210*/  SEL R4, R73, R4, !P1 ;  /* 0x0000000449047207 */ /* 0x000fe40004800000 */
[----:B------:R-:W-:-:S03]  /*d220*/  ISETP.GT.U32.AND P5, PT, R68, R75, PT ;  /* 0x0000004b4400720c */ /* 0x000fc60003fa4070 */
[----:B------:R-:W-:Y:S01]  /*d230*/  IMAD R4, R4, UR11, RZ ;  /* 0x0000000b04047c24 */ /* 0x000fe2000f8e02ff */
[----:B------:R-:W-:-:S04]  /*d240*/  @!UP1 UIADD3 UR4, UPT, UPT, -UR7, 0x100000, URZ ;  /* 0x0010000007049890 */ /* 0x000fc8000fffe1ff */
[----:B------:R-:W-:Y:S02]  /*d250*/  @!UP1 USHF.L.U32 UR5, UR4, 0xb, URZ ;  /* 0x0000000b04059899 */ /* 0x000fe400080006ff */
[----:B------:R-:W-:Y:S01]  /*d260*/  @!UP1 USHF.L.U32 UR4, UR4, 0x1, URZ ;  /* 0x0000000104049899 */ /* 0x000fe200080006ff */
[----:B------:R-:W-:Y:S02]  /*d270*/  VOTEU.ALL UP1, P2 ;  /* 0x0000000000ff7886 */ /* 0x000fe40001020000 */
[----:B------:R-:W-:Y:S01]  /*d280*/  @!P5 IMAD.IADD R75, R75, 0x1, -R68 ;  /* 0x000000014b4bd824 */ /* 0x000fe200078e0a44 */
[----:B------:R-:W-:-:S08]  /*d290*/  ISETP.GT.U32.AND P5, PT, R68, R77, PT ;  /* 0x0000004d4400720c */ /* 0x000fd00003fa4070 */
[----:B------:R0:W1:Y:S01]  /*d2a0*/  @!UP1 SYNCS.EXCH.64 URZ, [UR8+0x20008], UR4 ;  /* 0x0200080408ff95b2 */ /* 0x0000620008000100 */
[----:B------:R-:W-:Y:S02]  /*d2b0*/  ISETP.GE.AND P4, PT, R13, RZ, PT ;  /* 0x000000ff0d00720c */ /* 0x000fe40003f86270 */
[C---:B------:R-:W-:Y:S02]  /*d2c0*/  ISETP.GT.U32.AND P6, PT, R68.reuse, R76, PT ;  /* 0x0000004c4400720c */ /* 0x040fe40003fc4070 */
[----:B------:R-:W-:Y:S01]  /*d2d0*/  @!P5 IMAD.IADD R77, R77, 0x1, -R68 ;  /* 0x000000014d4dd824 */ /* 0x000fe200078e0a44 */
[----:B------:R-:W-:Y:S01]  /*d2e0*/  ISETP.GT.U32.AND P5, PT, R68, R75, PT ;  /* 0x0000004b4400720c */ /* 0x000fe20003fa4070 */
[----:B--2---:R2:W-:Y:S02]  /*d2f0*/  STL [R1+0x258], R5 ;  /* 0x0002580501007387 */ /* 0x0045e40000100800 */
[----:B--2---:R-:W-:-:S05]  /*d300*/  VIADD R5, R0, 0xfb ;  /* 0x000000fb00057836 */ /* 0x004fca0000000000 */
[----:B------:R2:W-:Y:S04]  /*d310*/  STL [R1+0xf84], R5 ;  /* 0x000f840501007387 */ /* 0x0005e80000100800 */
[----:B------:R3:W-:Y:S01]  /*d320*/  STL [R1+0xf80], R9 ;  /* 0x000f800901007387 */ /* 0x0007e20000100800 */
[----:B--2---:R-:W-:-:S03]  /*d330*/  IABS R5, R5 ;  /* 0x0000000500057213 */ /* 0x004fc60000000000 */
[----:B------:R2:W-:Y:S01]  /*d340*/  STL [R1+0xf7c], R8 ;  /* 0x000f7c0801007387 */ /* 0x0005e20000100800 */
[----:B---3--:R-:W-:-:S04]  /*d350*/  IMAD.HI.U32 R9, R74, R6, RZ ;  /* 0x000000064a097227 */ /* 0x008fc800078e00ff */
[----:B------:R-:W-:-:S04]  /*d360*/  IMAD.HI.U32 R12, R74, R5, RZ ;  /* 0x000000054a0c7227 */ /* 0x000fc800078e00ff */
[----:B--2---:R-:W-:-:S04]  /*d370*/  IMAD.HI.U32 R8, R74, R7, RZ ;  /* 0x000000074a087227 */ /* 0x004fc800078e00ff */
[----:B------:R-:W-:Y:S02]  /*d380*/  IMAD.MOV R12, RZ, RZ, -R12 ;  /* 0x000000ffff0c7224 */ /* 0x000fe400078e0a0c */
[----:B------:R-:W-:Y:S02]  /*d390*/  IMAD.MOV R9, RZ, RZ, -R9 ;  /* 0x000000ffff097224 */ /* 0x000fe400078e0a09 */
[----:B------:R-:W-:Y:S02]  /*d3a0*/  IMAD.MOV R8, RZ, RZ, -R8 ;  /* 0x000000ffff087224 */ /* 0x000fe400078e0a08 */
[C---:B------:R-:W-:Y:S02]  /*d3b0*/  IMAD R12, R68.reuse, R12, R5 ;  /* 0x0000000c440c7224 */ /* 0x040fe400078e0205 */
[C---:B------:R-:W-:Y:S02]  /*d3c0*/  IMAD R6, R68.reuse, R9, R6 ;  /* 0x0000000944067224 */ /* 0x040fe400078e0206 */
[----:B------:R-:W-:Y:S01]  /*d3d0*/  IMAD R5, R68, R8, R7 ;  /* 0x0000000844057224 */ /* 0x000fe200078e0207 */
[----:B------:R0:W-:Y:S04]  /*d3e0*/  STL [R1+0xf4], R12 ;  /* 0x0000f40c01007387 */ /* 0x0001e80000100800 */
[----:B------:R0:W-:Y:S04]  /*d3f0*/  STL [R1+0x110], R6 ;  /* 0x0001100601007387 */ /* 0x0001e80000100800 */
[----:B------:R0:W-:Y:S04]  /*d400*/  STL [R1+0x120], R5 ;  /* 0x0001200501007387 */ /* 0x0001e80000100800 */
[----:B------:R0:W-:Y:S01]  /*d410*/  STL [R1+0x220], R4 ;  /* 0x0002200401007387 */ /* 0x0001e20000100800 */
[----:B-1----:R-:W-:Y:S05]  /*d420*/  @!P3 BRA `(.L_x_6) ;  /* 0x0000000800e4b947 */ /* 0x002fea0003800000 */
[----:B------:R-:W2:Y:S04]  /*d430*/  LDL.LU R7, [R1+0x370] ;  /* 0x0003700001077983 */ /* 0x000ea80000300800 */
[----:B0-----:R-:W3:Y:S04]  /*d440*/  LDL.LU R4, [R1+0x388] ;  /* 0x0003880001047983 */ /* 0x001ee80000300800 */
[----:B------:R-:W4:Y:S04]  /*d450*/  LDL.LU R5, [R1+0x380] ;  /* 0x0003800001057983 */ /* 0x000f280000300800 */
[----:B------:R-:W2:Y:S04]  /*d460*/  LDL.LU R6, [R1+0x378] ;  /* 0x0003780001067983 */ /* 0x000ea80000300800 */
[----:B------:R-:W2:Y:S04]  /*d470*/  LDL.LU R8, [R1+0x368] ;  /* 0x0003680001087983 */ /* 0x000ea80000300800 */
[----:B------:R-:W2:Y:S04]  /*d480*/  LDL.LU R9, [R1+0x360] ;  /* 0x0003600001097983 */ /* 0x000ea80000300800 */
[----:B------:R-:W2:Y:S04]  /*d490*/  LDL.LU R12, [R1+0x350] ;  /* 0x00035000010c7983 */ /* 0x000ea80000300800 */
[----:B------:R-:W2:Y:S04]  /*d4a0*/  LDL.LU R13, [R1+0x348] ;  /* 0x00034800010d7983 */ /* 0x000ea80000300800 */
[----:B------:R-:W2:Y:S04]  /*d4b0*/  LDL.LU R14, [R1+0x340] ;  /* 0x00034000010e7983 */ /* 0x000ea80000300800 */
[----:B-----5:R0:W-:Y:S04]  /*d4c0*/  STL [R1+0x1328], R87 ;  /* 0x0013285701007387 */ /* 0x0201e80000100800 */
[----:B0-----:R-:W2:Y:S04]  /*d4d0*/  LDL.LU R87, [R1+0x374] ;  /* 0x0003740001577983 */ /* 0x001ea80000300800 */
[----:B------:R0:W-:Y:S04]  /*d4e0*/  STL [R1+0x1324], R86 ;  /* 0x0013245601007387 */ /* 0x0001e80000100800 */
[----:B0-----:R-:W4:Y:S04]  /*d4f0*/  LDL.LU R86, [R1+0x37c] ;  /* 0x00037c0001567983 */ /* 0x001f280000300800 */
[----:B------:R0:W-:Y:S04]  /*d500*/  STL [R1+0x1320], R85 ;  /* 0x0013205501007387 */ /* 0x0001e80000100800 */
[----:B0-----:R-:W3:Y:S04]  /*d510*/  LDL.LU R85, [R1+0x384] ;  /* 0x0003840001557983 */ /* 0x001ee80000300800 */
[----:B------:R0:W-:Y:S04]  /*d520*/  STL [R1+0x131c], R84 ;  /* 0x00131c5401007387 */ /* 0x0001e80000100800 */
[----:B0-----:R-:W3:Y:S04]  /*d530*/  LDL.LU R84, [R1+0x33c] ;  /* 0x00033c0001547983 */ /* 0x001ee80000300800 */
[----:B------:R0:W-:Y:S04]  /*d540*/  STL [R1+0x1318], R83 ;  /* 0x0013185301007387 */ /* 0x0001e80000100800 */
[----:B0-----:R-:W3:Y:S04]  /*d550*/  LDL.LU R83, [R1+0x36c] ;  /* 0x00036c0001537983 */ /* 0x001ee80000300800 */
[----:B------:R-:W-:Y:S04]  /*d560*/  STL [R1+0x1314], R82 ;  /* 0x0013145201007387 */ /* 0x000fe80000100800 */
[----:B------:R-:W-:Y:S04]  /*d570*/  STL [R1+0x1310], R81 ;  /* 0x0013105101007387 */ /* 0x000fe80000100800 */
[----:B------:R-:W-:Y:S04]  /*d580*/  STL [R1+0x130c], R80 ;  /* 0x00130c5001007387 */ /* 0x000fe80000100800 */
[----:B------:R-:W-:Y:S04]  /*d590*/  STL [R1+0x1308], R79 ;  /* 0x0013084f01007387 */ /* 0x000fe80000100800 */
[----:B------:R-:W-:Y:S04]  /*d5a0*/  STL [R1+0x1304], R78 ;  /* 0x0013044e01007387 */ /* 0x000fe80000100800 */
[----:B------:R-:W-:Y:S04]  /*d5b0*/  STL [R1+0x1300], R77 ;  /* 0x0013004d01007387 */ /* 0x000fe80000100800 */
[----:B------:R-:W-:Y:S04]  /*d5c0*/  STL [R1+0x12fc], R76 ;  /* 0x0012fc4c01007387 */ /* 0x000fe80000100800 */
[----:B------:R0:W-:Y:S04]  /*d5d0*/  STL [R1+0x12f8], R75 ;  /* 0x0012f84b01007387 */ /* 0x0001e80000100800 */
[----:B0-----:R-:W3:Y:S04]  /*d5e0*/  LDL.LU R75, [R1+0x344] ;  /* 0x00034400014b7983 */ /* 0x001ee80000300800 */
        /* <DEDUP_REMOVED lines=11> */
[----:B------:R-:W-:Y:S04]  /*d6a0*/  STL [R1+0x12dc], R68 ;  /* 0x0012dc4401007387 */ /* 0x000fe80000100800 */
[----:B------:R-:W-:Y:S04]  /*d6b0*/  STL [R1+0x12d8], R3 ;  /* 0x0012d80301007387 */ /* 0x000fe80000100800 */
[----:B------:R-:W-:Y:S04]  /*d6c0*/  STL [R1+0x12d4], R2 ;  /* 0x0012d40201007387 */ /* 0x000fe80000100800 */
[----:B------:R1:W-:Y:S01]  /*d6d0*/  STL [R1+0x12d0], R0 ;  /* 0x0012d00001007387 */ /* 0x0003e20000100800 */
[----:B--2---:R-:W-:-:S03]  /*d6e0*/  PRMT R6, R6, 0x5410, R87 ;  /* 0x0000541006067816 */ /* 0x004fc60000000057 */
[----:B------:R-:W2:Y:S01]  /*d6f0*/  LDL.LU R87, [R1+0x338] ;  /* 0x0003380001577983 */ /* 0x000ea20000300800 */
[----:B----4-:R-:W-:-:S03]  /*d700*/  PRMT R5, R5, 0x5410, R86 ;  /* 0x0000541005057816 */ /* 0x010fc60000000056 */
[----:B------:R-:W4:Y:S01]  /*d710*/  LDL.LU R86, [R1+0x334] ;  /* 0x0003340001567983 */ /* 0x000f220000300800 */
[----:B---3--:R-:W-:-:S03]  /*d720*/  PRMT R4, R4, 0x5410, R85 ;  /* 0x0000541004047816 */ /* 0x008fc60000000055 */
[----:B------:R-:W3:Y:S04]  /*d730*/  LDL.LU R85, [R1+0x330] ;  /* 0x0003300001557983 */ /* 0x000ee80000300800 */
[----:B------:R-:W3:Y:S04]  /*d740*/  LDL.LU R76, [R1+0x32c] ;  /* 0x00032c00014c7983 */ /* 0x000ee80000300800 */
[----:B------:R-:W3:Y:S04]  /*d750*/  LDL.LU R77, [R1+0x328] ;  /* 0x00032800014d7983 */ /* 0x000ee80000300800 */
[----:B------:R-:W3:Y:S04]  /*d760*/  LDL.LU R78, [R1+0x324] ;  /* 0x00032400014e7983 */ /* 0x000ee80000300800 */
[----:B------:R-:W3:Y:S04]  /*d770*/  LDL.LU R79, [R1+0x320] ;  /* 0x00032000014f7983 */ /* 0x000ee80000300800 */
[----:B------:R-:W3:Y:S04]  /*d780*/  LDL.LU R80, [R1+0x31c] ;  /* 0x00031c0001507983 */ /* 0x000ee80000300800 */
[----:B------:R-:W3:Y:S01]  /*d790*/  LDL.LU R81, [R1+0x318] ;  /* 0x0003180001517983 */ /* 0x000ee20000300800 */
[----:B0-----:R-:W-:-:S03]  /*d7a0*/  IMAD.MOV.U32 R69, RZ, RZ, R83 ;  /* 0x000000ffff457224 */ /* 0x001fc600078e0053 */
[----:B------:R-:W3:Y:S04]  /*d7b0*/  LDL.LU R82, [R1+0x314] ;  /* 0x0003140001527983 */ /* 0x000ee80000300800 */
[----:B------:R-:W3:Y:S01]  /*d7c0*/  LDL.LU R83, [R1+0x310] ;  /* 0x0003100001537983 */ /* 0x000ee20000300800 */
[----:B------:R-:W-:-:S03]  /*d7d0*/  PRMT R14, R14, 0x5410, R84 ;  /* 0x000054100e0e7816 */ /* 0x000fc60000000054 */
[----:B------:R-:W3:Y:S01]  /*d7e0*/  LDL.LU R84, [R1+0x308] ;  /* 0x0003080001547983 */ /* 0x000ee20000300800 */
[----:B------:R-:W-:-:S03]  /*d7f0*/  PRMT R7, R7, 0x5410, R69 ;  /* 0x0000541007077816 */ /* 0x000fc60000000045 */
[----:B-1----:R-:W3:Y:S04]  /*d800*/  LDL.LU R0, [R1+0x304] ;  /* 0x0003040001007983 */ /* 0x002ee80000300800 */
[----:B------:R-:W3:Y:S04]  /*d810*/  LDL.LU R2, [R1+0x300] ;  /* 0x0003000001027983 */ /* 0x000ee80000300800 */
[----:B------:R-:W3:Y:S04]  /*d820*/  LDL.LU R3, [R1+0x2fc] ;  /* 0x0002fc0001037983 */ /* 0x000ee80000300800 */
[----:B------:R-:W3:Y:S04]  /*d830*/  LDL.LU R68, [R1+0x2f8] ;  /* 0x0002f80001447983 */ /* 0x000ee80000300800 */
[----:B------:R-:W3:Y:S01]  /*d840*/  LDL.LU R69, [R1+0x2dc] ;  /* 0x0002dc0001457983 */ /* 0x000ee20000300800 */
[----:B------:R-:W-:-:S02]  /*d850*/  PRMT R13, R13, 0x5410, R75 ;  /* 0x000054100d0d7816 */ /* 0x000fc4000000004b */
[----:B------:R-:W-:Y:S02]  /*d860*/  PRMT R12, R12, 0x5410, R74 ;  /* 0x000054100c0c7816 */ /* 0x000fe4000000004a */
[----:B------:R-:W-:Y:S02]  /*d870*/  PRMT R11, R73, 0x5410, R11 ;  /* 0x00005410490b7816 */ /* 0x000fe4000000000b */
[----:B------:R-:W-:Y:S02]  /*d880*/  PRMT R10, R72, 0x5410, R10 ;  /* 0x00005410480a7816 */ /* 0x000fe4000000000a */
[----:B------:R-:W-:Y:S02]  /*d890*/  PRMT R9, R9, 0x5410, R71 ;  /* 0x0000541009097816 */ /* 0x000fe40000000047 */
[----:B------:R-:W-:Y:S02]  /*d8a0*/  PRMT R8, R8, 0x5410, R70 ;  /* 0x0000541008087816 */ /* 0x000fe40000000046 */
[----:B------:R-:W3:Y:S04]  /*d8b0*/  LDL.LU R70, [R1+0x2d8] ;  /* 0x0002d80001467983 */ /* 0x000ee80000300800 */
[----:B------:R-:W3:Y:S04]  /*d8c0*/  LDL.LU R71, [R1+0x2d4] ;  /* 0x0002d40001477983 */ /* 0x000ee80000300800 */
[----:B------:R-:W3:Y:S04]  /*d8d0*/  LDL.LU R72, [R1+0x2d0] ;  /* 0x0002d00001487983 */ /* 0x000ee80000300800 */
[----:B------:R-:W3:Y:S04]  /*d8e0*/  LDL.LU R73, [R1+0x2cc] ;  /* 0x0002cc0001497983 */ /* 0x000ee80000300800 */
[----:B------:R-:W3:Y:S04]  /*d8f0*/  LDL.LU R74, [R1+0x2c8] ;  /* 0x0002c800014a7983 */ /* 0x000ee80000300800 */
[----:B------:R-:W3:Y:S01]  /*d900*/  LDL.LU R75, [R1+0x2c4] ;  /* 0x0002c400014b7983 */ /* 0x000ee20000300800 */
[----:B--2---:R-:W-:-:S03]  /*d910*/  PRMT R15, R87, 0x5410, R15 ;  /* 0x00005410570f7816 */ /* 0x004fc6000000000f */
[----:B------:R1:W5:Y:S01]  /*d920*/  LDL.LU R87, [R1+0x1328] ;  /* 0x0013280001577983 */ /* 0x0003620000300800 */
[----:B----4-:R-:W-:-:S03]  /*d930*/  PRMT R16, R86, 0x5410, R16 ;  /* 0x0000541056107816 */ /* 0x010fc60000000010 */
[----:B------:R1:W5:Y:S01]  /*d940*/  LDL.LU R86, [R1+0x1324] ;  /* 0x0013240001567983 */ /* 0x0003620000300800 */
[----:B---3--:R-:W-:-:S03]  /*d950*/  PRMT R17, R85, 0x5410, R17 ;  /* 0x0000541055117816 */ /* 0x008fc60000000011 */
[----:B------:R1:W5:Y:S01]  /*d960*/  LDL.LU R85, [R1+0x1320] ;  /* 0x0013200001557983 */ /* 0x0003620000300800 */
[----:B------:R-:W-:Y:S02]  /*d970*/  PRMT R18, R76, 0x5410, R18 ;  /* 0x000054104c127816 */ /* 0x000fe40000000012 */
[----:B------:R-:W-:Y:S02]  /*d980*/  PRMT R19, R77, 0x5410, R19 ;  /* 0x000054104d137816 */ /* 0x000fe40000000013 */
[----:B------:R-:W-:Y:S02]  /*d990*/  PRMT R20, R78, 0x5410, R20 ;  /* 0x000054104e147816 */ /* 0x000fe40000000014 */
[----:B------:R-:W-:Y:S02]  /*d9a0*/  PRMT R21, R79, 0x5410, R21 ;  /* 0x000054104f157816 */ /* 0x000fe40000000015 */
[----:B------:R-:W-:Y:S02]  /*d9b0*/  PRMT R22, R80, 0x5410, R22 ;  /* 0x0000541050167816 */ /* 0x000fe40000000016 */
[----:B------:R-:W-:-:S02]  /*d9c0*/  PRMT R23, R81, 0x5410, R23 ;  /* 0x0000541051177816 */ /* 0x000fc40000000017 */
[----:B------:R-:W-:Y:S02]  /*d9d0*/  PRMT R24, R82, 0x5410, R24 ;  /* 0x0000541052187816 */ /* 0x000fe40000000018 */
[----:B------:R-:W-:Y:S02]  /*d9e0*/  PRMT R25, R83, 0x5410, R25 ;  /* 0x0000541053197816 */ /* 0x000fe40000000019 */
[----:B------:R-:W2:Y:S04]  /*d9f0*/  LDL.LU R83, [R1+0x2c0] ;  /* 0x0002c00001537983 */ /* 0x000ea80000300800 */
[----:B------:R-:W3:Y:S04]  /*da00*/  LDL.LU R82, [R1+0x2bc] ;  /* 0x0002bc0001527983 */ /* 0x000ee80000300800 */
[----:B------:R-:W4:Y:S04]  /*da10*/  LDL.LU R81, [R1+0x2b8] ;  /* 0x0002b80001517983 */ /* 0x000f280000300800 */
[----:B------:R-:W4:Y:S04]  /*da20*/  LDL.LU R80, [R1+0x2a0] ;  /* 0x0002a00001507983 */ /* 0x000f280000300800 */
[----:B------:R-:W4:Y:S04]  /*da30*/  LDL.LU R79, [R1+0x288] ;  /* 0x00028800014f7983 */ /* 0x000f280000300800 */
[----:B------:R-:W4:Y:S04]  /*da40*/  LDL.LU R78, [R1+0x280] ;  /* 0x00028000014e7983 */ /* 0x000f280000300800 */
[----:B------:R-:W4:Y:S04]  /*da50*/  LDL.LU R77, [R1+0x264] ;  /* 0x00026400014d7983 */ /* 0x000f280000300800 */
[----:B------:R-:W4:Y:S01]  /*da60*/  LDL.LU R76, [R1+0x238] ;  /* 0x00023800014c7983 */ /* 0x000f220000300800 */
[----:B------:R-:W-:-:S03]  /*da70*/  PRMT R26, R84, 0x5410, R26 ;  /* 0x00005410541a7816 */ /* 0x000fc6000000001a */
        /* <DEDUP_REMOVED lines=23> */
[----:B------:R-:W4:Y:S04]  /*dbf0*/  LDL.LU R75, [R1+0x1d8] ;  /* 0x0001d800014b7983 */ /* 0x000f280000300800 */
        /* <DEDUP_REMOVED lines=9> */
[----:B------:R-:W4:Y:S01]  /*dc90*/  LDL.LU R0, [R1+0x258] ;  /* 0x0002580001007983 */ /* 0x000f220000300800 */
[----:B--2---:R-:W-:-:S03]  /*dca0*/  PRMT R38, R83, 0x5410, R38 ;  /* 0x0000541053267816 */ /* 0x004fc60000000026 */
[----:B------:R1:W5:Y:S01]  /*dcb0*/  LDL.LU R83, [R1+0x1318] ;  /* 0x0013180001537983 */ /* 0x0003620000300800 */
[----:B---3--:R-:W-:-:S03]  /*dcc0*/  PRMT R39, R82, 0x5410, R39 ;  /* 0x0000541052277816 */ /* 0x008fc60000000027 */
[----:B------:R1:W5:Y:S01]  /*dcd0*/  LDL.LU R82, [R1+0x1314] ;  /* 0x0013140001527983 */ /* 0x0003620000300800 */
[----:B----4-:R-:W-:-:S03]  /*dce0*/  PRMT R40, R81, 0x5410, R40 ;  /* 0x0000541051287816 */ /* 0x010fc60000000028 */
[----:B------:R1:W5:Y:S01]  /*dcf0*/  LDL.LU R81, [R1+0x1310] ;  /* 0x0013100001517983 */ /* 0x0003620000300800 */
[----:B------:R-:W-:-:S03]  /*dd00*/  PRMT R41, R80, 0x5410, R41 ;  /* 0x0000541050297816 */ /* 0x000fc60000000029 */
        /* <DEDUP_REMOVED lines=8> */
[----:B------:R1:W5:Y:S04]  /*dd90*/  LDL.LU R76, [R1+0x12fc] ;  /* 0x0012fc00014c7983 */ /* 0x0003680000300800 */
[----:B------:R-:W2:Y:S04]  /*dda0*/  LDL.LU R57, [R1+0x1dc] ;  /* 0x0001dc0001397983 */ /* 0x000ea80000300800 */
[----:B------:R-:W3:Y:S04]  /*ddb0*/  LDL.LU R58, [R1+0x1e8] ;  /* 0x0001e800013a7983 */ /* 0x000ee80000300800 */
        /* <DEDUP_REMOVED lines=31> */
[----:B------:R1:W-:Y:S03]  /*dfb0*/  STTM.x64 tmem[UR10+0x100], R4 ;  /* 0x00010004000079ed */ /* 0x0003e6000834000a */
.L_x_6:
[----:B01----:R-:W2:Y:S01]  /*dfc0*/  LDL.LU R5, [R1+0x220] ;  /* 0x0002200001057983 */ /* 0x003ea20000300800 */
[--C-:B-----5:R-:W-:Y:S01]  /*dfd0*/  @!P5 IMAD.IADD R75, R75, 0x1, -R68.reuse ;  /* 0x000000014b4bd824 */ /* 0x120fe200078e0a44 */
[----:B------:R-:W0:Y:S02]  /*dfe0*/  LDCU UR4, c[0x0][0x3b0] ;  /* 0x00007600ff0477ac */ /* 0x000e240008000800 */
[----:B------:R1:W-:Y:S01]  /*dff0*/  STL [R1+0x1454], R92 ;  /* 0x0014545c01007387 */ /* 0x0003e20000100800 */
[----:B------:R-:W-:Y:S01]  /*e000*/  @!P6 IMAD.IADD R76, R76, 0x1, -R68 ;  /* 0x000000014c4ce824 */ /* 0x000fe200078e0a44 */
[----:B------:R-:W3:Y:S01]  /*e010*/  LDCU UR5, c[0x0][0x3b0] ;  /* 0x00007600ff0577ac */ /* 0x000ee20008000800 */
[----:B------:R-:W4:Y:S01]  /*e020*/  FENCE.VIEW.ASYNC.T ;  /* 0x00000000000073c6 */ /* 0x000f220000000200 */
[----:B------:R-:W0:Y:S01]  /*e030*/  LDCU UR7, c[0x0][0x3b0] ;  /* 0x00007600ff0777ac */ /* 0x000e220008000800 */
[----:B-1----:R-:W3:Y:S01]  /*e040*/  LDL R92, [R1+0xfbc] ;  /* 0x000fbc00015c7983 */ /* 0x002ee20000100800 */
[----:B------:R-:W1:Y:S03]  /*e050*/  LDCU UR12, c[0x0][0x3b0] ;  /* 0x00007600ff0c77ac */ /* 0x000e660008000800 */
[----:B------:R-:W-:Y:S01]  /*e060*/  STL [R1+0x1450], R93 ;  /* 0x0014505d01007387 */ /* 0x000fe20000100800 */
[----:B------:R-:W-:Y:S01]  /*e070*/  PRMT R67, RZ, 0x7610, R67 ;  /* 0x00007610ff437816 */ /* 0x000fe20000000043 */
[----:B------:R-:W0:Y:S02]  /*e080*/  LDCU UR13, c[0x0][0x3b0] ;  /* 0x00007600ff0d77ac */ /* 0x000e240008000800 */
[----:B------:R4:W-:Y:S04]  /*e090*/  STL [R1+0x144c], R60 ;  /* 0x00144c3c01007387 */ /* 0x0009e80000100800 */
[----:B----4-:R-:W4:Y:S04]  /*e0a0*/  LDL R60, [R1+0x1004] ;  /* 0x00100400013c7983 */ /* 0x010f280000100800 */
[----:B------:R-:W-:Y:S04]  /*e0b0*/  STL [R1+0x1448], R8 ;  /* 0x0014480801007387 */ /* 0x000fe80000100800 */
[----:B------:R-:W-:Y:S04]  /*e0c0*/  STL [R1+0x1444], R45 ;  /* 0x0014442d01007387 */ /* 0x000fe80000100800 */
[----:B------:R0:W-:Y:S04]  /*e0d0*/  STL [R1+0x1440], R65 ;  /* 0x0014404101007387 */ /* 0x0001e80000100800 */
[----:B0-----:R-:W4:Y:S01]  /*e0e0*/  LDL R65, [R1+0xfdc] ;  /* 0x000fdc0001417983 */ /* 0x001f220000100800 */
[----:B------:R-:W-:Y:S01]  /*e0f0*/  @!P4 IMAD.MOV R75, RZ, RZ, -R75 ;  /* 0x000000ffff4bc224 */ /* 0x000fe200078e0a4b */
[----:B------:R-:W-:-:S02]  /*e100*/  ISETP.GT.U32.AND P6, PT, R68, R77, PT ;  /* 0x0000004d4400720c */ /* 0x000fc40003fc4070 */
[----:B------:R-:W-:Y:S01]  /*e110*/  STL [R1+0x143c], R64 ;  /* 0x00143c4001007387 */ /* 0x000fe20000100800 */
[----:B------:R-:W-:Y:S02]  /*e120*/  PRMT R93, RZ, 0x7610, R93 ;  /* 0x00007610ff5d7816 */ /* 0x000fe4000000005d */
[----:B------:R-:W-:Y:S01]  /*e130*/  ISETP.GT.U32.AND P5, PT, R68, R79, PT ;  /* 0x0000004f4400720c */ /* 0x000fe20003fa4070 */
        /* <DEDUP_REMOVED lines=47> */
[----:B------:R-:W-:Y:S01]  /*e430*/  STL [R1+0x137c], R10 ;  /* 0x00137c0a01007387 */ /* 0x000fe20000100800 */
[----:B------:R-:W-:-:S03]  /*e440*/  SEL R75, R73, R75, !P1 ;  /* 0x0000004b494b7207 */ /* 0x000fc60004800000 */
[----:B------:R-:W-:Y:S04]  /*e450*/  STL [R1+0x1378], R15 ;  /* 0x0013780f01007387 */ /* 0x000fe80000100800 */
[----:B------:R-:W-:Y:S04]  /*e460*/  STL [R1+0x1374], R22 ;  /* 0x0013741601007387 */ /* 0x000fe80000100800 */
[----:B------:R-:W-:Y:S04]  /*e470*/  STL [R1+0x1370], R11 ;  /* 0x0013700b01007387 */ /* 0x000fe80000100800 */
[----:B------:R-:W-:Y:S04]  /*e480*/  STL [R1+0x136c], R18 ;  /* 0x00136c1201007387 */ /* 0x000fe80000100800 */
[----:B------:R-:W-:Y:S01]  /*e490*/  STL [R1+0x1368], R12 ;  /* 0x0013680c01007387 */ /* 0x000fe20000100800 */
[----:B------:R-:W-:-:S03]  /*e4a0*/  IMAD R75, R75, UR11, RZ ;  /* 0x0000000b4b4b7c24 */ /* 0x000fc6000f8e02ff */
[----:B------:R-:W-:Y:S04]  /*e4b0*/  STL [R1+0x1364], R17 ;  /* 0x0013641101007387 */ /* 0x000fe80000100800 */
[----:B------:R-:W-:Y:S04]  /*e4c0*/  STL [R1+0x1360], R0 ;  /* 0x0013600001007387 */ /* 0x000fe80000100800 */
[----:B------:R-:W-:Y:S04]  /*e4d0*/  STL [R1+0x135c], R74 ;  /* 0x00135c4a01007387 */ /* 0x000fe80000100800 */
[----:B------:R-:W-:Y:S01]  /*e4e0*/  STL [R1+0x12dc], R71 ;  /* 0x0012dc4701007387 */ /* 0x000fe20000100800 */
[----:B--2---:R-:W-:-:S03]  /*e4f0*/  LEA R4, P3, R5, R72, 0x1 ;  /* 0x0000004805047211 */ /* 0x004fc600078608ff */
[----:B------:R-:W-:Y:S01]  /*e500*/  STL [R1+0x12d8], R70 ;  /* 0x0012d84601007387 */ /* 0x000fe20000100800 */
[----:B------:R-:W-:Y:S01]  /*e510*/  LEA.HI.X.SX32 R5, R5, R69, 0x1, P3 ;  /* 0x0000004505057211 */ /* 0x000fe200018f0eff */
[----:B------:R-:W-:Y:S01]  /*e520*/  BAR.SYNC.DEFER_BLOCKING 0x0 ;  /* 0x0000000000007b1d */ /* 0x000fe20000010000 */
[----:B------:R-:W-:Y:S01]  /*e530*/  @!P6 IMAD.IADD R77, R77, 0x1, -R68 ;  /* 0x000000014d4de824 */ /* 0x000fe200078e0a44 */
[----:B------:R-:W-:-:S04]  /*e540*/  PRMT R45, RZ, 0x7610, R45 ;  /* 0x00007610ff2d7816 */ /* 0x000fc8000000002d */
[----:B------:R-:W-:Y:S01]  /*e550*/  STL [R1+0x12d4], R3 ;  /* 0x0012d40301007387 */ /* 0x000fe20000100800 */
[----:B---3--:R-:W-:-:S03]  /*e560*/  ISETP.GE.AND P3, PT, R92, RZ, PT ;  /* 0x000000ff5c00720c */ /* 0x008fc60003f66270 */
[----:B------:R-:W-:Y:S04]  /*e570*/  STL [R1+0x12d0], R2 ;  /* 0x0012d00201007387 */ /* 0x000fe80000100800 */
[----:B------:R0:W-:Y:S04]  /*e580*/  STL [R1+0x2bc], R4 ;  /* 0x0002bc0401007387 */ /* 0x0001e80000100800 */
[----:B------:R-:W2:Y:S01]  /*e590*/  LDL.LU R92, [R1+0x1454] ;  /* 0x00145400015c7983 */ /* 0x000ea20000300800 */
[----:B------:R-:W-:-:S03]  /*e5a0*/  ISETP.GT.U32.AND P4, PT, R68, R78, PT ;  /* 0x0000004e4400720c */ /* 0x000fc60003f84070 */
[----:B------:R0:W3:Y:S04]  /*e5b0*/  @P0 LDG.E.U16 R93, desc[UR20][R4.64] ;  /* 0x00000014045d0981 */ /* 0x0000e8000c1e1500 */
[----:B------:R1:W-:Y:S01]  /*e5c0*/  STL [R1+0x2b8], R5 ;  /* 0x0002b80501007387 */ /* 0x0003e20000100800 */
[----:B0-----:R-:W-:-:S04]  /*e5d0*/  LEA R4, P6, R75, R72, 0x1 ;  /* 0x000000484b047211 */ /* 0x001fc800078c08ff */
[----:B-1----:R-:W-:-:S05]  /*e5e0*/  LEA.HI.X.SX32 R5, R75, R69, 0x1, P6 ;  /* 0x000000454b057211 */ /* 0x002fca00030f0eff */
[----:B------:R-:W2:Y:S01]  /*e5f0*/  @P0 LDG.E.U16 R45, desc[UR20][R4.64] ;  /* 0x00000014042d0981 */ /* 0x000ea2000c1e1500 */
[----:B------:R-:W-:-:S05]  /*e600*/  @!P3 IMAD.MOV R76, RZ, RZ, -R76 ;  /* 0x000000ffff4cb224 */ /* 0x000fca00078e0a4c */
[----:B------:R-:W-:Y:S02]  /*e610*/  SEL R76, R73, R76, !P1 ;  /* 0x0000004c494c7207 */ /* 0x000fe40004800000 */
[----:B----4-:R-:W-:-:S03]  /*e620*/  ISETP.GE.AND P3, PT, R65, RZ, PT ;  /* 0x000000ff4100720c */ /* 0x010fc60003f66270 */
[----:B------:R-:W-:Y:S01]  /*e630*/  IMAD R76, R76, UR4, RZ ;  /* 0x000000044c4c7c24 */ /* 0x000fe2000f8e02ff */
[----:B------:R-:W-:Y:S01]  /*e640*/  PRMT R55, RZ, 0x7610, R55 ;  /* 0x00007610ff377816 */ /* 0x000fe20000000037 */
[--C-:B------:R-:W-:Y:S01]  /*e650*/  @!P4 IMAD.IADD R78, R78, 0x1, -R68.reuse ;  /* 0x000000014e4ec824 */ /* 0x100fe200078e0a44 */
[----:B------:R-:W-:Y:S01]  /*e660*/  ISETP.GE.AND P4, PT, R60, RZ, PT ;  /* 0x000000ff3c00720c */ /* 0x000fe20003f86270 */
[----:B------:R-:W-:Y:S01]  /*e670*/  @!P5 IMAD.IADD R79, R79, 0x1, -R68 ;  /* 0x000000014f4fd824 */ /* 0x000fe200078e0a44 */
[C---:B------:R-:W-:Y:S01]  /*e680*/  LEA R60, P6, R76.reuse, R72, 0x1 ;  /* 0x000000484c3c7211 */ /* 0x040fe200078c08ff */
[----:B------:R-:W0:Y:S01]  /*e690*/  LDCU UR4, c[0x0][0x3b0] ;  /* 0x00007600ff0477ac */ /* 0x000e220008000800 */
[----:B---3--:R1:W-:Y:S04]  /*e6a0*/  STL [R1+0x320], R93 ;  /* 0x0003205d01007387 */ /* 0x0083e80000100800 */
[----:B-1----:R-:W3:Y:S04]  /*e6b0*/  LDL.LU R93, [R1+0x1450] ;  /* 0x00145000015d7983 */ /* 0x002ee80000300800 */
[----:B------:R-:W4:Y:S04]  /*e6c0*/  LDL R65, [R1+0x1034] ;  /* 0x0010340001417983 */ /* 0x000f280000100800 */
[----:B------:R1:W-:Y:S04]  /*e6d0*/  STL [R1+0x2fc], R4 ;  /* 0x0002fc0401007387 */ /* 0x0003e80000100800 */
[----:B------:R0:W-:Y:S04]  /*e6e0*/  STL [R1+0x2f8], R5 ;  /* 0x0002f80501007387 */ /* 0x0001e80000100800 */
[----:B--2---:R2:W-:Y:S01]  /*e6f0*/  STL [R1+0x334], R45 ;  /* 0x0003342d01007387 */ /* 0x0045e20000100800 */
[----:B-1----:R-:W-:Y:S01]  /*e700*/  @P0 IMAD.MOV.U32 R4, RZ, RZ, R60 ;  /* 0x000000ffff040224 */ /* 0x002fe200078e003c */
[----:B0-----:R-:W-:-:S02]  /*e710*/  LEA.HI.X.SX32 R5, R76, R69, 0x1, P6 ;  /* 0x000000454c057211 */ /* 0x001fc400030f0eff */
[----:B--2---:R-:W2:Y:S04]  /*e720*/  LDL R45, [R1+0x1088] ;  /* 0x00108800012d7983 */ /* 0x004ea80000100800 */
[----:B------:R0:W3:Y:S01]  /*e730*/  @P0 LDG.E.U16 R55, desc[UR20][R4.64] ;  /* 0x0000001404370981 */ /* 0x0000e2000c1e1500 */
[----:B------:R-:W-:-:S13]  /*e740*/  ISETP.GT.U32.AND P5, PT, R68, R79, PT ;  /* 0x0000004f4400720c */ /* 0x000fda0003fa4070 */
[----:B------:R-:W-:Y:S01]  /*e750*/  @!P5 IMAD.IADD R79, R79, 0x1, -R68 ;  /* 0x000000014f4fd824 */ /* 0x000fe200078e0a44 */
[C---:B------:R-:W-:Y:S01]  /*e760*/  ISETP.GT.U32.AND P5, PT, R68.reuse, R80, PT ;  /* 0x000000504400720c */ /* 0x040fe20003fa4070 */
[----:B------:R-:W-:Y:S01]  /*e770*/  @!P3 IMAD.MOV R77, RZ, RZ, -R77 ;  /* 0x000000ffff4db224 */ /* 0x000fe200078e0a4d */
[C---:B------:R-:W-:Y:S01]  /*e780*/  ISETP.GT.U32.AND P3, PT, R68.reuse, R78, PT ;  /* 0x0000004e4400720c */ /* 0x040fe20003f64070 */
[----:B------:R-:W-:Y:S01]  /*e790*/  @!P4 IMAD.MOV R79, RZ, RZ, -R79 ;  /* 0x000000ffff4fc224 */ /* 0x000fe200078e0a4f */
[----:B------:R-:W-:Y:S02]  /*e7a0*/  ISETP.GT.U32.AND P6, PT, R68, R81, PT ;  /* 0x000000514400720c */ /* 0x000fe40003fc4070 */
[----:B------:R-:W-:-:S07]  /*e7b0*/  SEL R77, R73, R77, !P1 ;  /* 0x0000004d494d7207 */ /* 0x000fce0004800000 */
[----:B------:R-:W-:Y:S01]  /*e7c0*/  @!P5 IMAD.IADD R80, R80, 0x1, -R68 ;  /* 0x000000015050d824 */ /* 0x000fe200078e0a44 */
[----:B------:R-:W-:-:S04]  /*e7d0*/  SEL R79, R73, R79, !P1 ;  /* 0x0000004f494f7207 */ /* 0x000fc80004800000 */
[----:B------:R-:W-:Y:S01]  /*e7e0*/  ISETP.GT.U32.AND P5, PT, R68, R80, PT ;  /* 0x000000504400720c */ /* 0x000fe20003fa4070 */
[----:B------:R-:W-:Y:S01]  /*e7f0*/  IMAD R77, R77, UR5, RZ ;  /* 0x000000054d4d7c24 */ /* 0x000fe2000f8e02ff */
[----:B------:R1:W-:Y:S01]  /*e800*/  STL [R1+0x51c], R60 ;  /* 0x00051c3c01007387 */ /* 0x0003e20000100800 */
[----:B------:R-:W-:Y:S01]  /*e810*/  @!P3 IMAD.IADD R78, R78, 0x1, -R68 ;  /* 0x000000014e4eb824 */ /* 0x000fe200078e0a44 */
[----:B------:R-:W-:Y:S01]  /*e820*/  PRMT R8, RZ, 0x7610, R8 ;  /* 0x00007610ff087816 */ /* 0x000fe20000000008 */
[----:B------:R-:W-:Y:S02]  /*e830*/  IMAD R79, R79, UR4, RZ ;  /* 0x000000044f4f7c24 */ /* 0x000fe4000f8e02ff */
[----:B------:R-:W-:Y:S01]  /*e840*/  @!P6 IMAD.IADD R81, R81, 0x1, -R68 ;  /* 0x000000015151e824 */ /* 0x000fe200078e0a44 */
[C---:B0-----:R-:W-:Y:S01]  /*e850*/  LEA R4, P6, R77.reuse, R72, 0x1 ;  /* 0x000000484d047211 */ /* 0x041fe200078c08ff */
[----:B------:R0:W-:Y:S01]  /*e860*/  STL [R1+0x518], R5 ;  /* 0x0005180501007387 */ /* 0x0001e20000100800 */
[----:B------:R-:W-:Y:S01]  /*e870*/  PRMT R64, RZ, 0x7610, R64 ;  /* 0x00007610ff407816 */ /* 0x000fe20000000040 */
[----:B------:R-:W2:Y:S02]  /*e880*/  LDCU UR4, c[0x0][0x3b0] ;  /* 0x00007600ff0477ac */ /* 0x000ea40008000800 */
[----:B------:R-:W-:Y:S01]  /*e890*/  @!P5 IMAD.IADD R80, R80, 0x1, -R68 ;  /* 0x000000015050d824 */ /* 0x000fe200078e0a44 */
[----:B-1----:R-:W3:Y:S01]  /*e8a0*/  LDL.LU R60, [R1+0x144c] ;  /* 0x00144c00013c7983 */ /* 0x002ee20000300800 */
[----:B------:R-:W-:Y:S01]  /*e8b0*/  PRMT R62, RZ, 0x7610, R62 ;  /* 0x00007610ff3e7816 */ /* 0x000fe2000000003e */
[----:B------:R-:W1:Y:S01]  /*e8c0*/  LDCU UR5, c[0x0][0x3b0] ;  /* 0x00007600ff0577ac */ /* 0x000e620008000800 */
[----:B0-----:R-:W-:-:S05]  /*e8d0*/  LEA.HI.X.SX32 R5, R77, R69, 0x1, P6 ;  /* 0x000000454d057211 */ /* 0x001fca00030f0eff */
[----:B------:R0:W3:Y:S01]  /*e8e0*/  @P0 LDG.E.U16 R8, desc[UR20][R4.64] ;  /* 0x0000001404080981 */ /* 0x0000e2000c1e1500 */
[----:B----4-:R-:W-:-:S13]  /*e8f0*/  ISETP.GE.AND P4, PT, R65, RZ, PT ;  /* 0x000000ff4100720c */ /* 0x010fda0003f86270 */
[----:B------:R-:W-:Y:S01]  /*e900*/  @!P4 IMAD.MOV R78, RZ, RZ, -R78 ;  /* 0x000000ffff4ec224 */ /* 0x000fe200078e0a4e */
[----:B------:R-:W-:-:S04]  /*e910*/  LEA R65, P4, R79, R72, 0x1 ;  /* 0x000000484f417211 */ /* 0x000fc800078808ff */
[----:B------:R-:W-:Y:S02]  /*e920*/  SEL R78, R73, R78, !P1 ;  /* 0x0000004e494e7207 */ /* 0x000fe40004800000 */
[----:B--2---:R-:W-:Y:S02]  /*e930*/  ISETP.GE.AND P5, PT, R45, RZ, PT ;  /* 0x000000ff2d00720c */ /* 0x004fe40003fa6270 */
[----:B------:R-:W-:Y:S01]  /*e940*/  LEA.HI.X.SX32 R45, R79, R69, 0x1, P4 ;  /* 0x000000454f2d7211 */ /* 0x000fe200020f0eff */
[----:B---3--:R2:W-:Y:S01]  /*e950*/  STL [R1+0x330], R55 ;  /* 0x0003303701007387 */ /* 0x0085e20000100800 */
[----:B------:R-:W-:-:S09]  /*e960*/  IMAD R78, R78, UR7, RZ ;  /* 0x000000074e4e7c24 */ /* 0x000fd2000f8e02ff */
[----:B------:R-:W-:Y:S01]  /*e970*/  @!P5 IMAD.MOV R80, RZ, RZ, -R80 ;  /* 0x000000ffff50d224 */ /* 0x000fe200078e0a50 */
[----:B--2---:R-:W2:Y:S01]  /*e980*/  LDL R55, [R1+0x107c] ;  /* 0x00107c0001377983 */ /* 0x004ea20000100800 */
[----:B------:R-:W-:Y:S01]  /*e990*/  ISETP.GT.U32.AND P3, PT, R68, R81, PT ;  /* 0x000000514400720c */ /* 0x000fe20003f64070 */
[----:B------:R-:W3:Y:S02]  /*e9a0*/  LDCU UR7, c[0x0][0x3b0] ;  /* 0x00007600ff0777ac */ /* 0x000ee40008000800 */
[----:B------:R0:W-:Y:S04]  /*e9b0*/  STL [R1+0x54c], R4 ;  /* 0x00054c0401007387 */ /* 0x0001e80000100800 */
[----:B------:R-:W-:Y:S04]  /*e9c0*/  STL [R1+0x57c], R65 ;  /* 0x00057c4101007387 */ /* 0x000fe80000100800 */
[----:B------:R4:W-:Y:S01]  /*e9d0*/  STL [R1+0x548], R5 ;  /* 0x0005480501007387 */ /* 0x0009e20000100800 */
[----:B0-----:R-:W-:-:S02]  /*e9e0*/  @P0 IMAD.MOV.U32 R4, RZ, RZ, R65 ;  /* 0x000000ffff040224 */ /* 0x001fc400078e0041 */
[----:B----4-:R-:W-:-:S05]  /*e9f0*/  @P0 IMAD.MOV.U32 R5, RZ, RZ, R45 ;  /* 0x000000ffff050224 */ /* 0x010fca00078e002d */
[----:B------:R0:W4:Y:S02]  /*ea00*/  @P0 LDG.E.U16 R64, desc[UR20][R4.64] ;  /* 0x0000001404400981 */ /* 0x000124000c1e1500 */
[----:B0-----:R-:W-:-:S04]  /*ea10*/  LEA R4, P5, R78, R72, 0x1 ;  /* 0x000000484e047211 */ /* 0x001fc800078a08ff */
[----:B------:R-:W-:-:S05]  /*ea20*/  LEA.HI.X.SX32 R5, R78, R69, 0x1, P5 ;  /* 0x000000454e057211 */ /* 0x000fca00028f0eff */
[----:B------:R-:W3:Y:S04]  /*ea30*/  @P0 LDG.E.U16 R62, desc[UR20][R4.64] ;  /* 0x00000014043e0981 */ /* 0x000ee8000c1e1500 */
[----:B------:R-:W-:Y:S04]  /*ea40*/  STL [R1+0x578], R45 ;  /* 0x0005782d01007387 */ /* 0x000fe80000100800 */
[----:B------:R0:W-:Y:S04]  /*ea50*/  STL [R1+0x344], R8 ;  /* 0x0003440801007387 */ /* 0x0001e80000100800 */
[----:B0-----:R-:W3:Y:S04]  /*ea60*/  LDL.LU R8, [R1+0x1448] ;  /* 0x0014480001087983 */ /* 0x001ee80000300800 */
[----:B------:R-:W3:Y:S04]  /*ea70*/  LDL.LU R45, [R1+0x1444] ;  /* 0x00144400012d7983 */ /* 0x000ee80000300800 */
[----:B------:R-:W3:Y:S01]  /*ea80*/  LDL.LU R65, [R1+0x1440] ;  /* 0x0014400001417983 */ /* 0x000ee20000300800 */
[----:B--2---:R-:W-:-:S03]  /*ea90*/  ISETP.GE.AND P6, PT, R55, RZ, PT ;  /* 0x000000ff3700720c */ /* 0x004fc60003fc6270 */
[----:B----4-:R0:W-:Y:S04]  /*eaa0*/  STL [R1+0x340], R64 ;  /* 0x0003404001007387 */ /* 0x0101e80000100800 */
[----:B0-----:R-:W2:Y:S04]  /*eab0*/  LDL.LU R64, [R1+0x143c] ;  /* 0x00143c0001407983 */ /* 0x001ea80000300800 */
[----:B------:R-:W4:Y:S04]  /*eac0*/  LDL R55, [R1+0x10ac] ;  /* 0x0010ac0001377983 */ /* 0x000f280000100800 */
[----:B------:R-:W-:Y:S04]  /*ead0*/  STL [R1+0x5ac], R4 ;  /* 0x0005ac0401007387 */ /* 0x000fe80000100800 */
[----:B------:R-:W-:Y:S04]  /*eae0*/  STL [R1+0x5a8], R5 ;  /* 0x0005a80501007387 */ /* 0x000fe80000100800 */
[----:B---3--:R0:W-:Y:S04]  /*eaf0*/  STL [R1+0x354], R62 ;  /* 0x0003543e01007387 */ /* 0x0081e80000100800 */
[----:B0-----:R-:W3:Y:S04]  /*eb00*/  LDL.LU R62, [R1+0x1438] ;  /* 0x00143800013e7983 */ /* 0x001ee80000300800 */
[----:B------:R-:W2:Y:S01]  /*eb10*/  LDL R4, [R1+0x1124] ;  /* 0x0011240001047983 */ /* 0x000ea20000100800 */
[----:B------:R-:W-:Y:S01]  /*eb20*/  @!P3 IMAD.IADD R81, R81, 0x1, -R68 ;  /* 0x000000015151b824 */ /* 0x000fe200078e0a44 */
[----:B------:R-:W-:-:S02]  /*eb30*/  ISETP.GT.U32.AND P3, PT, R68, R83, PT ;  /* 0x000000534400720c */ /* 0x000fc40003f64070 */
[----:B------:R-:W-:Y:S01]  /*eb40*/  SEL R80, R73, R80, !P1 ;  /* 0x0000005049507207 */ /* 0x000fe20004800000 */
[----:B------:R-:W-:-:S04]  /*eb50*/  @!P6 IMAD.MOV R81, RZ, RZ, -R81 ;  /* 0x000000ffff51e224 */ /* 0x000fc800078e0a51 */
[----:B------:R-:W-:-:S06]  /*eb60*/  IMAD R80, R80, UR12, RZ ;  /* 0x0000000c50507c24 */ /* 0x000fcc000f8e02ff */
[----:B------:R-:W-:Y:S01]  /*eb70*/  @!P3 IMAD.IADD R83, R83, 0x1, -R68 ;  /* 0x000000015353b824 */ /* 0x000fe200078e0a44 */
[----:B------:R-:W-:Y:S01]  /*eb80*/  LEA R5, P6, R80, R72, 0x1 ;  /* 0x0000004850057211 */ /* 0x000fe200078c08ff */
[----:B------:R-:W0:Y:S04]  /*eb90*/  LDCU UR12, c[0x0][0x3b0] ;  /* 0x00007600ff0c77ac */ /* 0x000e280008000800 */
[----:B------:R0:W-:Y:S01]  /*eba0*/  STL [R1+0x5dc], R5 ;  /* 0x0005dc0501007387 */ /* 0x0001e20000100800 */
[----:B------:R-:W-:Y:S02]  /*ebb0*/  PRMT R63, RZ, 0x7610, R63 ;  /* 0x00007610ff3f7816 */ /* 0x000fe4000000003f */
[----:B--2---:R-:W-:Y:S02]  /*ebc0*/  ISETP.GE.AND P3, PT, R4, RZ, PT ;  /* 0x000000ff0400720c */ /* 0x004fe40003f66270 */
[----:B------:R-:W-:-:S04]  /*ebd0*/  LEA.HI.X.SX32 R4, R80, R69, 0x1, P6 ;  /* 0x0000004550047211 */ /* 0x000fc800030f0eff */
[-C--:B0-----:R-:W-:Y:S01]  /*ebe0*/  @P0 LOP3.LUT R5, R5, R4.reuse, RZ, 0x3c, !PT ;  /* 0x0000000405050212 */ /* 0x081fe200078e3cff */
[----:B------:R0:W-:Y:S03]  /*ebf0*/  STL [R1+0x5d8], R4 ;  /* 0x0005d80401007387 */ /* 0x0001e60000100800 */
[----:B0-----:R-:W-:-:S04]  /*ec00*/  @P0 LOP3.LUT R4, R5, R4, RZ, 0x3c, !PT ;  /* 0x0000000405040212 */ /* 0x001fc800078e3cff */
[----:B------:R-:W-:-:S05]  /*ec10*/  @P0 LOP3.LUT R5, R5, R4, RZ, 0x3c, !PT ;  /* 0x0000000405050212 */ /* 0x000fca00078e3cff */
[----:B------:R0:W2:Y:S01]  /*ec20*/  @P0 LDG.E.U16 R63, desc[UR20][R4.64] ;  /* 0x00000014043f0981 */ /* 0x0000a2000c1e1500 */
[----:B------:R-:W-:Y:S02]  /*ec30*/  ISETP.GT.U32.AND P4, PT, R68, R82, PT ;  /* 0x000000524400720c */ /* 0x000fe40003f84070 */
[----:B------:R-:W-:-:S11]  /*ec40*/  SEL R81, R73, R81, !P1 ;  /* 0x0000005149517207 */ /* 0x000fd60004800000 */
[----:B------:R-:W-:-:S05]  /*ec50*/  @!P4 IMAD.IADD R82, R82, 0x1, -R68 ;  /* 0x000000015252c824 */ /* 0x000fca00078e0a44 */
[C---:B------:R-:W-:Y:S01]  /*ec60*/  ISETP.GT.U32.AND P4, PT, R68.reuse, R82, PT ;  /* 0x000000524400720c */ /* 0x040fe20003f84070 */
[----:B------:R-:W-:Y:S01]  /*ec70*/  IMAD R81, R81, UR4, RZ ;  /* 0x0000000451517c24 */ /* 0x000fe2000f8e02ff */
[----:B------:R-:W-:Y:S01]  /*ec80*/  ISETP.GT.U32.AND P5, PT, R68, R84, PT ;  /* 0x000000544400720c */ /* 0x000fe20003fa4070 */
[----:B------:R-:W1:Y:S10]  /*ec90*/  LDCU UR4, c[0x0][0x3b0] ;  /* 0x00007600ff0477ac */ /* 0x000e740008000800 */
[----:B------:R-:W-:Y:S01]  /*eca0*/  @!P4 IMAD.IADD R82, R82, 0x1, -R68 ;  /* 0x000000015252c824 */ /* 0x000fe200078e0a44 */
[----:B0-----:R-:W-:-:S04]  /*ecb0*/  LEA R5, P4, R81, R72, 0x1 ;  /* 0x0000004851057211 */ /* 0x001fc800078808ff */
[----:B------:R-:W-:Y:S02]  /*ecc0*/  LEA.HI.X.SX32 R4, R81, R69, 0x1, P4 ;  /* 0x0000004551047211 */ /* 0x000fe400020f0eff */
[----:B----4-:R-:W-:Y:S01]  /*ecd0*/  ISETP.GE.AND P4, PT, R55, RZ, PT ;  /* 0x000000ff3700720c */ /* 0x010fe20003f86270 */
[----:B--2---:R0:W-:Y:S04]  /*ece0*/  STL [R1+0x350], R63 ;  /* 0x0003503f01007387 */ /* 0x0041e80000100800 */
[----:B0-----:R-:W2:Y:S04]  /*ecf0*/  LDL R63, [R1+0x10c8] ;  /* 0x0010c800013f7983 */ /* 0x001ea80000100800 */
[----:B------:R0:W-:Y:S04]  /*ed00*/  STL [R1+0x60c], R5 ;  /* 0x00060c0501007387 */ /* 0x0001e80000100800 */
[----:B------:R4:W-:Y:S04]  /*ed10*/  STL [R1+0x608], R4 ;  /* 0x0006080401007387 */ /* 0x0009e80000100800 */
[----:B------:R-:W2:Y:S01]  /*ed20*/  LDL.LU R55, [R1+0x1434] ;  /* 0x0014340001377983 */ /* 0x000ea20000300800 */
[----:B0-----:R-:W-:-:S04]  /*ed30*/  @P0 LOP3.LUT R5, R5, R4, RZ, 0x3c, !PT ;  /* 0x0000000405050212 */ /* 0x001fc800078e3cff */
[----:B----4-:R-:W-:-:S04]  /*ed40*/  @P0 LOP3.LUT R4, R5, R4, RZ, 0x3c, !PT ;  /* 0x0000000405040212 */ /* 0x010fc800078e3cff */
[----:B------:R-:W-:-:S05]  /*ed50*/  @P0 LOP3.LUT R5, R5, R4, RZ, 0x3c, !PT ;  /* 0x0000000405050212 */ /* 0x000fca00078e3cff */
[----:B------:R0:W4:Y:S04]  /*ed60*/  @P0 LDG.E.U16 R67, desc[UR20][R4.64] ;  /* 0x0000001404430981 */ /* 0x000128000c1e1500 */
[----:B------:R-:W2:Y:S01]  /*ed70*/  LDL R4, [R1+0x103c] ;  /* 0x00103c0001047983 */ /* 0x000ea20000100800 */
[----:B------:R-:W-:Y:S02]  /*ed80*/  @!P5 IMAD.IADD R84, R84, 0x1, -R68 ;  /* 0x000000015454d824 */ /* 0x000fe400078e0a44 */
[----:B------:R-:W-:-:S03]  /*ed90*/  @!P3 IMAD.MOV R82, RZ, RZ, -R82 ;  /* 0x000000ffff52b224 */ /* 0x000fc600078e0a52 */
[C---:B------:R-:W-:Y:S02]  /*eda0*/  ISETP.GT.U32.AND P6, PT, R68.reuse, R84, PT ;  /* 0x000000544400720c */ /* 0x040fe40003fc4070 */
[----:B------:R-:W-:Y:S02]  /*edb0*/  ISETP.GT.U32.AND P3, PT, R68, R85, PT ;  /* 0x000000554400720c */ /* 0x000fe40003f64070 */
[----:B------:R-:W-:-:S05]  /*edc0*/  SEL R82, R73, R82, !P1 ;  /* 0x0000005249527207 */ /* 0x000fca0004800000 */
[----:B-1----:R-:W-:Y:S01]  /*edd0*/  IMAD R82, R82, UR5, RZ ;  /* 0x0000000552527c24 */ /* 0x002fe2000f8e02ff */
[----:B------:R-:W-:Y:S01]  /*ede0*/  ISETP.GT.U32.AND P5, PT, R68, R83, PT ;  /* 0x000000534400720c */ /* 0x000fe20003fa4070 */
[----:B------:R-:W1:Y:S02]  /*edf0*/  LDCU UR5, c[0x0][0x3b0] ;  /* 0x00007600ff0577ac */ /* 0x000e640008000800 */
[--C-:B------:R-:W-:Y:S01]  /*ee00*/  @!P6 IMAD.IADD R84, R84, 0x1, -R68.reuse ;  /* 0x000000015454e824 */ /* 0x100fe200078e0a44 */
[----:B0-----:R-:W-:Y:S01]  /*ee10*/  LEA R5, P6, R82, R72, 0x1 ;  /* 0x0000004852057211 */ /* 0x001fe200078c08ff */
[----:B------:R-:W-:Y:S01]  /*ee20*/  @!P3 IMAD.IADD R85, R85, 0x1, -R68 ;  /* 0x000000015555b824 */ /* 0x000fe200078e0a44 */
[----:B------:R-:W-:-:S07]  /*ee30*/  PRMT R59, RZ, 0x7610, R59 ;  /* 0x00007610ff3b7816 */ /* 0x000fce000000003b */
[----:B------:R-:W-:-:S04]  /*ee40*/  @!P5 IMAD.IADD R83, R83, 0x1, -R68 ;  /* 0x000000015353d824 */ /* 0x000fc800078e0a44 */
[----:B------:R-:W-:-:S05]  /*ee50*/  @!P4 IMAD.MOV R83, RZ, RZ, -R83 ;  /* 0x000000ffff53c224 */ /* 0x000fca00078e0a53 */
[----:B------:R-:W-:-:S05]  /*ee60*/  SEL R83, R73, R83, !P1 ;  /* 0x0000005349537207 */ /* 0x000fca0004800000 */
[----:B------:R-:W-:Y:S01]  /*ee70*/  IMAD R83, R83, UR4, RZ ;  /* 0x0000000453537c24 */ /* 0x000fe2000f8e02ff */
[----:B------:R-:W-:Y:S01]  /*ee80*/  PRMT R6, RZ, 0x7610, R6 ;  /* 0x00007610ff067816 */ /* 0x000fe20000000006 */
[----:B------:R-:W0:Y:S01]  /*ee90*/  LDCU UR4, c[0x0][0x3b0] ;  /* 0x00007600ff0477ac */ /* 0x000e220008000800 */
[----:B----4-:R4:W-:Y:S01]  /*eea0*/  STL [R1+0x364], R67 ;  /* 0x0003644301007387 */ /* 0x0109e20000100800 */
[----:B--2---:R-:W-:-:S03]  /*eeb0*/  ISETP.GE.AND P3, PT, R4, RZ, PT ;  /* 0x000000ff0400720c */ /* 0x004fc60003f66270 */
[----:B----4-:R-:W2:Y:S01]  /*eec0*/  LDL R67, [R1+0x109c] ;  /* 0x00109c0001437983 */ /* 0x010ea20000100800 */
[----:B------:R-:W-:-:S03]  /*eed0*/  LEA.HI.X.SX32 R4, R82, R69, 0x1, P6 ;  /* 0x0000004552047211 */ /* 0x000fc600030f0eff */
[----:B------:R4:W-:Y:S04]  /*eee0*/  STL [R1+0x63c], R5 ;  /* 0x00063c0501007387 */ /* 0x0009e80000100800 */
[----:B------:R0:W-:Y:S01]  /*eef0*/  STL [R1+0x638], R4 ;  /* 0x0006380401007387 */ /* 0x0001e20000100800 */
[----:B----4-:R-:W-:-:S04]  /*ef00*/  @P0 LOP3.LUT R5, R5, R4, RZ, 0x3c, !PT ;  /* 0x0000000405050212 */ /* 0x010fc800078e3cff */
[C---:B0-----:R-:W-:Y:S02]  /*ef10*/  @P0 LOP3.LUT R4, R5.reuse, R4, RZ, 0x3c, !PT ;  /* 0x0000000405040212 */ /* 0x041fe400078e3cff */
[----:B------:R-:W-:Y:S02]  /*ef20*/  ISETP.GT.U32.AND P6, PT, R68, R86, PT ;  /* 0x000000564400720c */ /* 0x000fe40003fc4070 */
[----:B------:R-:W-:-:S05]  /*ef30*/  @P0 LOP3.LUT R5, R5, R4, RZ, 0x3c, !PT ;  /* 0x0000000405050212 */ /* 0x000fca00078e3cff */
[----:B------:R0:W4:Y:S06]  /*ef40*/  @P0 LDG.E.U16 R59, desc[UR20][R4.64] ;  /* 0x00000014043b0981 */ /* 0x00012c000c1e1500 */
[----:B------:R-:W-:Y:S01]  /*ef50*/  @!P6 IMAD.IADD R86, R86, 0x1, -R68 ;  /* 0x000000015656e824 */ /* 0x000fe200078e0a44 */
[----:B0-----:R-:W-:-:S04]  /*ef60*/  LEA R4, P6, R83, R72, 0x1 ;  /* 0x0000004853047211 */ /* 0x001fc800078c08ff */
[----:B------:R-:W-:-:S05]  /*ef70*/  LEA.HI.X.SX32 R5, R83, R69, 0x1, P6 ;  /* 0x0000004553057211 */ /* 0x000fca00030f0eff */
[----:B------:R-:W3:Y:S01]  /*ef80*/  @P0 LDG.E.U16 R6, desc[UR20][R4.64] ;  /* 0x0000001404060981 */ /* 0x000ee2000c1e1500 */
[----:B------:R-:W-:Y:S01]  /*ef90*/  ISETP.GT.U32.AND P4, PT, R68, R85, PT ;  /* 0x000000554400720c */ /* 0x000fe20003f84070 */
[----:B------:R-:W-:Y:S01]  /*efa0*/  @!P3 IMAD.MOV R84, RZ, RZ, -R84 ;  /* 0x000000ffff54b224 */ /* 0x000fe200078e0a54 */
[----:B------:R-:W-:-:S04]  /*efb0*/  ISETP.GE.AND P3, PT, R63, RZ, PT ;  /* 0x000000ff3f00720c */ /* 0x000fc80003f66270 */
[----:B------:R-:W-:-:S05]  /*efc0*/  SEL R84, R73, R84, !P1 ;  /* 0x0000005449547207 */ /* 0x000fca0004800000 */
[----:B-1----:R-:W-:Y:S01]  /*efd0*/  IMAD R84, R84, UR5, RZ ;  /* 0x0000000554547c24 */ /* 0x002fe2000f8e02ff */
[----:B------:R-:W-:Y:S01]  /*efe0*/  PRMT R66, RZ, 0x7610, R66 ;  /* 0x00007610ff427816 */ /* 0x000fe20000000042 */
[----:B------:R-:W-:Y:S01]  /*eff0*/  @!P4 IMAD.IADD R85, R85, 0x1, -R68 ;  /* 0x000000015555c824 */ /* 0x000fe200078e0a44 */
[----:B------:R-:W-:Y:S01]  /*f000*/  ISETP.GT.U32.AND P5, PT, R68, R87, PT ;  /* 0x000000574400720c */ /* 0x000fe20003fa4070 */
[----:B------:R-:W0:Y:S01]  /*f010*/  LDCU UR5, c[0x0][0x3b0] ;  /* 0x00007600ff0577ac */ /* 0x000e220008000800 */
[----:B--2---:R-:W-:Y:S02]  /*f020*/  ISETP.GE.AND P4, PT, R67, RZ, PT ;  /* 0x000000ff4300720c */ /* 0x004fe40003f86270 */
[C---:B------:R-:W-:Y:S01]  /*f030*/  LEA R67, P6, R84.reuse, R72, 0x1 ;  /* 0x0000004854437211 */ /* 0x040fe200078c08ff */
[----:B----4-:R1:W-:Y:S04]  /*f040*/  STL [R1+0x360], R59 ;  /* 0x0003603b01007387 */ /* 0x0103e80000100800 */
[----:B-1----:R-:W2:Y:S04]  /*f050*/  LDL.LU R59, [R1+0x1430] ;  /* 0x00143000013b7983 */ /* 0x002ea80000300800 */
[----:B------:R-:W4:Y:S04]  /*f060*/  LDL R63, [R1+0x1134] ;  /* 0x00113400013f7983 */ /* 0x000f280000100800 */
[----:B------:R1:W-:Y:S04]  /*f070*/  STL [R1+0x66c], R4 ;  /* 0x00066c0401007387 */ /* 0x0003e80000100800 */
[----:B------:R0:W-:Y:S04]  /*f080*/  STL [R1+0x668], R5 ;  /* 0x0006680501007387 */ /* 0x0001e80000100800 */
[----:B---3--:R3:W-:Y:S01]  /*f090*/  STL [R1+0x4e4], R6 ;  /* 0x0004e40601007387 */ /* 0x0087e20000100800 */
[----:B-1----:R-:W-:Y:S01]  /*f0a0*/  @P0 IMAD.MOV.U32 R4, RZ, RZ, R67 ;  /* 0x000000ffff040224 */ /* 0x002fe200078e0043 */
[----:B0-----:R-:W-:-:S02]  /*f0b0*/  LEA.HI.X.SX32 R5, R84, R69, 0x1, P6 ;  /* 0x0000004554057211 */ /* 0x001fc400030f0eff */
[----:B---3--:R-:W3:Y:S04]  /*f0c0*/  LDL R6, [R1+0x1164] ;  /* 0x0011640001067983 */ /* 0x008ee80000100800 */
[----:B------:R0:W2:Y:S01]  /*f0d0*/  @P0 LDG.E.U16 R66, desc[UR20][R4.64] ;  /* 0x0000001404420981 */ /* 0x0000a2000c1e1500 */
[----:B------:R-:W-:-:S05]  /*f0e0*/  @!P5 IMAD.IADD R87, R87, 0x1, -R68 ;  /* 0x000000015757d824 */ /* 0x000fca00078e0a44 */
[C---:B------:R-:W-:Y:S01]  /*f0f0*/  ISETP.GT.U32.AND P5, PT, R68.reuse, R87, PT ;  /* 0x000000574400720c */ /* 0x040fe20003fa4070 */
[----:B------:R-:W-:Y:S01]  /*f100*/  @!P3 IMAD.MOV R85, RZ, RZ, -R85 ;  /* 0x000000ffff55b224 */ /* 0x000fe200078e0a55 */
[----:B------:R-:W-:-:S11]  /*f110*/  ISETP.GT.U32.AND P3, PT, R68, R86, PT ;  /* 0x000000564400720c */ /* 0x000fd60003f64070 */
[----:B------:R-:W-:Y:S01]  /*f120*/  @!P5 IMAD.IADD R87, R87, 0x1, -R68 ;  /* 0x000000015757d824 */ /* 0x000fe200078e0a44 */
[C---:B------:R-:W-:Y:S02]  /*f130*/  ISETP.GT.U32.AND P5, PT, R68.reuse, R88, PT ;  /* 0x000000584400720c */ /* 0x040fe40003fa4070 */
[----:B------:R-:W-:Y:S01]  /*f140*/  ISETP.GT.U32.AND P6, PT, R68, R89, PT ;  /* 0x000000594400720c */ /* 0x000fe20003fc4070 */
[----:B------:R-:W-:Y:S01]  /*f150*/  @!P4 IMAD.MOV R87, RZ, RZ, -R87 ;  /* 0x000000ffff57c224 */ /* 0x000fe200078e0a57 */
[----:B------:R-:W-:-:S04]  /*f160*/  SEL R85, R73, R85, !P1 ;  /* 0x0000005549557207 */ /* 0x000fc80004800000 */
[----:B------:R-:W-:-:S05]  /*f170*/  SEL R87, R73, R87, !P1 ;  /* 0x0000005749577207 */ /* 0x000fca0004800000 */
[--C-:B------:R-:W-:Y:S02]  /*f180*/  @!P5 IMAD.IADD R88, R88, 0x1, -R68.reuse ;  /* 0x000000015858d824 */ /* 0x100fe400078e0a44 */
[----:B------:R-:W-:Y:S01]  /*f190*/  IMAD R85, R85, UR7, RZ ;  /* 0x0000000755557c24 */ /* 0x000fe2000f8e02ff */
[----:B------:R1:W-:Y:S01]  /*f1a0*/  STL [R1+0x69c], R67 ;  /* 0x00069c4301007387 */ /* 0x0003e20000100800 */
[--C-:B------:R-:W-:Y:S01]  /*f1b0*/  @!P3 IMAD.IADD R86, R86, 0x1, -R68.reuse ;  /* 0x000000015656b824 */ /* 0x100fe200078e0a44 */
[----:B------:R-:W-:Y:S01]  /*f1c0*/  ISETP.GT.U32.AND P5, PT, R68, R88, PT ;  /* 0x000000584400720c */ /* 0x000fe20003fa4070 */
[----:B------:R-:W-:Y:S02]  /*f1d0*/  IMAD R87, R87, UR4, RZ ;  /* 0x0000000457577c24 */ /* 0x000fe4000f8e02ff */
[----:B------:R-:W-:Y:S01]  /*f1e0*/  @!P6 IMAD.IADD R89, R89, 0x1, -R68 ;  /* 0x000000015959e824 */ /* 0x000fe200078e0a44 */
[C---:B0-----:R-:W-:Y:S01]  /*f1f0*/  LEA R4, P6, R85.reuse, R72, 0x1 ;  /* 0x0000004855047211 */ /* 0x041fe200078c08ff */
[----:B------:R0:W-:Y:S01]  /*f200*/  STL [R1+0x698], R5 ;  /* 0x0006980501007387 */ /* 0x0001e20000100800 */
[----:B------:R-:W-:Y:S01]  /*f210*/  PRMT R50, RZ, 0x7610, R50 ;  /* 0x00007610ff327816 */ /* 0x000fe20000000032 */
[----:B------:R-:W2:Y:S02]  /*f220*/  LDCU UR4, c[0x0][0x3b0] ;  /* 0x00007600ff0477ac */ /* 0x000ea40008000800 */
[----:B-1----:R-:W2:Y:S01]  /*f230*/  LDL R67, [R1+0x1178] ;  /* 0x0011780001437983 */ /* 0x002ea20000100800 */
[----:B------:R-:W-:Y:S01]  /*f240*/  PRMT R61, RZ, 0x7610, R61 ;  /* 0x00007610ff3d7816 */ /* 0x000fe2000000003d */
[----:B------:R-:W1:Y:S02]  /*f250*/  LDCU UR7, c[0x0][0x3b0] ;  /* 0x00007600ff0777ac */ /* 0x000e640008000800 */
[----:B------:R-:W-:Y:S01]  /*f260*/  @!P5 IMAD.IADD R88, R88, 0x1, -R68 ;  /* 0x000000015858d824 */ /* 0x000fe200078e0a44 */
[----:B0-----:R-:W-:Y:S01]  /*f270*/  LEA.HI.X.SX32 R5, R85, R69, 0x1, P6 ;  /* 0x0000004555057211 */ /* 0x001fe200030f0eff */
[----:B------:R0:W-:Y:S04]  /*f280*/  STL [R1+0x6cc], R4 ;  /* 0x0006cc0401007387 */ /* 0x0001e80000100800 */
[----:B------:R0:W2:Y:S01]  /*f290*/  @P0 LDG.E.U16 R50, desc[UR20][R4.64] ;  /* 0x0000001404320981 */ /* 0x0000a2000c1e1500 */
[----:B------:R-:W-:-:S02]  /*f2a0*/  PRMT R7, RZ, 0x7610, R7 ;  /* 0x00007610ff077816 */ /* 0x000fc40000000007 */
[----:B----4-:R-:W-:-:S13]  /*f2b0*/  ISETP.GE.AND P4, PT, R63, RZ, PT ;  /* 0x000000ff3f00720c */ /* 0x010fda0003f86270 */
[----:B------:R-:W-:Y:S01]  /*f2c0*/  @!P4 IMAD.MOV R86, RZ, RZ, -R86 ;  /* 0x000000ffff56c224 */ /* 0x000fe200078e0a56 */
[----:B------:R-:W-:-:S05]  /*f2d0*/  LEA R63, P4, R87, R72, 0x1 ;  /* 0x00000048573f7211 */ /* 0x000fca00078808ff */
[----:B------:R-:W-:Y:S01]  /*f2e0*/  STL [R1+0x6fc], R63 ;  /* 0x0006fc3f01007387 */ /* 0x000fe20000100800 */
[----:B---3--:R-:W-:-:S03]  /*f2f0*/  ISETP.GE.AND P5, PT, R6, RZ, PT ;  /* 0x000000ff0600720c */ /* 0x008fc60003fa6270 */
[----:B------:R-:W3:Y:S01]  /*f300*/  LDL R6, [R1+0x1198] ;  /* 0x0011980001067983 */ /* 0x000ee20000100800 */
[----:B------:R-:W-:-:S03]  /*f310*/  SEL R86, R73, R86, !P1 ;  /* 0x0000005649567207 */ /* 0x000fc60004800000 */
[----:B------:R-:W-:Y:S04]  /*f320*/  STL [R1+0x6c8], R5 ;  /* 0x0006c80501007387 */ /* 0x000fe80000100800 */
[----:B--2---:R2:W-:Y:S01]  /*f330*/  STL [R1+0x4e0], R66 ;  /* 0x0004e04201007387 */ /* 0x0045e20000100800 */
[----:B0-----:R-:W-:Y:S02]  /*f340*/  @P0 IMAD.MOV.U32 R4, RZ, RZ, R63 ;  /* 0x000000ffff040224 */ /* 0x001fe400078e003f */
[----:B------:R-:W-:Y:S01]  /*f350*/  IMAD R86, R86, UR5, RZ ;  /* 0x0000000556567c24 */ /* 0x000fe2000f8e02ff */
[----:B------:R-:W-:Y:S01]  /*f360*/  ISETP.GT.U32.AND P3, PT, R68, R89, PT ;  /* 0x000000594400720c */ /* 0x000fe20003f64070 */
[----:B------:R-:W-:Y:S01]  /*f370*/  @!P5 IMAD.MOV R88, RZ, RZ, -R88 ;  /* 0x000000ffff58d224 */ /* 0x000fe200078e0a58 */
[----:B------:R-:W-:Y:S01]  /*f380*/  PRMT R57, RZ, 0x7610, R57 ;  /* 0x00007610ff397816 */ /* 0x000fe20000000039 */
[----:B------:R-:W0:Y:S01]  /*f390*/  LDCU UR5, c[0x0][0x3b0] ;  /* 0x00007600ff0577ac */ /* 0x000e220008000800 */
[----:B--2---:R-:W-:-:S05]  /*f3a0*/  LEA.HI.X.SX32 R66, R87, R69, 0x1, P4 ;  /* 0x0000004557427211 */ /* 0x004fca00020f0eff */
[----:B------:R-:W-:-:S05]  /*f3b0*/  @P0 IMAD.MOV.U32 R5, RZ, RZ, R66 ;  /* 0x000000ffff050224 */ /* 0x000fca00078e0042 */
[----:B------:R2:W4:Y:S02]  /*f3c0*/  @P0 LDG.E.U16 R61, desc[UR20][R4.64] ;  /* 0x00000014043d0981 */ /* 0x000524000c1e1500 */
[----:B--2---:R-:W-:-:S04]  /*f3d0*/  LEA R4, P5, R86, R72, 0x1 ;  /* 0x0000004856047211 */ /* 0x004fc800078a08ff */
[----:B------:R-:W-:-:S05]  /*f3e0*/  LEA.HI.X.SX32 R5, R86, R69, 0x1, P5 ;  /* 0x0000004556057211 */ /* 0x000fca00028f0eff */
[----:B------:R2:W2:Y:S01]  /*f3f0*/  @P0 LDG.E.U16 R7, desc[UR20][R4.64] ;  /* 0x0000001404070981 */ /* 0x0004a2000c1e1500 */
[----:B------:R-:W-:Y:S01]  /*f400*/  ISETP.GE.AND P6, PT, R67, RZ, PT ;  /* 0x000000ff4300720c */ /* 0x000fe20003fc6270 */
[----:B------:R-:W-:Y:S01]  /*f410*/  @!P3 IMAD.IADD R89, R89, 0x1, -R68 ;  /* 0x000000015959b824 */ /* 0x000fe200078e0a44 */
[----:B------:R-:W-:Y:S02]  /*f420*/  ISETP.GT.U32.AND P3, PT, R68, R91, PT ;  /* 0x0000005b4400720c */ /* 0x000fe40003f64070 */
[----:B------:R-:W-:Y:S01]  /*f430*/  SEL R88, R73, R88, !P1 ;  /* 0x0000005849587207 */ /* 0x000fe20004800000 */
[----:B------:R-:W-:Y:S04]  /*f440*/  STL [R1+0x6f8], R66 ;  /* 0x0006f84201007387 */ /* 0x000fe80000100800 */
[----:B------:R-:W-:Y:S01]  /*f450*/  IMAD R88, R88, UR12, RZ ;  /* 0x0000000c58587c24 */ /* 0x000fe2000f8e02ff */
[----:B------:R-:W-:Y:S01]  /*f460*/  ISETP.GT.U32.AND P4, PT, R68, R90, PT ;  /* 0x0000005a4400720c */ /* 0x000fe20003f84070 */
[----:B------:R0:W-:Y:S01]  /*f470*/  STL [R1+0x4dc], R50 ;  /* 0x0004dc3201007387 */ /* 0x0001e20000100800 */
[----:B------:R-:W-:Y:S01]  /*f480*/  PRMT R43, RZ, 0x7610, R43 ;  /* 0x00007610ff2b7816 */ /* 0x000fe2000000002b */
[----:B------:R-:W-:Y:S01]  /*f490*/  @!P6 IMAD.MOV R89, RZ, RZ, -R89 ;  /* 0x000000ffff59e224 */ /* 0x000fe200078e0a59 */
[----:B------:R-:W-:Y:S01]  /*f4a0*/  PRMT R60, RZ, 0x7610, R60 ;  /* 0x00007610ff3c7816 */ /* 0x000fe2000000003c */
[----:B------:R-:W-:Y:S01]  /*f4b0*/  @!P3 IMAD.IADD R91, R91, 0x1, -R68 ;  /* 0x000000015b5bb824 */ /* 0x000fe200078e0a44 */
[----:B------:R-:W-:Y:S01]  /*f4c0*/  PRMT R49, RZ, 0x7610, R49 ;  /* 0x00007610ff317816 */ /* 0x000fe20000000031 */
[----:B------:R-:W1:Y:S01]  /*f4d0*/  LDCU UR12, c[0x0][0x3b0] ;  /* 0x00007600ff0c77ac */ /* 0x000e620008000800 */
[----:B0-----:R-:W2:Y:S04]  /*f4e0*/  LDL.LU R50, [R1+0x142c] ;  /* 0x00142c0001327983 */ /* 0x001ea80000300800 */
[----:B------:R-:W2:Y:S04]  /*f4f0*/  LDL R63, [R1+0x11a8] ;  /* 0x0011a800013f7983 */ /* 0x000ea80000100800 */
[----:B------:R-:W-:Y:S04]  /*f500*/  STL [R1+0x72c], R4 ;  /* 0x00072c0401007387 */ /* 0x000fe80000100800 */
[----:B------:R-:W-:Y:S04]  /*f510*/  STL [R1+0x728], R5 ;  /* 0x0007280501007387 */ /* 0x000fe80000100800 */
[----:B------:R-:W2:Y:S01]  /*f520*/  LDL R67, [R1+0x11c4] ;  /* 0x0011c40001437983 */ /* 0x000ea20000100800 */
[----:B---3--:R-:W-:-:S03]  /*f530*/  ISETP.GE.AND P3, PT, R6, RZ, PT ;  /* 0x000000ff0600720c */ /* 0x008fc60003f66270 */
[----:B----4-:R0:W-:Y:S04]  /*f540*/  STL [R1+0x4d8], R61 ;  /* 0x0004d83d01007387 */ /* 0x0101e80000100800 */
[----:B------:R-:W3:Y:S01]  /*f550*/  LDL.LU R6, [R1] ;  /* 0x0000000001067983 */ /* 0x000ee20000300800 */
[----:B0-----:R-:W-:-:S04]  /*f560*/  LEA R61, P6, R88, R72, 0x1 ;  /* 0x00000048583d7211 */ /* 0x001fc800078c08ff */
[----:B--2---:R-:W-:Y:S01]  /*f570*/  LEA.HI.X.SX32 R4, R88, R69, 0x1, P6 ;  /* 0x0000004558047211 */ /* 0x004fe200030f0eff */
[----:B------:R-:W-:Y:S04]  /*f580*/  STL [R1+0x75c], R61 ;  /* 0x00075c3d01007387 */ /* 0x000fe80000100800 */
[----:B------:R0:W-:Y:S01]  /*f590*/  STL [R1+0x4d4], R7 ;  /* 0x0004d40701007387 */ /* 0x0001e20000100800 */
[----:B------:R-:W-:-:S03]  /*f5a0*/  @P0 IMAD.MOV.U32 R5, RZ, RZ, R4 ;  /* 0x000000ffff050224 */ /* 0x000fc600078e0004 */
[----:B0-----:R-:W2:Y:S04]  /*f5b0*/  LDL.LU R7, [R1+0x4] ;  /* 0x0000040001077983 */ /* 0x001ea80000300800 */
[----:B------:R0:W-:Y:S02]  /*f5c0*/  STL [R1+0x758], R4 ;  /* 0x0007580401007387 */ /* 0x0001e40000100800 */
[----:B0-----:R-:W-:-:S05]  /*f5d0*/  @P0 IMAD.MOV.U32 R4, RZ, RZ, R61 ;  /* 0x000000ffff040224 */ /* 0x001fca00078e003d */
[----:B------:R-:W4:Y:S01]  /*f5e0*/  @P0 LDG.E.U16 R57, desc[UR20][R4.64] ;  /* 0x0000001404390981 */ /* 0x000f22000c1e1500 */
[----:B------:R-:W-:Y:S01]  /*f5f0*/  @!P4 IMAD.IADD R90, R90, 0x1, -R68 ;  /* 0x000000015a5ac824 */ /* 0x000fe200078e0a44 */
[----:B------:R-:W-:-:S04]  /*f600*/  ISETP.GT.U32.AND P4, PT, R68, R92, PT ;  /* 0x0000005c4400720c */ /* 0x000fc80003f84070 */
[----:B------:R-:W-:Y:S02]  /*f610*/  ISETP.GT.U32.AND P5, PT, R68, R90, PT ;  /* 0x0000005a4400720c */ /* 0x000fe40003fa4070 */
[----:B------:R-:W-:-:S05]  /*f620*/  SEL R89, R73, R89, !P1 ;  /* 0x0000005949597207 */ /* 0x000fca0004800000 */
[----:B------:R-:W-:Y:S01]  /*f630*/  IMAD R89, R89, UR4, RZ ;  /* 0x0000000459597c24 */ /* 0x000fe2000f8e02ff */
[----:B------:R-:W0:Y:S01]  /*f640*/  LDCU UR4, c[0x0][0x3b0] ;  /* 0x00007600ff0477ac */ /* 0x000e220008000800 */
[----:B------:R-:W-:-:S04]  /*f650*/  @!P4 IMAD.IADD R92, R92, 0x1, -R68 ;  /* 0x000000015c5cc824 */ /* 0x000fc800078e0a44 */
[----:B------:R-:W-:-:S04]  /*f660*/  @!P5 IMAD.IADD R90, R90, 0x1, -R68 ;  /* 0x000000015a5ad824 */ /* 0x000fc800078e0a44 */
[----:B------:R-:W-:Y:S01]  /*f670*/  @!P3 IMAD.MOV R90, RZ, RZ, -R90 ;  /* 0x000000ffff5ab224 */ /* 0x000fe200078e0a5a */
[----:B------:R-:W-:Y:S02]  /*f680*/  ISETP.GT.U32.AND P3, PT, R68, R92, PT ;  /* 0x0000005c4400720c */ /* 0x000fe40003f64070 */
[----:B------:R-:W-:Y:S02]  /*f690*/  ISETP.GE.AND P4, PT, R63, RZ, PT ;  /* 0x000000ff3f00720c */ /* 0x000fe40003f86270 */
[----:B------:R-:W-:-:S05]  /*f6a0*/  SEL R90, R73, R90, !P1 ;  /* 0x0000005a495a7207 */ /* 0x000fca0004800000 */
[----:B------:R-:W-:Y:S01]  /*f6b0*/  IMAD R90, R90, UR5, RZ ;  /* 0x000000055a5a7c24 */ /* 0x000fe2000f8e02ff */
[----:B----4-:R4:W-:Y:S03]  /*f6c0*/  STL [R1+0x4d0], R57 ;  /* 0x0004d03901007387 */ /* 0x0109e60000100800 */
[----:B------:R-:W-:Y:S01]  /*f6d0*/  @!P3 IMAD.IADD R92, R92, 0x1, -R68 ;  /* 0x000000015c5cb824 */ /* 0x000fe200078e0a44 */
[----:B------:R-:W-:Y:S01]  /*f6e0*/  ISETP.GT.U32.AND P5, PT, R68, R91, PT ;  /* 0x0000005b4400720c */ /* 0x000fe20003fa4070 */
[----:B------:R-:W0:Y:S01]  /*f6f0*/  LDCU UR5, c[0x0][0x3b0] ;  /* 0x00007600ff0577ac */ /* 0x000e220008000800 */
[----:B------:R-:W2:Y:S01]  /*f700*/  LDL R63, [R1+0x11e4] ;  /* 0x0011e400013f7983 */ /* 0x000ea20000100800 */
[----:B----4-:R-:W-:-:S04]  /*f710*/  LEA R57, P6, R89, R72, 0x1 ;  /* 0x0000004859397211 */ /* 0x010fc800078c08ff */
[----:B------:R-:W-:Y:S01]  /*f720*/  LEA.HI.X.SX32 R4, R89, R69, 0x1, P6 ;  /* 0x0000004559047211 */ /* 0x000fe200030f0eff */
[----:B------:R-:W-:Y:S04]  /*f730*/  STL [R1+0x78c], R57 ;  /* 0x00078c3901007387 */ /* 0x000fe80000100800 */
[----:B------:R4:W-:Y:S01]  /*f740*/  STL [R1+0x788], R4 ;  /* 0x0007880401007387 */ /* 0x0009e20000100800 */
[----:B------:R-:W-:Y:S02]  /*f750*/  @P0 IMAD.MOV.U32 R5, RZ, RZ, R4 ;  /* 0x000000ffff050224 */ /* 0x000fe400078e0004 */
[----:B----4-:R-:W-:-:S05]  /*f760*/  @P0 IMAD.MOV.U32 R4, RZ, RZ, R57 ;  /* 0x000000ffff040224 */ /* 0x010fca00078e0039 */
[----:B------:R4:W2:Y:S02]  /*f770*/  @P0 LDG.E.U16 R43, desc[UR20][R4.64] ;  /* 0x00000014042b0981 */ /* 0x0008a4000c1e1500 */
[----:B----4-:R-:W-:-:S04]  /*f780*/  LEA R4, P3, R90, R72, 0x1 ;  /* 0x000000485a047211 */ /* 0x010fc800078608ff */
[----:B------:R-:W-:-:S05]  /*f790*/  LEA.HI.X.SX32 R5, R90, R69, 0x1, P3 ;  /* 0x000000455a057211 */ /* 0x000fca00018f0eff */
[----:B------:R-:W4:Y:S01]  /*f7a0*/  @P0 LDG.E.U16 R60, desc[UR20][R4.64] ;  /* 0x00000014043c0981 */ /* 0x000f22000c1e1500 */
[----:B------:R-:W-:Y:S01]  /*f7b0*/  @!P5 IMAD.IADD R91, R91, 0x1, -R68 ;  /* 0x000000015b5bd824 */ /* 0x000fe200078e0a44 */
[----:B------:R-:W-:Y:S02]  /*f7c0*/  ISETP.GE.AND P6, PT, R67, RZ, PT ;  /* 0x000000ff4300720c */ /* 0x000fe40003fc6270 */
[----:B------:R-:W3:Y:S01]  /*f7d0*/  LDL R67, [R1+0x1204] ;  /* 0x0012040001437983 */ /* 0x000ee20000100800 */
[----:B------:R-:W-:-:S05]  /*f7e0*/  @!P4 IMAD.MOV R91, RZ, RZ, -R91 ;  /* 0x000000ffff5bc224 */ /* 0x000fca00078e0a5b */
[----:B------:R-:W-:-:S05]  /*f7f0*/  SEL R91, R73, R91, !P1 ;  /* 0x0000005b495b7207 */ /* 0x000fca0004800000 */
[----:B0-----:R-:W-:Y:S02]  /*f800*/  IMAD R91, R91, UR4, RZ ;  /* 0x000000045b5b7c24 */ /* 0x001fe4000f8e02ff */
[----:B------:R-:W-:Y:S01]  /*f810*/  @!P6 IMAD.MOV R92, RZ, RZ, -R92 ;  /* 0x000000ffff5ce224 */ /* 0x000fe200078e0a5c */
[----:B--2---:R0:W-:Y:S02]  /*f820*/  STL [R1+0x4cc], R43 ;  /* 0x0004cc2b01007387 */ /* 0x0041e40000100800 */
[C---:B------:R-:W-:Y:S01]  /*f830*/  LEA R61, P6, R91.reuse, R72, 0x1 ;  /* 0x000000485b3d7211 */ /* 0x040fe200078c08ff */
[----:B------:R-:W2:Y:S01]  /*f840*/  LDCU UR4, c[0x0][0x3b0] ;  /* 0x00007600ff0477ac */ /* 0x000ea20008000800 */
[----:B0-----:R-:W2:Y:S04]  /*f850*/  LDL.LU R43, [R1+0x10] ;  /* 0x00001000012b7983 */ /* 0x001ea80000300800 */
[----:B------:R-:W2:Y:S04]  /*f860*/  LDL.LU R57, [R1+0xc] ;  /* 0x00000c0001397983 */ /* 0x000ea80000300800 */
[----:B------:R0:W-:Y:S04]  /*f870*/  STL [R1+0x7bc], R4 ;  /* 0x0007bc0401007387 */ /* 0x0001e80000100800 */
[----:B------:R1:W-:Y:S04]  /*f880*/  STL [R1+0x7b8], R5 ;  /* 0x0007b80501007387 */ /* 0x0003e80000100800 */
[----:B----4-:R4:W-:Y:S01]  /*f890*/  STL [R1+0x4c8], R60 ;  /* 0x0004c83c01007387 */ /* 0x0109e20000100800 */
[----:B0-----:R-:W-:-:S05]  /*f8a0*/  LEA.HI.X.SX32 R4, R91, R69, 0x1, P6 ;  /* 0x000000455b047211 */ /* 0x001fca00030f0eff */
[----:B-1----:R-:W-:Y:S01]  /*f8b0*/  @P0 IMAD.MOV.U32 R5, RZ, RZ, R4 ;  /* 0x000000ffff050224 */ /* 0x002fe200078e0004 */
[----:B----4-:R-:W4:Y:S04]  /*f8c0*/  LDL R60, [R1+0x1228] ;  /* 0x00122800013c7983 */ /* 0x010f280000100800 */
[----:B------:R-:W2:Y:S04]  /*f8d0*/  LDL.LU R66, [R1+0x8] ;  /* 0x0000080001427983 */ /* 0x000ea80000300800 */
[----:B------:R-:W-:Y:S04]  /*f8e0*/  STL [R1+0x7ec], R61 ;  /* 0x0007ec3d01007387 */ /* 0x000fe80000100800 */
[----:B------:R0:W-:Y:S02]  /*f8f0*/  STL [R1+0x7e8], R4 ;  /* 0x0007e80401007387 */ /* 0x0001e40000100800 */
[----:B0-----:R-:W-:-:S05]  /*f900*/  @P0 IMAD.MOV.U32 R4, RZ, RZ, R61 ;  /* 0x000000ffff040224 */ /* 0x001fca00078e003d */
[----:B------:R-:W2:Y:S01]  /*f910*/  @P0 LDG.E.U16 R49, desc[UR20][R4.64] ;  /* 0x0000001404310981 */ /* 0x000ea2000c1e1500 */
[----:B------:R-:W-:-:S05]  /*f920*/  SEL R92, R73, R92, !P1 ;  /* 0x0000005c495c7207 */ /* 0x000fca0004800000 */
[----:B------:R-:W-:Y:S01]  /*f930*/  IMAD R92, R92, UR7, RZ ;  /* 0x000000075c5c7c24 */ /* 0x000fe2000f8e02ff */
[----:B------:R-:W-:Y:S01]  /*f940*/  PRMT R48, RZ, 0x7610, R48 ;  /* 0x00007610ff307816 */ /* 0x000fe20000000030 */
[----:B------:R-:W0:Y:S01]  /*f950*/  LDCU UR7, c[0x0][0x3b0] ;  /* 0x00007600ff0777ac */ /* 0x000e220008000800 */
[C---:B------:R-:W-:Y:S02]  /*f960*/  ISETP.GT.U32.AND P5, PT, R68.reuse, R93, PT ;  /* 0x0000005d4400720c */ /* 0x040fe40003fa4070 */
[----:B---3--:R-:W-:-:S11]  /*f970*/  ISETP.GT.U32.AND P4, PT, R68, R6, PT ;  /* 0x000000064400720c */ /* 0x008fd60003f84070 */
[----:B------:R-:W-:Y:S01]  /*f980*/  @!P5 IMAD.IADD R93, R93, 0x1, -R68 ;  /* 0x000000015d5dd824 */ /* 0x000fe200078e0a44 */
[----:B--2---:R1:W-:Y:S02]  /*f990*/  STL [R1+0x4c4], R49 ;  /* 0x0004c43101007387 */ /* 0x0043e40000100800 */
[----:B-1----:R-:W-:-:S04]  /*f9a0*/  LEA R49, P6, R92, R72, 0x1 ;  /* 0x000000485c317211 */ /* 0x002fc800078c08ff */
[----:B------:R-:W-:Y:S01]  /*f9b0*/  LEA.HI.X.SX32 R61, R92, R69, 0x1, P6 ;  /* 0x000000455c3d7211 */ /* 0x000fe200030f0eff */
[----:B------:R-:W-:-:S04]  /*f9c0*/  @P0 IMAD.MOV.U32 R4, RZ, RZ, R49 ;  /* 0x000000ffff040224 */ /* 0x000fc800078e0031 */
[----:B------:R-:W-:-:S05]  /*f9d0*/  @P0 IMAD.MOV.U32 R5, RZ, RZ, R61 ;  /* 0x000000ffff050224 */ /* 0x000fca00078e003d */
[----:B------:R1:W2:Y:S01]  /*f9e0*/  @P0 LDG.E.U16 R48, desc[UR20][R4.64] ;  /* 0x0000001404300981 */ /* 0x0002a2000c1e1500 */
[C---:B------:R-:W-:Y:S02]  /*f9f0*/  ISETP.GT.U32.AND P5, PT, R68.reuse, R7, PT ;  /* 0x000000074400720c */ /* 0x040fe40003fa4070 */
[----:B------:R-:W-:Y:S01]  /*fa00*/  ISETP.GT.U32.AND P3, PT, R68, R93, PT ;  /* 0x0000005d4400720c */ /* 0x000fe20003f64070 */
[----:B------:R-:W-:Y:S01]  /*fa10*/  @!P4 IMAD.IADD R6, R6, 0x1, -R68 ;  /* 0x000000010606c824 */ /* 0x000fe200078e0a44 */
[----:B------:R-:W-:-:S09]  /*fa20*/  ISETP.GE.AND P4, PT, R63, RZ, PT ;  /* 0x000000ff3f00720c */ /* 0x000fd20003f86270 */
[--C-:B------:R-:W-:Y:S01]  /*fa30*/  @!P5 IMAD.IADD R7, R7, 0x1, -R68.reuse ;  /* 0x000000010707d824 */ /* 0x100fe200078e0a44 */
[----:B------:R-:W-:Y:S01]  /*fa40*/  ISETP.GT.U32.AND P5, PT, R68, R6, PT ;  /* 0x000000064400720c */ /* 0x000fe20003fa4070 */
[----:B------:R-:W-:-:S03]  /*fa50*/  @!P3 IMAD.IADD R93, R93, 0x1, -R68 ;  /* 0x000000015d5db824 */ /* 0x000fc600078e0a44 */
[C---:B------:R-:W-:Y:S01]  /*fa60*/  ISETP.GT.U32.AND P3, PT, R68.reuse, R7, PT ;  /* 0x000000074400720c */ /* 0x040fe20003f64070 */
[----:B------:R-:W-:Y:S01]  /*fa70*/  @!P4 IMAD.MOV R93, RZ, RZ, -R93 ;  /* 0x000000ffff5dc224 */ /* 0x000fe200078e0a5d */
[----:B------:R-:W-:-:S04]  /*fa80*/  ISETP.GT.U32.AND P4, PT, R68, R43, PT ;  /* 0x0000002b4400720c */ /* 0x000fc80003f84070 */
[----:B------:R-:W-:-:S03]  /*fa90*/  SEL R93, R73, R93, !P1 ;  /* 0x0000005d495d7207 */ /* 0x000fc60004800000 */
[--C-:B------:R-:W-:Y:S02]  /*faa0*/  @!P5 IMAD.IADD R6, R6, 0x1, -R68.reuse ;  /* 0x000000010606d824 */ /* 0x100fe400078e0a44 */
[----:B------:R-:W-:Y:S01]  /*fab0*/  IMAD R93, R93, UR4, RZ ;  /* 0x000000045d5d7c24 */ /* 0x000fe2000f8e02ff */
[----:B------:R-:W-:Y:S01]  /*fac0*/  STL [R1+0x81c], R49 ;  /* 0x00081c3101007387 */ /* 0x000fe20000100800 */
[--C-:B------:R-:W-:Y:S02]  /*fad0*/  @!P3 IMAD.IADD R7, R7, 0x1, -R68.reuse ;  /* 0x000000010707b824 */ /* 0x100fe400078e0a44 */
[----:B------:R-:W-:Y:S01]  /*fae0*/  @!P4 IMAD.IADD R43, R43, 0x1, -R68 ;  /* 0x000000012b2bc824 */ /* 0x000fe200078e0a44 */
[----:B------:R-:W-:Y:S01]  /*faf0*/  STL [R1+0x818], R61 ;  /* 0x0008183d01007387 */ /* 0x000fe20000100800 */
[----:B-1----:R-:W-:Y:S01]  /*fb00*/  IMAD.MOV.U32 R5, RZ, RZ, R6 ;  /* 0x000000ffff057224 */ /* 0x002fe200078e0006 */
[----:B------:R-:W-:Y:S01]  /*fb10*/  PRMT R8, RZ, 0x7610, R8 ;  /* 0x00007610ff087816 */ /* 0x000fe20000000008 */
[----:B------:R-:W1:Y:S01]  /*fb20*/  LDCU UR4, c[0x0][0x3b0] ;  /* 0x00007600ff0477ac */ /* 0x000e620008000800 */
[----:B------:R3:W-:Y:S01]  /*fb30*/  STL [R1], R6 ;  /* 0x0000000601007387 */ /* 0x0007e20000100800 */
[----:B------:R-:W-:Y:S01]  /*fb40*/  IMAD.MOV.U32 R4, RZ, RZ, R7 ;  /* 0x000000ffff047224 */ /* 0x000fe200078e0007 */
[----:B---3--:R-:W-:-:S02]  /*fb50*/  LEA R6, P4, R93, R72, 0x1 ;  /* 0x000000485d067211 */ /* 0x008fc400078808ff */
[----:B--2---:R2:W-:Y:S04]  /*fb60*/  STL [R1+0x4c0], R48 ;  /* 0x0004c03001007387 */ /* 0x0045e80000100800 */
[----:B--2---:R-:W2:Y:S04]  /*fb70*/  LDL.LU R48, [R1+0x14] ;  /* 0x0000140001307983 */ /* 0x004ea80000300800 */
[----:B------:R3:W-:Y:S04]  /*fb80*/  STL [R1+0x4], R7 ;  /* 0x0000040701007387 */ /* 0x0007e80000100800 */
[----:B------:R-:W2:Y:S01]  /*fb90*/  LDL R63, [R1+0x122c] ;  /* 0x00122c00013f7983 */ /* 0x000ea20000100800 */
[----:B---3--:R-:W-:-:S03]  /*fba0*/  LEA.HI.X.SX32 R7, R93, R69, 0x1, P4 ;  /* 0x000000455d077211 */ /* 0x008fc600020f0eff */
[----:B------:R3:W-:Y:S04]  /*fbb0*/  STL [R1+0x84c], R6 ;  /* 0x00084c0601007387 */ /* 0x0007e80000100800 */
[----:B------:R-:W-:Y:S04]  /*fbc0*/  STL [R1+0x848], R7 ;  /* 0x0008480701007387 */ /* 0x000fe80000100800 */
[----:B------:R-:W2:Y:S04]  /*fbd0*/  @P0 LDG.E.U16 R8, desc[UR20][R6.64] ;  /* 0x0000001406080981 */ /* 0x000ea8000c1e1500 */
[----:B---3--:R-:W3:Y:S01]  /*fbe0*/  LDL R6, [R1+0x1258] ;  /* 0x0012580001067983 */ /* 0x008ee20000100800 */
[----:B------:R-:W-:-:S02]  /*fbf0*/  ISETP.GT.U32.AND P6, PT, R68, R57, PT ;  /* 0x000000394400720c */ /* 0x000fc40003fc4070 */
[----:B------:R-:W-:Y:S02]  /*fc00*/  ISETP.GE.AND P5, PT, R67, RZ, PT ;  /* 0x000000ff4300720c */ /* 0x000fe40003fa6270 */
[----:B----4-:R-:W-:Y:S02]  /*fc10*/  ISETP.GE.AND P3, PT, R60, RZ, PT ;  /* 0x000000ff3c00720c */ /* 0x010fe40003f66270 */
[----:B------:R-:W4:Y:S07]  /*fc20*/  LDL R60, [R1+0x1274] ;  /* 0x00127400013c7983 */ /* 0x000f2e0000100800 */
[----:B------:R-:W-:-:S02]  /*fc30*/  @!P6 IMAD.IADD R57, R57, 0x1, -R68 ;  /* 0x000000013939e824 */ /* 0x000fc400078e0a44 */
[----:B------:R-:W-:Y:S01]  /*fc40*/  @!P5 IMAD.MOV R5, RZ, RZ, -R5 ;  /* 0x000000ffff05d224 */ /* 0x000fe200078e0a05 */
[C---:B------:R-:W-:Y:S01]  /*fc50*/  ISETP.GT.U32.AND P5, PT, R68.reuse, R66, PT ;  /* 0x000000424400720c */ /* 0x040fe20003fa4070 */
[----:B------:R-:W-:Y:S01]  /*fc60*/  @!P3 IMAD.MOV R4, RZ, RZ, -R4 ;  /* 0x000000ffff04b224 */ /* 0x000fe200078e0a04 */
[----:B------:R-:W-:Y:S02]  /*fc70*/  ISETP.GT.U32.AND P3, PT, R68, R57, PT ;  /* 0x000000394400720c */ /* 0x000fe40003f64070 */
[C---:B------:R-:W-:Y:S02]  /*fc80*/  SEL R5, R73.reuse, R5, !P1 ;  /* 0x0000000549057207 */ /* 0x040fe40004800000 */
[----:B------:R-:W-:-:S03]  /*fc90*/  SEL R4, R73, R4, !P1 ;  /* 0x0000000449047207 */ /* 0x000fc60004800000 */
[----:B------:R-:W-:Y:S01]  /*fca0*/  IMAD R5, R5, UR5, RZ ;  /* 0x0000000505057c24 */ /* 0x000fe2000f8e02ff */
[----:B------:R-:W-:Y:S01]  /*fcb0*/  PRMT R54, RZ, 0x7610, R54 ;  /* 0x00007610ff367816 */ /* 0x000fe20000000036 */
[----:B-1----:R-:W-:Y:S01]  /*fcc0*/  IMAD R4, R4, UR4, RZ ;  /* 0x0000000404047c24 */ /* 0x002fe2000f8e02ff */
[----:B------:R-:W-:Y:S01]  /*fcd0*/  PRMT R47, RZ, 0x7610, R47 ;  /* 0x00007610ff2f7816 */ /* 0x000fe2000000002f */
[--C-:B------:R-:W-:Y:S01]  /*fce0*/  @!P5 IMAD.IADD R66, R66, 0x1, -R68.reuse ;  /* 0x000000014242d824 */ /* 0x100fe200078e0a44 */
[-C--:B------:R-:W-:Y:S01]  /*fcf0*/  LEA R61, P6, R5, R72.reuse, 0x1 ;  /* 0x00000048053d7211 */ /* 0x080fe200078c08ff */
[----:B------:R-:W-:Y:S01]  /*fd00*/  @!P3 IMAD.IADD R57, R57, 0x1, -R68 ;  /* 0x000000013939b824 */ /* 0x000fe200078e0a44 */
[----:B------:R-:W-:Y:S01]  /*fd10*/  LEA R49, P5, R4, R72, 0x1 ;  /* 0x0000004804317211 */ /* 0x000fe200078a08ff */
[----:B------:R-:W1:Y:S01]  /*fd20*/  LDCU UR4, c[0x0][0x3b0] ;  /* 0x00007600ff0477ac */ /* 0x000e620008000800 */
[----:B------:R-:W-:Y:S02]  /*fd30*/  LEA.HI.X.SX32 R5, R5, R69, 0x1, P6 ;  /* 0x0000004505057211 */ /* 0x000fe400030f0eff */
[----:B------:R-:W-:Y:S01]  /*fd40*/  ISETP.GT.U32.AND P4, PT, R68, R43, PT ;  /* 0x0000002b4400720c */ /* 0x000fe20003f84070 */
[----:B------:R-:W0:Y:S01]  /*fd50*/  LDCU UR5, c[0x0][0x3b0] ;  /* 0x00007600ff0577ac */ /* 0x000e220008000800 */
[----:B--2---:R-:W-:Y:S01]  /*fd60*/  ISETP.GE.AND P6, PT, R63, RZ, PT ;  /* 0x000000ff3f00720c */ /* 0x004fe20003fc6270 */
[----:B------:R2:W-:Y:S01]  /*fd70*/  STL [R1+0x4bc], R8 ;  /* 0x0004bc0801007387 */ /* 0x0005e20000100800 */
[----:B---3--:R-:W-:-:S03]  /*fd80*/  ISETP.GE.AND P3, PT, R6, RZ, PT ;  /* 0x000000ff0600720c */ /* 0x008fc60003f66270 */
[----:B--2---:R-:W2:Y:S01]  /*fd90*/  LDL.LU R8, [R1+0x18] ;  /* 0x0000180001087983 */ /* 0x004ea20000300800 */
[----:B------:R-:W-:Y:S01]  /*fda0*/  LEA.HI.X.SX32 R6, R4, R69, 0x1, P5 ;  /* 0x0000004504067211 */ /* 0x000fe200028f0eff */
[----:B------:R-:W-:Y:S02]  /*fdb0*/  @P0 IMAD.MOV.U32 R4, RZ, RZ, R61 ;  /* 0x000000ffff040224 */ /* 0x000fe400078e003d */
[----:B------:R-:W3:Y:S04]  /*fdc0*/  LDL.LU R67, [R1+0x1c] ;  /* 0x00001c0001437983 */ /* 0x000ee80000300800 */
[----:B------:R-:W-:Y:S04]  /*fdd0*/  STL [R1+0x87c], R61 ;  /* 0x00087c3d01007387 */ /* 0x000fe80000100800 */
[----:B------:R-:W2:Y:S04]  /*fde0*/  LDL.LU R63, [R1+0x1428] ;  /* 0x00142800013f7983 */ /* 0x000ea80000300800 */
[----:B------:R-:W-:Y:S04]  /*fdf0*/  STL [R1+0x8ac], R49 ;  /* 0x0008ac3101007387 */ /* 0x000fe80000100800 */
[----:B------:R0:W-:Y:S04]  /*fe00*/  STL [R1+0x878], R5 ;  /* 0x0008780501007387 */ /* 0x0001e80000100800 */
[----:B------:R0:W2:Y:S02]  /*fe10*/  @P0 LDG.E.U16 R54, desc[UR20][R4.64] ;  /* 0x0000001404360981 */ /* 0x0000a4000c1e1500 */
[----:B0-----:R-:W-:-:S02]  /*fe20*/  @P0 IMAD.MOV.U32 R4, RZ, RZ, R49 ;  /* 0x000000ffff040224 */ /* 0x001fc400078e0031 */
[----:B------:R-:W-:-:S05]  /*fe30*/  @P0 IMAD.MOV.U32 R5, RZ, RZ, R6 ;  /* 0x000000ffff050224 */ /* 0x000fca00078e0006 */
[----:B------:R0:W3:Y:S01]  /*fe40*/  @P0 LDG.E.U16 R47, desc[UR20][R4.64] ;  /* 0x00000014042f0981 */ /* 0x0000e2000c1e1500 */
[----:B------:R-:W-:Y:S01]  /*fe50*/  @!P4 IMAD.IADD R43, R43, 0x1, -R68 ;  /* 0x000000012b2bc824 */ /* 0x000fe200078e0a44 */
[C---:B------:R-:W-:Y:S02]  /*fe60*/  ISETP.GT.U32.AND P4, PT, R68.reuse, R48, PT ;  /* 0x000000304400720c */ /* 0x040fe40003f84070 */
[----:B------:R-:W-:Y:S01]  /*fe70*/  ISETP.GT.U32.AND P5, PT, R68, R66, PT ;  /* 0x000000424400720c */ /* 0x000fe20003fa4070 */
[----:B0-----:R-:W-:Y:S02]  /*fe80*/  IMAD.MOV.U32 R5, RZ, RZ, R43 ;  /* 0x000000ffff057224 */ /* 0x001fe400078e002b */
[----:B------:R-:W-:Y:S02]  /*fe90*/  IMAD.MOV.U32 R4, RZ, RZ, R57 ;  /* 0x000000ffff047224 */ /* 0x000fe400078e0039 */
[----:B------:R-:W-:Y:S01]  /*fea0*/  @!P6 IMAD.MOV R5, RZ, RZ, -R5 ;  /* 0x000000ffff05e224 */ /* 0x000fe200078e0a05 */
[----:B----4-:R-:W-:-:S05]  /*feb0*/  ISETP.GE.AND P6, PT, R60, RZ, PT ;  /* 0x000000ff3c00720c */ /* 0x010fca0003fc6270 */
[----:B------:R-:W-:Y:S01]  /*fec0*/  @!P4 IMAD.IADD R48, R48, 0x1, -R68 ;  /* 0x000000013030c824 */ /* 0x000fe200078e0a44 */
[----:B------:R0:W-:Y:S01]  /*fed0*/  STL [R1+0x8a8], R6 ;  /* 0x0008a80601007387 */ /* 0x0001e20000100800 */
[----:B------:R-:W-:Y:S02]  /*fee0*/  @!P3 IMAD.MOV R4, RZ, RZ, -R4 ;  /* 0x000000ffff04b224 */ /* 0x000fe400078e0a04 */
[----:B------:R-:W-:Y:S01]  /*fef0*/  @!P5 IMAD.IADD R66, R66, 0x1, -R68 ;  /* 0x000000014242d824 */ /* 0x000fe200078e0a44 */
[----:B------:R-:W-:Y:S02]  /*ff00*/  ISETP.GT.U32.AND P3, PT, R68, R48, PT ;  /* 0x000000304400720c */ /* 0x000fe40003f64070 */
[C---:B0-----:R-:W-:Y:S02]  /*ff10*/  SEL R6, R73.reuse, R5, !P1 ;  /* 0x0000000549067207 */ /* 0x041fe40004800000 */
[----:B------:R-:W-:Y:S01]  /*ff20*/  SEL R5, R73, R4, !P1 ;  /* 0x0000000449057207 */ /* 0x000fe20004800000 */
[----:B------:R-:W-:-:S02]  /*ff30*/  IMAD.MOV.U32 R4, RZ, RZ, R66 ;  /* 0x000000ffff047224 */ /* 0x000fc400078e0042 */
[----:B------:R-:W-:Y:S01]  /*ff40*/  IMAD R6, R6, UR7, RZ ;  /* 0x0000000706067c24 */ /* 0x000fe2000f8e02ff */
[----:B------:R-:W-:Y:S01]  /*ff50*/  PRMT R56, RZ, 0x7610, R56 ;  /* 0x00007610ff387816 */ /* 0x000fe20000000038 */
[----:B-1----:R-:W-:Y:S01]  /*ff60*/  IMAD R5, R5, UR4, RZ ;  /* 0x0000000405057c24 */ /* 0x002fe2000f8e02ff */
[----:B------:R-:W-:Y:S01]  /*ff70*/  PRMT R7, RZ, 0x7610, R7 ;  /* 0x00007610ff077816 */ /* 0x000fe20000000007 */
[----:B------:R-:W-:Y:S01]  /*ff80*/  @!P6 IMAD.MOV R4, RZ, RZ, -R4 ;  /* 0x000000ffff04e224 */ /* 0x000fe200078e0a04 */
[----:B------:R-:W-:Y:S01]  /*ff90*/  LEA R57, P6, R6, R72, 0x1 ;  /* 0x0000004806397211 */ /* 0x000fe200078c08ff */
[----:B------:R-:W-:Y:S01]  /*ffa0*/  @!P3 IMAD.IADD R48, R48, 0x1, -R68 ;  /* 0x000000013030b824 */ /* 0x000fe200078e0a44 */
[----:B------:R-:W-:Y:S01]  /*ffb0*/  PRMT R42, RZ, 0x7610, R42 ;  /* 0x00007610ff2a7816 */ /* 0x000fe2000000002a */
[----:B------:R-:W0:Y:S01]  /*ffc0*/  LDCU UR4, c[0x0][0x3b0] ;  /* 0x00007600ff0477ac */ /* 0x000e220008000800 */
[----:B------:R-:W-:Y:S02]  /*ffd0*/  LEA.HI.X.SX32 R66, R6, R69, 0x1, P6 ;  /* 0x0000004506427211 */ /* 0x000fe400030f0eff */
[----:B------:R-:W-:Y:S01]  /*ffe0*/  SEL R6, R73, R4, !P1 ;  /* 0x0000000449067207 */ /* 0x000fe20004800000 */
[----:B------:R-:W-:Y:S01]  /*fff0*/  @P0 IMAD.MOV.U32 R4, RZ, RZ, R57 ;  /* 0x000000ffff040224 */ /* 0x000fe200078e0039 */
[----:B------:R-:W-:Y:S01]  /*10000*/  PRMT R35, RZ, 0x7610, R35 ;  /* 0x00007610ff237816 */ /* 0x000fe20000000023 */
[----:B------:R-:W1:Y:S01]  /*10010*/  LDCU UR7, c[0x0][0x3b0] ;  /* 0x00007600ff0777ac */ /* 0x000e620008000800 */
[----:B--2---:R2:W-:Y:S04]  /*10020*/  STL [R1+0x4b8], R54 ;  /* 0x0004b83601007387 */ /* 0x0045e80000100800 */
[----:B------:R-:W4:Y:S04]  /*10030*/  LDL R60, [R1+0x12c4] ;  /* 0x0012c400013c7983 */ /* 0x000f280000100800 */
[----:B------:R-:W4:Y:S04]  /*10040*/  LDL R61, [R1+0x12b0] ;  /* 0x0012b000013d7983 */ /* 0x000f280000100800 */
[----:B--2---:R-:W2:Y:S04]  /*10050*/  LDL R54, [R1+0x1284] ;  /* 0x0012840001367983 */ /* 0x004ea80000100800 */
[----:B------:R-:W4:Y:S04]  /*10060*/  LDL.LU R43, [R1+0x28] ;  /* 0x00002800012b7983 */ /* 0x000f280000300800 */
[----:B---3--:R3:W-:Y:S02]  /*10070*/  STL [R1+0x4b4], R47 ;  /* 0x0004b42f01007387 */ /* 0x0087e40000100800 */
[----:B---3--:R-:W-:-:S04]  /*10080*/  LEA R47, P3, R5, R72, 0x1 ;  /* 0x00000048052f7211 */ /* 0x008fc800078608ff */
[----:B------:R-:W-:Y:S01]  /*10090*/  LEA.HI.X.SX32 R49, R5, R69, 0x1, P3 ;  /* 0x0000004505317211 */ /* 0x000fe200018f0eff */
[----:B------:R-:W-:-:S05]  /*100a0*/  @P0 IMAD.MOV.U32 R5, RZ, RZ, R66 ;  /* 0x000000ffff050224 */ /* 0x000fca00078e0042 */
[----:B------:R3:W4:Y:S02]  /*100b0*/  @P0 LDG.E.U16 R56, desc[UR20][R4.64] ;  /* 0x0000001404380981 */ /* 0x000724000c1e1500 */
[----:B---3--:R-:W-:Y:S02]  /*100c0*/  @P0 IMAD.MOV.U32 R4, RZ, RZ, R47 ;  /* 0x000000ffff040224 */ /* 0x008fe400078e002f */
[----:B------:R-:W-:-:S05]  /*100d0*/  @P0 IMAD.MOV.U32 R5, RZ, RZ, R49 ;  /* 0x000000ffff050224 */ /* 0x000fca00078e0031 */
[----:B------:R3:W4:Y:S01]  /*100e0*/  @P0 LDG.E.U16 R7, desc[UR20][R4.64] ;  /* 0x0000001404070981 */ /* 0x000722000c1e1500 */
[C---:B------:R-:W-:Y:S02]  /*100f0*/  ISETP.GT.U32.AND P4, PT, R68.reuse, R8, PT ;  /* 0x000000084400720c */ /* 0x040fe40003f84070 */
[----:B------:R-:W-:Y:S01]  /*10100*/  ISETP.GT.U32.AND P5, PT, R68, R67, PT ;  /* 0x000000434400720c */ /* 0x000fe20003fa4070 */
[----:B------:R-:W-:Y:S01]  /*10110*/  STL [R1+0x8dc], R57 ;  /* 0x0008dc3901007387 */ /* 0x000fe20000100800 */
[----:B------:R-:W-:Y:S01]  /*10120*/  IMAD R6, R6, UR5, RZ ;  /* 0x0000000506067c24 */ /* 0x000fe2000f8e02ff */
[----:B------:R-:W0:Y:S02]  /*10130*/  LDCU UR5, c[0x0][0x3b0] ;  /* 0x00007600ff0577ac */ /* 0x000e240008000800 */
[----:B------:R-:W-:Y:S06]  /*10140*/  STL [R1+0x90c], R47 ;  /* 0x00090c2f01007387 */ /* 0x000fec0000100800 */
[----:B------:R-:W-:-:S05]  /*10150*/  @!P4 IMAD.IADD R8, R8, 0x1, -R68 ;  /* 0x000000010808c824 */ /* 0x000fca00078e0a44 */
[----:B------:R-:W-:Y:S01]  /*10160*/  ISETP.GT.U32.AND P3, PT, R68, R8, PT ;  /* 0x000000084400720c */ /* 0x000fe20003f64070 */
[----:B---3--:R-:W-:Y:S02]  /*10170*/  IMAD.MOV.U32 R4, RZ, RZ, R48 ;  /* 0x000000ffff047224 */ /* 0x008fe400078e0030 */
[----:B------:R-:W-:-:S10]  /*10180*/  @!P5 IMAD.IADD R67, R67, 0x1, -R68 ;  /* 0x000000014343d824 */ /* 0x000fd400078e0a44 */
[----:B------:R-:W-:Y:S01]  /*10190*/  @!P3 IMAD.IADD R8, R8, 0x1, -R68 ;  /* 0x000000010808b824 */ /* 0x000fe200078e0a44 */
[----:B--2---:R-:W-:Y:S02]  /*101a0*/  ISETP.GE.AND P4, PT, R54, RZ, PT ;  /* 0x000000ff3600720c */ /* 0x004fe40003f86270 */
[----:B------:R-:W2:Y:S01]  /*101b0*/  LDL.LU R54, [R1+0x24] ;  /* 0x0000240001367983 */ /* 0x000ea20000300800 */
[----:B----4-:R-:W-:-:S03]  /*101c0*/  ISETP.GE.AND P6, PT, R60, RZ, PT ;  /* 0x000000ff3c00720c */ /* 0x010fc60003fc6270 */
[----:B------:R3:W-:Y:S04]  /*101d0*/  STL [R1+0x8d8], R66 ;  /* 0x0008d84201007387 */ /* 0x0007e80000100800 */
[----:B---3--:R-:W3:Y:S04]  /*101e0*/  LDL.LU R66, [R1+0x1424] ;  /* 0x0014240001427983 */ /* 0x008ee80000300800 */
[----:B------:R-:W4:Y:S01]  /*101f0*/  LDL.LU R57, [R1+0x1420] ;  /* 0x0014200001397983 */ /* 0x000f220000300800 */
[----:B------:R-:W-:-:S03]  /*10200*/  @!P4 IMAD.MOV R4, RZ, RZ, -R4 ;  /* 0x000000ffff04c224 */ /* 0x000fc600078e0a04 */
[----:B------:R-:W-:Y:S04]  /*10210*/  STL [R1+0x908], R49 ;  /* 0x0009083101007387 */ /* 0x000fe80000100800 */
[----:B------:R-:W2:Y:S01]  /*10220*/  LDL.LU R60, [R1+0x20] ;  /* 0x00002000013c7983 */ /* 0x000ea20000300800 */
[----:B------:R-:W-:Y:S01]  /*10230*/  SEL R5, R73, R4, !P1 ;  /* 0x0000000449057207 */ /* 0x000fe20004800000 */
[----:B------:R-:W-:Y:S02]  /*10240*/  IMAD.MOV.U32 R4, RZ, RZ, R8 ;  /* 0x000000ffff047224 */ /* 0x000fe400078e0008 */
[----:B------:R0:W-:Y:S02]  /*10250*/  STL [R1+0x4ac], R7 ;  /* 0x0004ac0701007387 */ /* 0x0001e40000100800 */
[----:B0-----:R-:W-:-:S04]  /*10260*/  LEA R7, P5, R6, R72, 0x1 ;  /* 0x0000004806077211 */ /* 0x001fc800078a08ff */
[----:B------:R-:W-:Y:S01]  /*10270*/  LEA.HI.X.SX32 R47, R6, R69, 0x1, P5 ;  /* 0x00000045062f7211 */ /* 0x000fe200028f0eff */
[----:B------:R0:W-:Y:S01]  /*10280*/  STL [R1+0x93c], R7 ;  /* 0x00093c0701007387 */ /* 0x0001e20000100800 */
[----:B------:R-:W-:-:S03]  /*10290*/  @P0 IMAD.MOV.U32 R6, RZ, RZ, R7 ;  /* 0x000000ffff060224 */ /* 0x000fc600078e0007 */
[----:B------:R1:W-:Y:S01]  /*102a0*/  STL [R1+0x18], R8 ;  /* 0x0000180801007387 */ /* 0x0003e20000100800 */
[----:B------:R-:W-:Y:S02]  /*102b0*/  @!P6 IMAD.MOV R4, RZ, RZ, -R4 ;  /* 0x000000ffff04e224 */ /* 0x000fe400078e0a04 */
[----:B0-----:R-:W-:Y:S02]  /*102c0*/  @P0 IMAD.MOV.U32 R7, RZ, RZ, R47 ;  /* 0x000000ffff070224 */ /* 0x001fe400078e002f */
[----:B-1----:R-:W-:-:S03]  /*102d0*/  IMAD R8, R5, UR12, RZ ;  /* 0x0000000c05087c24 */ /* 0x002fc6000f8e02ff */
[----:B------:R0:W3:Y:S01]  /*102e0*/  @P0 LDG.E.U16 R42, desc[UR20][R6.64] ;  /* 0x00000014062a0981 */ /* 0x0000e2000c1e1500 */
[----:B------:R-:W-:Y:S01]  /*102f0*/  ISETP.GE.AND P3, PT, R61, RZ, PT ;  /* 0x000000ff3d00720c */ /* 0x000fe20003f66270 */
[----:B------:R-:W1:Y:S01]  /*10300*/  LDCU UR12, c[0x0][0x3b0] ;  /* 0x00007600ff0c77ac */ /* 0x000e620008000800 */
[----:B0-----:R-:W-:-:S04]  /*10310*/  LEA R6, P6, R8, R72, 0x1 ;  /* 0x0000004808067211 */ /* 0x001fc800078c08ff */
[----:B------:R-:W-:-:S05]  /*10320*/  LEA.HI.X.SX32 R7, R8, R69, 0x1, P6 ;  /* 0x0000004508077211 */ /* 0x000fca00030f0eff */
[----:B------:R0:W3:Y:S04]  /*10330*/  @P0 LDG.E.U16 R35, desc[UR20][R6.64] ;  /* 0x0000001406230981 */ /* 0x0000e8000c1e1500 */
[----:B------:R0:W-:Y:S04]  /*10340*/  STL [R1+0x938], R47 ;  /* 0x0009382f01007387 */ /* 0x0001e80000100800 */
[----:B------:R-:W4:Y:S01]  /*10350*/  LDL R61, [R1+0x120c] ;  /* 0x00120c00013d7983 */ /* 0x000f220000100800 */
[C---:B------:R-:W-:Y:S02]  /*10360*/  ISETP.GT.U32.AND P4, PT, R68.reuse, R67, PT ;  /* 0x000000434400720c */ /* 0x040fe40003f84070 */
[----:B------:R-:W-:-:S02]  /*10370*/  ISETP.GT.U32.AND P5, PT, R68, R43, PT ;  /* 0x0000002b4400720c */ /* 0x000fc40003fa4070 */
[----:B------:R-:W-:Y:S01]  /*10380*/  SEL R5, R73, R4, !P1 ;  /* 0x0000000449057207 */ /* 0x000fe20004800000 */
[----:B0-----:R-:W4:Y:S08]  /*10390*/  LDL R47, [R1+0x1278] ;  /* 0x00127800012f7983 */ /* 0x001f300000100800 */
[--C-:B------:R-:W-:Y:S02]  /*103a0*/  @!P4 IMAD.IADD R67, R67, 0x1, -R68.reuse ;  /* 0x000000014343c824 */ /* 0x100fe400078e0a44 */
[----:B------:R-:W-:-:S02]  /*103b0*/  @!P5 IMAD.IADD R43, R43, 0x1, -R68 ;  /* 0x000000012b2bd824 */ /* 0x000fc400078e0a44 */
[----:B------:R-:W-:Y:S01]  /*103c0*/  IMAD.MOV.U32 R4, RZ, RZ, R67 ;  /* 0x000000ffff047224 */ /* 0x000fe200078e0043 */
[----:B------:R0:W-:Y:S02]  /*103d0*/  STL [R1+0x4b0], R56 ;  /* 0x0004b03801007387 */ /* 0x0001e40000100800 */
[----:B------:R-:W-:Y:S01]  /*103e0*/  ISETP.GT.U32.AND P5, PT, R68, R43, PT ;  /* 0x0000002b4400720c */ /* 0x000fe20003fa4070 */
[----:B------:R-:W-:Y:S02]  /*103f0*/  @!P3 IMAD.MOV R4, RZ, RZ, -R4 ;  /* 0x000000ffff04b224 */ /* 0x000fe400078e0a04 */
[----:B------:R-:W-:Y:S01]  /*10400*/  IMAD R5, R5, UR4, RZ ;  /* 0x0000000405057c24 */ /* 0x000fe2000f8e02ff */
[----:B------:R-:W-:Y:S01]  /*10410*/  PRMT R33, RZ, 0x7610, R33 ;  /* 0x00007610ff217816 */ /* 0x000fe20000000021 */
[----:B------:R-:W1:Y:S01]  /*10420*/  LDCU UR4, c[0x0][0x3b0] ;  /* 0x00007600ff0477ac */ /* 0x000e620008000800 */
[----:B0-----:R-:W4:Y:S01]  /*10430*/  LDL.LU R56, [R1+0x34] ;  /* 0x0000340001387983 */ /* 0x001f220000300800 */
[----:B------:R-:W-:-:S03]  /*10440*/  SEL R4, R73, R4, !P1 ;  /* 0x0000000449047207 */ /* 0x000fc60004800000 */
[----:B------:R-:W-:Y:S04]  /*10450*/  STL [R1+0x96c], R6 ;  /* 0x00096c0601007387 */ /* 0x000fe80000100800 */
[----:B------:R0:W-:Y:S04]  /*10460*/  STL [R1+0x1c], R67 ;  /* 0x00001c4301007387 */ /* 0x0001e80000100800 */
[----:B------:R1:W-:Y:S04]  /*10470*/  STL [R1+0x968], R7 ;  /* 0x0009680701007387 */ /* 0x0003e80000100800 */
[----:B0-----:R-:W4:Y:S04]  /*10480*/  LDL R67, [R1+0x1144] ;  /* 0x0011440001437983 */ /* 0x001f280000100800 */
[----:B------:R-:W4:Y:S01]  /*10490*/  LDL.LU R48, [R1+0x2c] ;  /* 0x00002c0001307983 */ /* 0x000f220000300800 */
[----:B------:R-:W-:Y:S01]  /*104a0*/  IMAD R6, R4, UR5, RZ ;  /* 0x0000000504067c24 */ /* 0x000fe2000f8e02ff */
[----:B------:R-:W0:Y:S01]  /*104b0*/  LDCU UR5, c[0x0][0x3b0] ;  /* 0x00007600ff0577ac */ /* 0x000e220008000800 */
[----:B------:R-:W-:-:S03]  /*104c0*/  @!P5 IMAD.IADD R43, R43, 0x1, -R68 ;  /* 0x000000012b2bd824 */ /* 0x000fc600078e0a44 */
[----:B-1----:R-:W-:-:S04]  /*104d0*/  LEA R7, P5, R6, R72, 0x1 ;  /* 0x0000004806077211 */ /* 0x002fc800078a08ff */
[----:B------:R-:W-:Y:S02]  /*104e0*/  LEA.HI.X.SX32 R6, R6, R69, 0x1, P5 ;  /* 0x0000004506067211 */ /* 0x000fe400028f0eff */
[----:B--2---:R-:W-:-:S13]  /*104f0*/  ISETP.GT.U32.AND P3, PT, R68, R60, PT ;  /* 0x0000003c4400720c */ /* 0x004fda0003f64070 */
[----:B------:R-:W-:Y:S01]  /*10500*/  @!P3 IMAD.IADD R60, R60, 0x1, -R68 ;  /* 0x000000013c3cb824 */ /* 0x000fe200078e0a44 */
[----:B---3--:R1:W-:Y:S02]  /*10510*/  STL [R1+0x4a4], R35 ;  /* 0x0004a42301007387 */ /* 0x0083e40000100800 */
[----:B-1----:R-:W-:-:S05]  /*10520*/  LEA R35, P6, R5, R72, 0x1 ;  /* 0x0000004805237211 */ /* 0x002fca00078c08ff */
[----:B------:R-:W-:Y:S04]  /*10530*/  STL [R1+0x99c], R35 ;  /* 0x00099c2301007387 */ /* 0x000fe80000100800 */
[----:B------:R1:W-:Y:S01]  /*10540*/  STL [R1+0x4a8], R42 ;  /* 0x0004a82a01007387 */ /* 0x0003e20000100800 */
[----:B----4-:R-:W-:Y:S02]  /*10550*/  ISETP.GE.AND P3, PT, R61, RZ, PT ;  /* 0x000000ff3d00720c */ /* 0x010fe40003f66270 */
[----:B-1----:R-:W-:Y:S01]  /*10560*/  LEA.HI.X.SX32 R42, R5, R69, 0x1, P6 ;  /* 0x00000045052a7211 */ /* 0x002fe200030f0eff */
[----:B------:R-:W-:-:S04]  /*10570*/  @P0 IMAD.MOV.U32 R4, RZ, RZ, R35 ;  /* 0x000000ffff040224 */ /* 0x000fc800078e0023 */
[----:B------:R1:W-:Y:S01]  /*10580*/  STL [R1+0x998], R42 ;  /* 0x0009982a01007387 */ /* 0x0003e20000100800 */
[----:B------:R-:W-:-:S03]  /*10590*/  @P0 IMAD.MOV.U32 R5, RZ, RZ, R42 ;  /* 0x000000ffff050224 */ /* 0x000fc600078e002a */
[----:B------:R-:W2:Y:S04]  /*105a0*/  LDL.LU R61, [R1+0x30] ;  /* 0x00003000013d7983 */ /* 0x000ea80000300800 */
[----:B------:R3:W-:Y:S04]  /*105b0*/  STL [R1+0x9cc], R7 ;  /* 0x0009cc0701007387 */ /* 0x0007e80000100800 */
[----:B-1----:R-:W4:Y:S04]  /*105c0*/  LDL.LU R42, [R1+0x38] ;  /* 0x00003800012a7983 */ /* 0x002f280000300800 */
[----:B------:R1:W2:Y:S01]  /*105d0*/  @P0 LDG.E.U16 R33, desc[UR20][R4.64] ;  /* 0x0000001404210981 */ /* 0x0002a2000c1e1500 */
[----:B---3--:R-:W-:-:S03]  /*105e0*/  @P0 LOP3.LUT R7, R7, R6, RZ, 0x3c, !PT ;  /* 0x0000000607070212 */ /* 0x008fc600078e3cff */
[----:B------:R3:W-:Y:S01]  /*105f0*/  STL [R1+0x9c8], R6 ;  /* 0x0009c80601007387 */ /* 0x0007e20000100800 */
[----:B-1----:R-:W-:Y:S02]  /*10600*/  PRMT R4, RZ, 0x7610, R4 ;  /* 0x00007610ff047816 */ /* 0x002fe40000000004 */
[----:B---3--:R-:W-:-:S04]  /*10610*/  @P0 LOP3.LUT R6, R7, R6, RZ, 0x3c, !PT ;  /* 0x0000000607060212 */ /* 0x008fc800078e3cff */
[----:B------:R-:W-:-:S05]  /*10620*/  @P0 LOP3.LUT R7, R7, R6, RZ, 0x3c, !PT ;  /* 0x0000000607070212 */ /* 0x000fca00078e3cff */
[----:B------:R1:W3:Y:S01]  /*10630*/  @P0 LDG.E.U16 R4, desc[UR20][R6.64] ;  /* 0x0000001406040981 */ /* 0x0002e2000c1e1500 */
[----:B------:R-:W-:Y:S02]  /*10640*/  ISETP.GT.U32.AND P4, PT, R68, R54, PT ;  /* 0x000000364400720c */ /* 0x000fe40003f84070 */
[----:B------:R-:W-:-:S11]  /*10650*/  ISETP.GE.AND P6, PT, R47, RZ, PT ;  /* 0x000000ff2f00720c */ /* 0x000fd60003fc6270 */
[----:B------:R-:W-:-:S05]  /*10660*/  @!P4 IMAD.IADD R54, R54, 0x1, -R68 ;  /* 0x000000013636c824 */ /* 0x000fca00078e0a44 */
[----:B------:R-:W-:Y:S01]  /*10670*/  ISETP.GT.U32.AND P4, PT, R68, R54, PT ;  /* 0x000000364400720c */ /* 0x000fe20003f84070 */
[----:B------:R-:W-:-:S04]  /*10680*/  IMAD.MOV.U32 R5, RZ, RZ, R43 ;  /* 0x000000ffff057224 */ /* 0x000fc800078e002b */
[----:B------:R-:W-:Y:S01]  /*10690*/  @!P6 IMAD.MOV R5, RZ, RZ, -R5 ;  /* 0x000000ffff05e224 */ /* 0x000fe200078e0a05 */
[----:B------:R-:W-:-:S07]  /*106a0*/  ISETP.GT.U32.AND P6, PT, R68, R48, PT ;  /* 0x000000304400720c */ /* 0x000fce0003fc4070 */
[----:B------:R-:W-:Y:S01]  /*106b0*/  @!P4 IMAD.IADD R54, R54, 0x1, -R68 ;  /* 0x000000013636c824 */ /* 0x000fe200078e0a44 */
[----:B------:R-:W-:Y:S02]  /*106c0*/  ISETP.GT.U32.AND P4, PT, R68, R60, PT ;  /* 0x0000003c4400720c */ /* 0x000fe40003f84070 */
[----:B-1----:R-:W-:-:S05]  /*106d0*/  SEL R6, R73, R5, !P1 ;  /* 0x0000000549067207 */ /* 0x002fca0004800000 */
[----:B------:R-:W-:Y:S01]  /*106e0*/  IMAD R6, R6, UR4, RZ ;  /* 0x0000000406067c24 */ /* 0x000fe2000f8e02ff */
[----:B------:R-:W-:Y:S01]  /*106f0*/  PRMT R58, RZ, 0x7610, R58 ;  /* 0x00007610ff3a7816 */ /* 0x000fe2000000003a */
[--C-:B------:R-:W-:Y:S01]  /*10700*/  @!P6 IMAD.IADD R48, R48, 0x1, -R68.reuse ;  /* 0x000000013030e824 */ /* 0x100fe200078e0a44 */
[----:B------:R-:W-:Y:S01]  /*10710*/  PRMT R7, RZ, 0x7610, R7 ;  /* 0x00007610ff077816 */ /* 0x000fe20000000007 */
[----:B------:R-:W1:Y:S02]  /*10720*/  LDCU UR4, c[0x0][0x3b0] ;  /* 0x00007600ff0477ac */ /* 0x000e640008000800 */
[----:B------:R-:W-:Y:S01]  /*10730*/  @!P4 IMAD.IADD R60, R60, 0x1, -R68 ;  /* 0x000000013c3cc824 */ /* 0x000fe200078e0a44 */
[----:B------:R-:W-:Y:S01]  /*10740*/  LEA R43, P6, R6, R72, 0x1 ;  /* 0x00000048062b7211 */ /* 0x000fe200078c08ff */
[----:B---3--:R3:W-:Y:S04]  /*10750*/  STL [R1+0x49c], R4 ;  /* 0x00049c0401007387 */ /* 0x0087e80000100800 */
[----:B------:R-:W4:Y:S01]  /*10760*/  LDL R49, [R1+0xf78] ;  /* 0x000f780001317983 */ /* 0x000f220000100800 */
[----:B---3--:R-:W-:-:S04]  /*10770*/  IMAD.MOV.U32 R4, RZ, RZ, R54 ;  /* 0x000000ffff047224 */ /* 0x008fc800078e0036 */
[----:B------:R-:W-:Y:S01]  /*10780*/  @!P3 IMAD.MOV R4, RZ, RZ, -R4 ;  /* 0x000000ffff04b224 */ /* 0x000fe200078e0a04 */
[----:B------:R-:W-:Y:S02]  /*10790*/  ISETP.GE.AND P3, PT, R67, RZ, PT ;  /* 0x000000ff4300720c */ /* 0x000fe40003f66270 */
[----:B------:R-:W3:Y:S02]  /*107a0*/  LDL R67, [R1+0x1014] ;  /* 0x0010140001437983 */ /* 0x000ee40000100800 */
[----:B------:R-:W-:Y:S01]  /*107b0*/  SEL R5, R73, R4, !P1 ;  /* 0x0000000449057207 */ /* 0x000fe20004800000 */
[----:B------:R-:W-:Y:S01]  /*107c0*/  IMAD.MOV.U32 R4, RZ, RZ, R60 ;  /* 0x000000ffff047224 */ /* 0x000fe200078e003c */
[----:B------:R-:W3:Y:S03]  /*107d0*/  LDL.LU R47, [R1+0x3c] ;  /* 0x00003c00012f7983 */ /* 0x000ee60000300800 */
[----:B0-----:R-:W-:Y:S01]  /*107e0*/  IMAD R5, R5, UR5, RZ ;  /* 0x0000000505057c24 */ /* 0x001fe2000f8e02ff */
[----:B--2---:R0:W-:Y:S01]  /*107f0*/  STL [R1+0x4a0], R33 ;  /* 0x0004a02101007387 */ /* 0x0041e20000100800 */
[----:B------:R-:W-:Y:S01]  /*10800*/  LEA.HI.X.SX32 R54, R6, R69, 0x1, P6 ;  /* 0x0000004506367211 */ /* 0x000fe200030f0eff */
[----:B------:R-:W2:Y:S01]  /*10810*/  LDCU UR5, c[0x0][0x3b0] ;  /* 0x00007600ff0577ac */ /* 0x000ea20008000800 */
[----:B------:R-:W-:Y:S01]  /*10820*/  @!P3 IMAD.MOV R4, RZ, RZ, -R4 ;  /* 0x000000ffff04b224 */ /* 0x000fe200078e0a04 */
[----:B0-----:R-:W-:-:S04]  /*10830*/  LEA R33, P3, R5, R72, 0x1 ;  /* 0x0000004805217211 */ /* 0x001fc800078608ff */
[----:B------:R-:W-:Y:S01]  /*10840*/  SEL R6, R73, R4, !P1 ;  /* 0x0000000449067207 */ /* 0x000fe20004800000 */
[----:B------:R-:W-:Y:S01]  /*10850*/  @P0 IMAD.MOV.U32 R4, RZ, RZ, R43 ;  /* 0x000000ffff040224 */ /* 0x000fe200078e002b */
[----:B------:R-:W-:Y:S01]  /*10860*/  LEA.HI.X.SX32 R35, R5, R69, 0x1, P3 ;  /* 0x0000004505237211 */ /* 0x000fe200018f0eff */
[----:B------:R-:W-:-:S05]  /*10870*/  @P0 IMAD.MOV.U32 R5, RZ, RZ, R54 ;  /* 0x000000ffff050224 */ /* 0x000fca00078e0036 */
[----:B------:R0:W2:Y:S02]  /*10880*/  @P0 LDG.E.U16 R58, desc[UR20][R4.64] ;  /* 0x00000014043a0981 */ /* 0x0000a4000c1e1500 */
[----:B0-----:R-:W-:Y:S02]  /*10890*/  @P0 IMAD.MOV.U32 R4, RZ, RZ, R33 ;  /* 0x000000ffff040224 */ /* 0x001fe400078e0021 */
[----:B------:R-:W-:-:S05]  /*108a0*/  @P0 IMAD.MOV.U32 R5, RZ, RZ, R35 ;  /* 0x000000ffff050224 */ /* 0x000fca00078e0023 */
[----:B------:R-:W2:Y:S01]  /*108b0*/  @P0 LDG.E.U16 R7, desc[UR20][R4.64] ;  /* 0x0000001404070981 */ /* 0x000ea2000c1e1500 */
[C---:B------:R-:W-:Y:S02]  /*108c0*/  ISETP.GT.U32.AND P4, PT, R68.reuse, R61, PT ;  /* 0x0000003d4400720c */ /* 0x040fe40003f84070 */
[----:B----4-:R-:W-:Y:S01]  /*108d0*/  ISETP.GT.U32.AND P6, PT, R68, R42, PT ;  /* 0x0000002a4400720c */ /* 0x010fe20003fc4070 */
[----:B------:R0:W-:Y:S01]  /*108e0*/  STL [R1+0x20], R60 ;  /* 0x0000203c01007387 */ /* 0x0001e20000100800 */
[----:B------:R-:W-:Y:S01]  /*108f0*/  IMAD R6, R6, UR7, RZ ;  /* 0x0000000706067c24 */ /* 0x000fe2000f8e02ff */
[----:B------:R-:W-:Y:S01]  /*10900*/  PRMT R16, RZ, 0x7610, R16 ;  /* 0x00007610ff107816 */ /* 0x000fe20000000010 */
[----:B------:R-:W4:Y:S01]  /*10910*/  LDCU UR7, c[0x0][0x3b0] ;  /* 0x00007600ff0777ac */ /* 0x000f220008000800 */
[----:B0-----:R-:W4:Y:S04]  /*10920*/  LDL R60, [R1+0xfa0] ;  /* 0x000fa000013c7983 */ /* 0x001f280000100800 */
[----:B------:R-:W-:Y:S04]  /*10930*/  STL [R1+0x9fc], R43 ;  /* 0x0009fc2b01007387 */ /* 0x000fe80000100800 */
[----:B------:R-:W-:Y:S04]  /*10940*/  STL [R1+0xa2c], R33 ;  /* 0x000a2c2101007387 */ /* 0x000fe80000100800 */
[----:B------:R0:W-:Y:S01]  /*10950*/  STL [R1+0x9f8], R54 ;  /* 0x0009f83601007387 */ /* 0x0001e20000100800 */
[----:B------:R-:W-:-:S02]  /*10960*/  @!P4 IMAD.IADD R61, R61, 0x1, -R68 ;  /* 0x000000013d3dc824 */ /* 0x000fc400078e0a44 */
[----:B------:R-:W-:Y:S01]  /*10970*/  @!P6 IMAD.IADD R42, R42, 0x1, -R68 ;  /* 0x000000012a2ae824 */ /* 0x000fe200078e0a44 */
[----:B0-----:R-:W4:Y:S04]  /*10980*/  LDL.LU R54, [R1+0x141c] ;  /* 0x00141c0001367983 */ /* 0x001f280000300800 */
[----:B------:R-:W4:Y:S04]  /*10990*/  LDL.LU R43, [R1+0x1418] ;  /* 0x00141800012b7983 */ /* 0x000f280000300800 */
[----:B------:R-:W-:Y:S01]  /*109a0*/  STL [R1+0xa28], R35 ;  /* 0x000a282301007387 */ /* 0x000fe20000100800 */
[----:B---3--:R-:W-:-:S03]  /*109b0*/  ISETP.GE.AND P4, PT, R67, RZ, PT ;  /* 0x000000ff4300720c */ /* 0x008fc60003f86270 */
[----:B--2---:R0:W-:Y:S04]  /*109c0*/  STL [R1+0x498], R58 ;  /* 0x0004983a01007387 */ /* 0x0041e80000100800 */
[----:B0-----:R-:W2:Y:S04]  /*109d0*/  LDL.LU R58, [R1+0x1414] ;  /* 0x00141400013a7983 */ /* 0x001ea80000300800 */
[----:B------:R-:W3:Y:S04]  /*109e0*/  LDL R67, [R1+0xfc0] ;  /* 0x000fc00001437983 */ /* 0x000ee80000100800 */
[----:B------:R-:W2:Y:S04]  /*109f0*/  LDL.LU R35, [R1+0x40] ;  /* 0x0000400001237983 */ /* 0x000ea80000300800 */
[----:B------:R0:W-:Y:S02]  /*10a00*/  STL [R1+0x494], R7 ;  /* 0x0004940701007387 */ /* 0x0001e40000100800 */
[----:B0-----:R-:W-:-:S04]  /*10a10*/  LEA R7, P6, R6, R72, 0x1 ;  /* 0x0000004806077211 */ /* 0x001fc800078c08ff */
[----:B------:R-:W-:Y:S01]  /*10a20*/  LEA.HI.X.SX32 R33, R6, R69, 0x1, P6 ;  /* 0x0000004506217211 */ /* 0x000fe200030f0eff */
[----:B------:R0:W-:Y:S01]  /*10a30*/  STL [R1+0xa5c], R7 ;  /* 0x000a5c0701007387 */ /* 0x0001e20000100800 */
[----:B------:R-:W-:-:S03]  /*10a40*/  @P0 IMAD.MOV.U32 R6, RZ, RZ, R7 ;  /* 0x000000ffff060224 */ /* 0x000fc600078e0007 */
[----:B0-----:R-:W-:-:S05]  /*10a50*/  @P0 IMAD.MOV.U32 R7, RZ, RZ, R33 ;  /* 0x000000ffff070224 */ /* 0x001fca00078e0021 */
[----:B------:R0:W2:Y:S01]  /*10a60*/  @P0 LDG.E.U16 R16, desc[UR20][R6.64] ;  /* 0x0000001406100981 */ /* 0x0000a2000c1e1500 */
[C---:B------:R-:W-:Y:S02]  /*10a70*/  ISETP.GT.U32.AND P5, PT, R68.reuse, R56, PT ;  /* 0x000000384400720c */ /* 0x040fe40003fa4070 */
[----:B------:R-:W-:-:S11]  /*10a80*/  ISETP.GT.U32.AND P3, PT, R68, R48, PT ;  /* 0x000000304400720c */ /* 0x000fd60003f64070 */
[----:B------:R-:W-:-:S05]  /*10a90*/  @!P5 IMAD.IADD R56, R56, 0x1, -R68 ;  /* 0x000000013838d824 */ /* 0x000fca00078e0a44 */
[----:B------:R-:W-:Y:S01]  /*10aa0*/  ISETP.GT.U32.AND P5, PT, R68, R56, PT ;  /* 0x000000384400720c */ /* 0x000fe20003fa4070 */
[----:B------:R-:W-:Y:S01]  /*10ab0*/  @!P3 IMAD.IADD R48, R48, 0x1, -R68 ;  /* 0x000000013030b824 */ /* 0x000fe200078e0a44 */
[----:B------:R-:W-:-:S03]  /*10ac0*/  ISETP.GT.U32.AND P3, PT, R68, R61, PT ;  /* 0x0000003d4400720c */ /* 0x000fc60003f64070 */
[----:B------:R-:W-:-:S08]  /*10ad0*/  IMAD.MOV.U32 R4, RZ, RZ, R48 ;  /* 0x000000ffff047224 */ /* 0x000fd000078e0030 */
[----:B------:R-:W-:Y:S01]  /*10ae0*/  @!P5 IMAD.IADD R56, R56, 0x1, -R68 ;  /* 0x000000013838d824 */ /* 0x000fe200078e0a44 */
[----:B------:R-:W-:Y:S01]  /*10af0*/  ISETP.GE.AND P5, PT, R49, RZ, PT ;  /* 0x000000ff3100720c */ /* 0x000fe20003fa6270 */
[----:B------:R-:W-:Y:S02]  /*10b00*/  @!P4 IMAD.MOV R4, RZ, RZ, -R4 ;  /* 0x000000ffff04c224 */ /* 0x000fe400078e0a04 */
[----:B------:R-:W-:Y:S01]  /*10b10*/  IMAD.MOV.U32 R5, RZ, RZ, R56 ;  /* 0x000000ffff057224 */ /* 0x000fe200078e0038 */
[----:B------:R-:W-:Y:S02]  /*10b20*/  ISETP.GT.U32.AND P6, PT, R68, R47, PT ;  /* 0x0000002f4400720c */ /* 0x000fe40003fc4070 */
[----:B----4-:R-:W-:Y:S02]  /*10b30*/  ISETP.GE.AND P4, PT, R60, RZ, PT ;  /* 0x000000ff3c00720c */ /* 0x010fe40003f86270 */
[----:B------:R-:W-:-:S05]  /*10b40*/  SEL R4, R73, R4, !P1 ;  /* 0x0000000449047207 */ /* 0x000fca0004800000 */
[----:B------:R-:W-:Y:S01]  /*10b50*/  @!P5 IMAD.MOV R5, RZ, RZ, -R5 ;  /* 0x000000ffff05d224 */ /* 0x000fe200078e0a05 */
[----:B------:R-:W-:Y:S01]  /*10b60*/  ISETP.GT.U32.AND P5, PT, R68, R42, PT ;  /* 0x0000002a4400720c */ /* 0x000fe20003fa4070 */
[----:B------:R-:W-:-:S03]  /*10b70*/  @!P3 IMAD.IADD R61, R61, 0x1, -R68 ;  /* 0x000000013d3db824 */ /* 0x000fc600078e0a44 */
[----:B------:R-:W-:Y:S01]  /*10b80*/  SEL R5, R73, R5, !P1 ;  /* 0x0000000549057207 */ /* 0x000fe20004800000 */
[----:B0-----:R-:W-:Y:S01]  /*10b90*/  IMAD R6, R4, UR5, RZ ;  /* 0x0000000504067c24 */ /* 0x001fe2000f8e02ff */
[----:B------:R0:W-:Y:S01]  /*10ba0*/  STL [R1+0xa58], R33 ;  /* 0x000a582101007387 */ /* 0x0001e20000100800 */
[----:B------:R-:W-:Y:S01]  /*10bb0*/  IMAD.MOV.U32 R4, RZ, RZ, R61 ;  /* 0x000000ffff047224 */ /* 0x000fe200078e003d */
[----:B------:R-:W-:Y:S01]  /*10bc0*/  PRMT R52, RZ, 0x7610, R52 ;  /* 0x00007610ff347816 */ /* 0x000fe20000000034 */
[----:B------:R-:W-:Y:S01]  /*10bd0*/  IMAD R5, R5, UR11, RZ ;  /* 0x0000000b05057c24 */ /* 0x000fe2000f8e02ff */
[----:B------:R-:W4:Y:S01]  /*10be0*/  LDL R60, [R1+0xfe0] ;  /* 0x000fe000013c7983 */ /* 0x000f220000100800 */
[----:B------:R-:W-:Y:S01]  /*10bf0*/  @!P6 IMAD.IADD R47, R47, 0x1, -R68 ;  /* 0x000000012f2fe824 */ /* 0x000fe200078e0a44 */
[-C--:B------:R-:W-:Y:S01]  /*10c00*/  LEA R48, P6, R6, R72.reuse, 0x1 ;  /* 0x0000004806307211 */ /* 0x080fe200078c08ff */
[----:B------:R-:W-:Y:S01]  /*10c10*/  @!P4 IMAD.MOV R4, RZ, RZ, -R4 ;  /* 0x000000ffff04c224 */ /* 0x000fe200078e0a04 */
[----:B------:R-:W4:Y:S01]  /*10c20*/  LDL.LU R49, [R1+0x44] ;  /* 0x0000440001317983 */ /* 0x000f220000300800 */
[----:B------:R-:W-:Y:S01]  /*10c30*/  @!P5 IMAD.IADD R42, R42, 0x1, -R68 ;  /* 0x000000012a2ad824 */ /* 0x000fe200078e0a44 */
[----:B0-----:R-:W-:Y:S01]  /*10c40*/  LEA R33, P4, R5, R72, 0x1 ;  /* 0x0000004805217211 */ /* 0x001fe200078808ff */
[----:B------:R-:W0:Y:S01]  /*10c50*/  LDCU UR5, c[0x0][0x3b0] ;  /* 0x00007600ff0577ac */ /* 0x000e220008000800 */
[----:B------:R-:W-:Y:S01]  /*10c60*/  LEA.HI.X.SX32 R61, R6, R69, 0x1, P6 ;  /* 0x00000045063d7211 */ /* 0x000fe200030f0eff */
[----:B------:R-:W4:Y:S04]  /*10c70*/  LDL.LU R56, [R1+0x48] ;  /* 0x0000480001387983 */ /* 0x000f280000300800 */
[----:B------:R-:W-:Y:S04]  /*10c80*/  STL [R1+0xa8c], R48 ;  /* 0x000a8c3001007387 */ /* 0x000fe80000100800 */
[----:B------:R-:W-:Y:S01]  /*10c90*/  STL [R1+0x2c4], R33 ;  /* 0x0002c42101007387 */ /* 0x000fe20000100800 */
[----:B------:R-:W-:Y:S01]  /*10ca0*/  SEL R6, R73, R4, !P1 ;  /* 0x0000000449067207 */ /* 0x000fe20004800000 */
[----:B------:R-:W-:Y:S01]  /*10cb0*/  @P0 IMAD.MOV.U32 R4, RZ, RZ, R48 ;  /* 0x000000ffff040224 */ /* 0x000fe200078e0030 */
[----:B------:R-:W-:-:S02]  /*10cc0*/  PRMT R7, RZ, 0x7610, R7 ;  /* 0x00007610ff077816 */ /* 0x000fc40000000007 */
[----:B---3--:R-:W-:Y:S02]  /*10cd0*/  ISETP.GE.AND P5, PT, R67, RZ, PT ;  /* 0x000000ff4300720c */ /* 0x008fe40003fa6270 */
[----:B------:R-:W3:Y:S04]  /*10ce0*/  LDL R67, [R1+0x1008] ;  /* 0x0010080001437983 */ /* 0x000ee80000100800 */
[----:B------:R-:W-:Y:S04]  /*10cf0*/  STL [R1+0xa88], R61 ;  /* 0x000a883d01007387 */ /* 0x000fe80000100800 */
[----:B--2---:R2:W-:Y:S02]  /*10d00*/  STL [R1+0x490], R16 ;  /* 0x0004901001007387 */ /* 0x0045e40000100800 */
[----:B--2---:R-:W-:Y:S01]  /*10d10*/  LEA.HI.X.SX32 R16, R5, R69, 0x1, P4 ;  /* 0x0000004505107211 */ /* 0x004fe200020f0eff */
[----:B------:R-:W-:-:S02]  /*10d20*/  @P0 IMAD.MOV.U32 R5, RZ, RZ, R61 ;  /* 0x000000ffff050224 */ /* 0x000fc400078e003d */
[----:B------:R-:W2:Y:S04]  /*10d30*/  LDL.LU R61, [R1+0x1410] ;  /* 0x00141000013d7983 */ /* 0x000ea80000300800 */
[----:B------:R0:W2:Y:S01]  /*10d40*/  @P0 LDG.E.U16 R52, desc[UR20][R4.64] ;  /* 0x0000001404340981 */ /* 0x0000a2000c1e1500 */
[----:B------:R-:W-:-:S03]  /*10d50*/  IMAD R6, R6, UR11, RZ ;  /* 0x0000000b06067c24 */ /* 0x000fc6000f8e02ff */
[----:B------:R-:W3:Y:S01]  /*10d60*/  LDL.LU R48, [R1+0x140c] ;  /* 0x00140c0001307983 */ /* 0x000ee20000300800 */
[----:B0-----:R-:W-:Y:S02]  /*10d70*/  @P0 IMAD.MOV.U32 R4, RZ, RZ, R33 ;  /* 0x000000ffff040224 */ /* 0x001fe400078e0021 */
[----:B------:R-:W-:-:S05]  /*10d80*/  @P0 IMAD.MOV.U32 R5, RZ, RZ, R16 ;  /* 0x000000ffff050224 */ /* 0x000fca00078e0010 */
[----:B------:R0:W3:Y:S04]  /*10d90*/  @P0 LDG.E.U16 R7, desc[UR20][R4.64] ;  /* 0x0000001404070981 */ /* 0x0000e8000c1e1500 */
[----:B------:R-:W-:Y:S01]  /*10da0*/  STL [R1+0x2c0], R16 ;  /* 0x0002c01001007387 */ /* 0x000fe20000100800 */
[----:B0-----:R-:W-:-:S04]  /*10db0*/  IMAD.MOV.U32 R4, RZ, RZ, R42 ;  /* 0x000000ffff047224 */ /* 0x001fc800078e002a */
[----:B------:R-:W-:Y:S01]  /*10dc0*/  @!P5 IMAD.MOV R4, RZ, RZ, -R4 ;  /* 0x000000ffff04d224 */ /* 0x000fe200078e0a04 */
[----:B----4-:R-:W-:Y:S02]  /*10dd0*/  ISETP.GE.AND P6, PT, R60, RZ, PT ;  /* 0x000000ff3c00720c */ /* 0x010fe40003fc6270 */
[----:B------:R-:W-:Y:S01]  /*10de0*/  PRMT R38, RZ, 0x7610, R38 ;  /* 0x00007610ff267816 */ /* 0x000fe20000000026 */
[----:B--2---:R0:W-:Y:S04]  /*10df0*/  STL [R1+0x48c], R52 ;  /* 0x00048c3401007387 */ /* 0x0041e80000100800 */
[----:B0-----:R-:W2:Y:S04]  /*10e00*/  LDL.LU R52, [R1+0x1408] ;  /* 0x0014080001347983 */ /* 0x001ea80000300800 */
[----:B------:R-:W4:Y:S04]  /*10e10*/  LDL.LU R16, [R1+0x1404] ;  /* 0x0014040001107983 */ /* 0x000f280000300800 */
[----:B------:R-:W2:Y:S04]  /*10e20*/  LDL R60, [R1+0x1054] ;  /* 0x00105400013c7983 */ /* 0x000ea80000100800 */
[----:B------:R-:W4:Y:S04]  /*10e30*/  LDL.LU R33, [R1+0x4c] ;  /* 0x00004c0001217983 */ /* 0x000f280000300800 */
[----:B---3--:R0:W-:Y:S02]  /*10e40*/  STL [R1+0x488], R7 ;  /* 0x0004880701007387 */ /* 0x0081e40000100800 */
[----:B0-----:R-:W-:-:S04]  /*10e50*/  LEA R7, P5, R6, R72, 0x1 ;  /* 0x0000004806077211 */ /* 0x001fc800078a08ff */
[----:B------:R-:W-:Y:S01]  /*10e60*/  LEA.HI.X.SX32 R42, R6, R69, 0x1, P5 ;  /* 0x00000045062a7211 */ /* 0x000fe200028f0eff */
[----:B------:R0:W-:Y:S01]  /*10e70*/  STL [R1+0x304], R7 ;  /* 0x0003040701007387 */ /* 0x0001e20000100800 */
[----:B------:R-:W-:-:S03]  /*10e80*/  @P0 IMAD.MOV.U32 R6, RZ, RZ, R7 ;  /* 0x000000ffff060224 */ /* 0x000fc600078e0007 */
[----:B0-----:R-:W-:-:S05]  /*10e90*/  @P0 IMAD.MOV.U32 R7, RZ, RZ, R42 ;  /* 0x000000ffff070224 */ /* 0x001fca00078e002a */
[----:B------:R0:W3:Y:S01]  /*10ea0*/  @P0 LDG.E.U16 R38, desc[UR20][R6.64] ;  /* 0x0000001406260981 */ /* 0x0000e2000c1e1500 */
[C---:B------:R-:W-:Y:S02]  /*10eb0*/  ISETP.GT.U32.AND P3, PT, R68.reuse, R47, PT ;  /* 0x0000002f4400720c */ /* 0x040fe40003f64070 */
[----:B------:R-:W-:Y:S02]  /*10ec0*/  ISETP.GT.U32.AND P4, PT, R68, R35, PT ;  /* 0x000000234400720c */ /* 0x000fe40003f84070 */
[----:B------:R-:W-:-:S09]  /*10ed0*/  SEL R5, R73, R4, !P1 ;  /* 0x0000000449057207 */ /* 0x000fd20004800000 */
[--C-:B------:R-:W-:Y:S01]  /*10ee0*/  @!P3 IMAD.IADD R47, R47, 0x1, -R68.reuse ;  /* 0x000000012f2fb824 */ /* 0x100fe200078e0a44 */
[C---:B------:R-:W-:Y:S01]  /*10ef0*/  ISETP.GT.U32.AND P3, PT, R68.reuse, R49, PT ;  /* 0x000000314400720c */ /* 0x040fe20003f64070 */
[----:B------:R-:W-:Y:S02]  /*10f00*/  @!P4 IMAD.IADD R35, R35, 0x1, -R68 ;  /* 0x000000012323c824 */ /* 0x000fe400078e0a44 */
[----:B------:R-:W-:Y:S02]  /*10f10*/  IMAD.MOV.U32 R4, RZ, RZ, R47 ;  /* 0x000000ffff047224 */ /* 0x000fe400078e002f */
[----:B-1----:R-:W-:Y:S01]  /*10f20*/  IMAD R5, R5, UR4, RZ ;  /* 0x0000000405057c24 */ /* 0x002fe2000f8e02ff */
[----:B------:R-:W-:Y:S01]  /*10f30*/  ISETP.GT.U32.AND P5, PT, R68, R35, PT ;  /* 0x000000234400720c */ /* 0x000fe20003fa4070 */
[----:B------:R-:W-:Y:S01]  /*10f40*/  @!P6 IMAD.MOV R4, RZ, RZ, -R4 ;  /* 0x000000ffff04e224 */ /* 0x000fe200078e0a04 */
[----:B------:R-:W-:Y:S01]  /*10f50*/  PRMT R70, RZ, 0x7610, R70 ;  /* 0x00007610ff467816 */ /* 0x000fe20000000046 */
[----:B------:R1:W-:Y:S01]  /*10f60*/  STL [R1+0x300], R42 ;  /* 0x0003002a01007387 */ /* 0x0003e20000100800 */
[----:B------:R-:W-:Y:S01]  /*10f70*/  LEA R47, P6, R5, R72, 0x1 ;  /* 0x00000048052f7211 */ /* 0x000fe200078c08ff */
[----:B------:R-:W2:Y:S01]  /*10f80*/  LDCU UR4, c[0x0][0x3b0] ;  /* 0x00007600ff0477ac */ /* 0x000ea20008000800 */
[----:B------:R-:W-:Y:S01]  /*10f90*/  SEL R4, R73, R4, !P1 ;  /* 0x0000000449047207 */ /* 0x000fe20004800000 */
[----:B------:R-:W-:Y:S01]  /*10fa0*/  @!P3 IMAD.IADD R49, R49, 0x1, -R68 ;  /* 0x000000013131b824 */ /* 0x000fe200078e0a44 */
[----:B------:R-:W-:-:S02]  /*10fb0*/  ISETP.GE.AND P3, PT, R67, RZ, PT ;  /* 0x000000ff4300720c */ /* 0x000fc40003f66270 */
[----:B------:R-:W-:Y:S01]  /*10fc0*/  ISETP.GT.U32.AND P4, PT, R68, R56, PT ;  /* 0x000000384400720c */ /* 0x000fe20003f84070 */
[----:B0-----:R-:W-:Y:S01]  /*10fd0*/  IMAD R6, R4, UR5, RZ ;  /* 0x0000000504067c24 */ /* 0x001fe2000f8e02ff */
[----:B------:R-:W-:Y:S01]  /*10fe0*/  LEA.HI.X.SX32 R5, R5, R69, 0x1, P6 ;  /* 0x0000004505057211 */ /* 0x000fe200030f0eff */
[----:B------:R-:W-:Y:S01]  /*10ff0*/  @P0 IMAD.MOV.U32 R4, RZ, RZ, R47 ;  /* 0x000000ffff040224 */ /* 0x000fe200078e002f */
[----:B-1----:R-:W4:Y:S01]  /*11000*/  LDL R42, [R1+0x1128] ;  /* 0x00112800012a7983 */ /* 0x002f220000100800 */
[----:B------:R-:W-:Y:S01]  /*11010*/  @!P5 IMAD.IADD R35, R35, 0x1, -R68 ;  /* 0x000000012323d824 */ /* 0x000fe200078e0a44 */
[----:B------:R-:W-:Y:S01]  /*11020*/  PRMT R7, RZ, 0x7610, R7 ;  /* 0x00007610ff077816 */ /* 0x000fe20000000007 */
[----:B------:R-:W0:Y:S01]  /*11030*/  LDCU UR5, c[0x0][0x3b0] ;  /* 0x00007600ff0577ac */ /* 0x000e220008000800 */
[----:B------:R1:W4:Y:S02]  /*11040*/  @P0 LDG.E.U16 R70, desc[UR20][R4.64] ;  /* 0x0000001404460981 */ /* 0x000324000c1e1500 */
[----:B-1----:R-:W-:-:S04]  /*11050*/  IMAD.MOV.U32 R4, RZ, RZ, R35 ;  /* 0x000000ffff047224 */ /* 0x002fc800078e0023 */
[----:B------:R-:W-:Y:S02]  /*11060*/  @!P3 IMAD.MOV R4, RZ, RZ, -R4 ;  /* 0x000000ffff04b224 */ /* 0x000fe400078e0a04 */
[----:B------:R-:W-:Y:S01]  /*11070*/  @!P4 IMAD.IADD R56, R56, 0x1, -R68 ;  /* 0x000000013838c824 */ /* 0x000fe200078e0a44 */
[----:B--2---:R-:W-:Y:S01]  /*11080*/  ISETP.GE.AND P4, PT, R60, RZ, PT ;  /* 0x000000ff3c00720c */ /* 0x004fe20003f86270 */
[----:B---3--:R1:W-:Y:S04]  /*11090*/  STL [R1+0x484], R38 ;  /* 0x0004842601007387 */ /* 0x0083e80000100800 */
[----:B-1----:R-:W2:Y:S04]  /*110a0*/  LDL.LU R38, [R1+0x50] ;  /* 0x0000500001267983 */ /* 0x002ea80000300800 */
[----:B------:R1:W-:Y:S04]  /*110b0*/  STL [R1+0x524], R47 ;  /* 0x0005242f01007387 */ /* 0x0003e80000100800 */
[----:B------:R-:W3:Y:S04]  /*110c0*/  LDL.LU R67, [R1+0x54] ;  /* 0x0000540001437983 */ /* 0x000ee80000300800 */
[----:B------:R0:W-:Y:S04]  /*110d0*/  STL [R1+0x520], R5 ;  /* 0x0005200501007387 */ /* 0x0001e80000100800 */
[----:B-1----:R-:W2:Y:S04]  /*110e0*/  LDL.LU R47, [R1+0x1400] ;  /* 0x00140000012f7983 */ /* 0x002ea80000300800 */
[----:B------:R-:W2:Y:S01]  /*110f0*/  LDL R60, [R1+0x10b4] ;  /* 0x0010b400013c7983 */ /* 0x000ea20000100800 */
[----:B0-----:R-:W-:-:S04]  /*11100*/  LEA R5, P6, R6, R72, 0x1 ;  /* 0x0000004806057211 */ /* 0x001fc800078c08ff */
[----:B------:R-:W-:Y:S01]  /*11110*/  LEA.HI.X.SX32 R35, R6, R69, 0x1, P6 ;  /* 0x0000004506237211 */ /* 0x000fe200030f0eff */
[----:B------:R0:W-:Y:S01]  /*11120*/  STL [R1+0x554], R5 ;  /* 0x0005540501007387 */ /* 0x0001e20000100800 */
[----:B------:R-:W-:Y:S01]  /*11130*/  SEL R6, R73, R4, !P1 ;  /* 0x0000000449067207 */ /* 0x000fe20004800000 */
[----:B------:R-:W-:Y:S02]  /*11140*/  @P0 IMAD.MOV.U32 R4, RZ, RZ, R5 ;  /* 0x000000ffff040224 */ /* 0x000fe400078e0005 */
[----:B0-----:R-:W-:-:S05]  /*11150*/  @P0 IMAD.MOV.U32 R5, RZ, RZ, R35 ;  /* 0x000000ffff050224 */ /* 0x001fca00078e0023 */
[----:B------:R0:W2:Y:S01]  /*11160*/  @P0 LDG.E.U16 R7, desc[UR20][R4.64] ;  /* 0x0000001404070981 */ /* 0x0000a2000c1e1500 */
[C---:B------:R-:W-:Y:S02]  /*11170*/  ISETP.GT.U32.AND P5, PT, R68.reuse, R49, PT ;  /* 0x000000314400720c */ /* 0x040fe40003fa4070 */
[----:B------:R-:W-:Y:S01]  /*11180*/  ISETP.GT.U32.AND P3, PT, R68, R56, PT ;  /* 0x000000384400720c */ /* 0x000fe20003f64070 */
[----:B------:R-:W-:Y:S01]  /*11190*/  STL [R1+0x550], R35 ;  /* 0x0005502301007387 */ /* 0x000fe20000100800 */
[----:B------:R-:W-:Y:S01]  /*111a0*/  IMAD R6, R6, UR4, RZ ;  /* 0x0000000406067c24 */ /* 0x000fe2000f8e02ff */
[----:B----4-:R-:W-:Y:S01]  /*111b0*/  ISETP.GE.AND P6, PT, R42, RZ, PT ;  /* 0x000000ff2a00720c */ /* 0x010fe20003fc6270 */
[----:B------:R-:W1:Y:S01]  /*111c0*/  LDCU UR4, c[0x0][0x3b0] ;  /* 0x00007600ff0477ac */ /* 0x000e620008000800 */
[----:B------:R4:W-:Y:S06]  /*111d0*/  STL [R1+0x480], R70 ;  /* 0x0004804601007387 */ /* 0x0009ec0000100800 */
[--C-:B------:R-:W-:Y:S01]  /*111e0*/  @!P5 IMAD.IADD R49, R49, 0x1, -R68.reuse ;  /* 0x000000013131d824 */ /* 0x100fe200078e0a44 */
[----:B----4-:R-:W4:Y:S03]  /*111f0*/  LDL R70, [R1+0x1044] ;  /* 0x0010440001467983 */ /* 0x010f260000100800 */
[----:B0-----:R-:W-:Y:S01]  /*11200*/  IMAD.MOV.U32 R4, RZ, RZ, R49 ;  /* 0x000000ffff047224 */ /* 0x001fe200078e0031 */
[----:B------:R-:W3:Y:S01]  /*11210*/  LDL.LU R35, [R1+0x60] ;  /* 0x0000600001237983 */ /* 0x000ee20000300800 */
[----:B------:R-:W-:-:S03]  /*11220*/  @!P3 IMAD.IADD R56, R56, 0x1, -R68 ;  /* 0x000000013838b824 */ /* 0x000fc600078e0a44 */
[----:B------:R-:W3:Y:S01]  /*11230*/  LDL.LU R49, [R1+0x5c] ;  /* 0x00005c0001317983 */ /* 0x000ee20000300800 */
[----:B------:R-:W-:-:S03]  /*11240*/  PRMT R34, RZ, 0x7610, R34 ;  /* 0x00007610ff227816 */ /* 0x000fc60000000022 */
[----:B--2---:R0:W-:Y:S02]  /*11250*/  STL [R1+0x47c], R7 ;  /* 0x00047c0701007387 */ /* 0x0041e40000100800 */
[----:B0-----:R-:W-:-:S04]  /*11260*/  LEA R7, P3, R6, R72, 0x1 ;  /* 0x0000004806077211 */ /* 0x001fc800078608ff */
[----:B------:R-:W-:Y:S01]  /*11270*/  LEA.HI.X.SX32 R42, R6, R69, 0x1, P3 ;  /* 0x00000045062a7211 */ /* 0x000fe200018f0eff */
[----:B------:R0:W-:Y:S01]  /*11280*/  STL [R1+0x584], R7 ;  /* 0x0005840701007387 */ /* 0x0001e20000100800 */
[----:B------:R-:W-:-:S03]  /*11290*/  @P0 IMAD.MOV.U32 R6, RZ, RZ, R7 ;  /* 0x000000ffff060224 */ /* 0x000fc600078e0007 */
[----:B0-----:R-:W-:-:S05]  /*112a0*/  @P0 IMAD.MOV.U32 R7, RZ, RZ, R42 ;  /* 0x000000ffff070224 */ /* 0x001fca00078e002a */
[----:B------:R0:W2:Y:S01]  /*112b0*/  @P0 LDG.E.U16 R34, desc[UR20][R6.64] ;  /* 0x0000001406220981 */ /* 0x0000a2000c1e1500 */
[----:B------:R-:W-:-:S05]  /*112c0*/  @!P4 IMAD.MOV R4, RZ, RZ, -R4 ;  /* 0x000000ffff04c224 */ /* 0x000fca00078e0a04 */
[----:B------:R-:W-:Y:S01]  /*112d0*/  SEL R5, R73, R4, !P1 ;  /* 0x0000000449057207 */ /* 0x000fe20004800000 */
[----:B------:R-:W-:Y:S02]  /*112e0*/  IMAD.MOV.U32 R4, RZ, RZ, R56 ;  /* 0x000000ffff047224 */ /* 0x000fe400078e0038 */
[----:B------:R-:W3:Y:S02]  /*112f0*/  LDL.LU R56, [R1+0x13fc] ;  /* 0x0013fc0001387983 */ /* 0x000ee40000300800 */
[----:B------:R-:W-:Y:S02]  /*11300*/  @!P6 IMAD.MOV R4, RZ, RZ, -R4 ;  /* 0x000000ffff04e224 */ /* 0x000fe400078e0a04 */
[----:B------:R-:W-:Y:S01]  /*11310*/  IMAD R5, R5, UR5, RZ ;  /* 0x0000000505057c24 */ /* 0x000fe2000f8e02ff */
[----:B------:R0:W-:Y:S01]  /*11320*/  STL [R1+0x580], R42 ;  /* 0x0005802a01007387 */ /* 0x0001e20000100800 */
[----:B------:R-:W-:Y:S01]  /*11330*/  PRMT R53, RZ, 0x7610, R53 ;  /* 0x00007610ff357816 */ /* 0x000fe20000000035 */
[----:B------:R-:W1:Y:S01]  /*11340*/  LDCU UR5, c[0x0][0x3b0] ;  /* 0x00007600ff0577ac */ /* 0x000e620008000800 */
[----:B------:R-:W-:Y:S01]  /*11350*/  SEL R4, R73, R4, !P1 ;  /* 0x0000000449047207 */ /* 0x000fe20004800000 */
[----:B0-----:R-:W3:Y:S04]  /*11360*/  LDL R42, [R1+0x10d0] ;  /* 0x0010d000012a7983 */ /* 0x001ee80000100800 */
[----:B------:R-:W-:Y:S01]  /*11370*/  IMAD R6, R4, UR7, RZ ;  /* 0x0000000704067c24 */ /* 0x000fe2000f8e02ff */
[----:B------:R-:W-:Y:S01]  /*11380*/  ISETP.GT.U32.AND P5, PT, R68, R33, PT ;  /* 0x000000214400720c */ /* 0x000fe20003fa4070 */
[----:B------:R-:W0:Y:S01]  /*11390*/  LDCU UR7, c[0x0][0x3b0] ;  /* 0x00007600ff0777ac */ /* 0x000e220008000800 */
[----:B--2---:R2:W-:Y:S02]  /*113a0*/  STL [R1+0x478], R34 ;  /* 0x0004782201007387 */ /* 0x0045e40000100800 */
[----:B--2---:R-:W-:-:S04]  /*113b0*/  LEA R34, P6, R5, R72, 0x1 ;  /* 0x0000004805227211 */ /* 0x004fc800078c08ff */
[----:B------:R-:W-:Y:S01]  /*113c0*/  LEA.HI.X.SX32 R5, R5, R69, 0x1, P6 ;  /* 0x0000004505057211 */ /* 0x000fe200030f0eff */
[----:B------:R-:W-:-:S05]  /*113d0*/  @P0 IMAD.MOV.U32 R4, RZ, RZ, R34 ;  /* 0x000000ffff040224 */ /* 0x000fca00078e0022 */
[----:B------:R2:W3:Y:S01]  /*113e0*/  @P0 LDG.E.U16 R53, desc[UR20][R4.64] ;  /* 0x0000001404350981 */ /* 0x0004e2000c1e1500 */
[----:B------:R-:W-:Y:S01]  /*113f0*/  ISETP.GT.U32.AND P4, PT, R68, R38, PT ;  /* 0x000000264400720c */ /* 0x000fe20003f84070 */
[----:B------:R-:W-:-:S05]  /*11400*/  @!P5 IMAD.IADD R33, R33, 0x1, -R68 ;  /* 0x000000012121d824 */ /* 0x000fca00078e0a44 */
[----:B------:R-:W-:-:S07]  /*11410*/  ISETP.GT.U32.AND P3, PT, R68, R33, PT ;  /* 0x000000214400720c */ /* 0x000fce0003f64070 */
[--C-:B------:R-:W-:Y:S01]  /*11420*/  @!P4 IMAD.IADD R38, R38, 0x1, -R68.reuse ;  /* 0x000000012626c824 */ /* 0x100fe200078e0a44 */
[----:B------:R-:W-:Y:S02]  /*11430*/  ISETP.GE.AND P4, PT, R60, RZ, PT ;  /* 0x000000ff3c00720c */ /* 0x000fe40003f86270 */
[----:B------:R-:W4:Y:S03]  /*11440*/  LDL.LU R60, [R1+0x58] ;  /* 0x00005800013c7983 */ /* 0x000f260000300800 */
[----:B------:R-:W-:Y:S01]  /*11450*/  @!P3 IMAD.IADD R33, R33, 0x1, -R68 ;  /* 0x000000012121b824 */ /* 0x000fe200078e0a44 */
[----:B------:R0:W-:Y:S03]  /*11460*/  STL [R1+0x5b4], R34 ;  /* 0x0005b42201007387 */ /* 0x0001e60000100800 */
[----:B--2---:R-:W-:Y:S01]  /*11470*/  IMAD.MOV.U32 R4, RZ, RZ, R33 ;  /* 0x000000ffff047224 */ /* 0x004fe200078e0021 */
[----:B------:R2:W-:Y:S03]  /*11480*/  STL [R1+0x5b0], R5 ;  /* 0x0005b00501007387 */ /* 0x0005e60000100800 */
[----:B------:R-:W-:Y:S01]  /*11490*/  @!P4 IMAD.MOV R4, RZ, RZ, -R4 ;  /* 0x000000ffff04c224 */ /* 0x000fe200078e0a04 */
[----:B0-----:R-:W4:Y:S01]  /*114a0*/  LDL.LU R34, [R1+0x13f8] ;  /* 0x0013f80001227983 */ /* 0x001f220000300800 */
[----:B--2---:R-:W-:-:S04]  /*114b0*/  LEA R5, P6, R6, R72, 0x1 ;  /* 0x0000004806057211 */ /* 0x004fc800078c08ff */
[----:B------:R-:W-:Y:S02]  /*114c0*/  LEA.HI.X.SX32 R33, R6, R69, 0x1, P6 ;  /* 0x0000004506217211 */ /* 0x000fe400030f0eff */
[----:B------:R-:W-:Y:S01]  /*114d0*/  SEL R6, R73, R4, !P1 ;  /* 0x0000000449067207 */ /* 0x000fe20004800000 */
[----:B------:R-:W-:Y:S01]  /*114e0*/  @P0 IMAD.MOV.U32 R4, RZ, RZ, R5 ;  /* 0x000000ffff040224 */ /* 0x000fe200078e0005 */
[----:B------:R-:W-:Y:S01]  /*114f0*/  PRMT R7, RZ, 0x7610, R7 ;  /* 0x00007610ff077816 */ /* 0x000fe20000000007 */
[----:B---3--:R0:W-:Y:S04]  /*11500*/  STL [R1+0x474], R53 ;  /* 0x0004743501007387 */ /* 0x0081e80000100800 */
[----:B0-----:R-:W2:Y:S04]  /*11510*/  LDL.LU R53, [R1+0x13f4] ;  /* 0x0013f40001357983 */ /* 0x001ea80000300800 */
[----:B------:R0:W-:Y:S02]  /*11520*/  STL [R1+0x5e4], R5 ;  /* 0x0005e40501007387 */ /* 0x0001e40000100800 */
[----:B0-----:R-:W-:-:S05]  /*11530*/  @P0 IMAD.MOV.U32 R5, RZ, RZ, R33 ;  /* 0x000000ffff050224 */ /* 0x001fca00078e0021 */
[----:B------:R0:W3:Y:S01]  /*11540*/  @P0 LDG.E.U16 R7, desc[UR20][R4.64] ;  /* 0x0000001404070981 */ /* 0x0000e2000c1e1500 */
[----:B------:R-:W-:-:S13]  /*11550*/  ISETP.GT.U32.AND P5, PT, R68, R67, PT ;  /* 0x000000434400720c */ /* 0x000fda0003fa4070 */
[----:B------:R-:W-:Y:S01]  /*11560*/  @!P5 IMAD.IADD R67, R67, 0x1, -R68 ;  /* 0x000000014343d824 */ /* 0x000fe200078e0a44 */
[----:B------:R-:W-:-:S04]  /*11570*/  ISETP.GT.U32.AND P5, PT, R68, R38, PT ;  /* 0x000000264400720c */ /* 0x000fc80003fa4070 */
[C---:B------:R-:W-:Y:S02]  /*11580*/  ISETP.GT.U32.AND P3, PT, R68.reuse, R67, PT ;  /* 0x000000434400720c */ /* 0x040fe40003f64070 */
[----:B------:R-:W-:Y:S01]  /*11590*/  ISETP.GT.U32.AND P4, PT, R68, R35, PT ;  /* 0x000000234400720c */ /* 0x000fe20003f84070 */
[----:B-1----:R-:W-:Y:S01]  /*115a0*/  IMAD R6, R6, UR4, RZ ;  /* 0x0000000406067c24 */ /* 0x002fe2000f8e02ff */
[----:B------:R-:W-:Y:S01]  /*115b0*/  STL [R1+0x5e0], R33 ;  /* 0x0005e02101007387 */ /* 0x000fe20000100800 */
[----:B------:R-:W-:Y:S01]  /*115c0*/  PRMT R32, RZ, 0x7610, R32 ;  /* 0x00007610ff207816 */ /* 0x000fe20000000020 */
[----:B------:R-:W1:Y:S03]  /*115d0*/  LDCU UR4, c[0x0][0x3b0] ;  /* 0x00007600ff0477ac */ /* 0x000e660008000800 */
[----:B------:R-:W-:-:S04]  /*115e0*/  @!P5 IMAD.IADD R38, R38, 0x1, -R68 ;  /* 0x000000012626d824 */ /* 0x000fc800078e0a44 */
[----:B------:R-:W-:Y:S02]  /*115f0*/  @!P3 IMAD.IADD R67, R67, 0x1, -R68 ;  /* 0x000000014343b824 */ /* 0x000fe400078e0a44 */
[----:B0-----:R-:W-:-:S03]  /*11600*/  IMAD.MOV.U32 R5, RZ, RZ, R38 ;  /* 0x000000ffff057224 */ /* 0x001fc600078e0026 */
[----:B------:R-:W-:Y:S01]  /*11610*/  STL [R1+0x54], R67 ;  /* 0x0000544301007387 */ /* 0x000fe20000100800 */
[----:B------:R-:W-:-:S03]  /*11620*/  @!P4 IMAD.IADD R35, R35, 0x1, -R68 ;  /* 0x000000012323c824 */ /* 0x000fc600078e0a44 */
[----:B------:R-:W2:Y:S04]  /*11630*/  LDL R38, [R1+0x1064] ;  /* 0x0010640001267983 */ /* 0x000ea80000100800 */
[----:B---3--:R0:W-:Y:S02]  /*11640*/  STL [R1+0x470], R7 ;  /* 0x0004700701007387 */ /* 0x0081e40000100800 */
[----:B0-----:R-:W-:-:S04]  /*11650*/  LEA R7, P4, R6, R72, 0x1 ;  /* 0x0000004806077211 */ /* 0x001fc800078808ff */
[----:B------:R-:W-:Y:S01]  /*11660*/  LEA.HI.X.SX32 R6, R6, R69, 0x1, P4 ;  /* 0x0000004506067211 */ /* 0x000fe200020f0eff */
[----:B------:R0:W-:Y:S04]  /*11670*/  STL [R1+0x614], R7 ;  /* 0x0006140701007387 */ /* 0x0001e80000100800 */
[----:B------:R3:W-:Y:S01]  /*11680*/  STL [R1+0x610], R6 ;  /* 0x0006100601007387 */ /* 0x0007e20000100800 */
[----:B0-----:R-:W-:-:S04]  /*11690*/  @P0 LOP3.LUT R7, R7, R6, RZ, 0x3c, !PT ;  /* 0x0000000607070212 */ /* 0x001fc800078e3cff */
[----:B---3--:R-:W-:-:S04]  /*116a0*/  @P0 LOP3.LUT R6, R7, R6, RZ, 0x3c, !PT ;  /* 0x0000000607060212 */ /* 0x008fc800078e3cff */
[----:B------:R-:W-:-:S05]  /*116b0*/  @P0 LOP3.LUT R7, R7, R6, RZ, 0x3c, !PT ;  /* 0x0000000607070212 */ /* 0x000fca00078e3cff */
[----:B------:R-:W3:Y:S04]  /*116c0*/  @P0 LDG.E.U16 R32, desc[UR20][R6.64] ;  /* 0x0000001406200981 */ /* 0x000ee8000c1e1500 */
[----:B------:R-:W2:Y:S01]  /*116d0*/  LDL R6, [R1+0x10e8] ;  /* 0x0010e80001067983 */ /* 0x000ea20000100800 */
[----:B------:R-:W-:Y:S02]  /*116e0*/  ISETP.GT.U32.AND P6, PT, R68, R49, PT ;  /* 0x000000314400720c */ /* 0x000fe40003fc4070 */
[----:B----4-:R-:W-:Y:S02]  /*116f0*/  ISETP.GE.AND P5, PT, R70, RZ, PT ;  /* 0x000000ff4600720c */ /* 0x010fe40003fa6270 */
[----:B------:R-:W-:Y:S01]  /*11700*/  ISETP.GE.AND P3, PT, R42, RZ, PT ;  /* 0x000000ff2a00720c */ /* 0x000fe20003f66270 */
[----:B------:R-:W-:Y:S01]  /*11710*/  IMAD.MOV.U32 R4, RZ, RZ, R67 ;  /* 0x000000ffff047224 */ /* 0x000fe200078e0043 */
[----:B------:R-:W-:Y:S01]  /*11720*/  ISETP.GT.U32.AND P4, PT, R68, R60, PT ;  /* 0x0000003c4400720c */ /* 0x000fe20003f84070 */
[----:B------:R-:W4:Y:S04]  /*11730*/  LDL R42, [R1+0x1118] ;  /* 0x00111800012a7983 */ /* 0x000f280000100800 */
[----:B------:R-:W4:Y:S02]  /*11740*/  LDL.LU R7, [R1+0x64] ;  /* 0x0000640001077983 */ /* 0x000f240000300800 */
[----:B------:R-:W-:-:S02]  /*11750*/  @!P6 IMAD.IADD R49, R49, 0x1, -R68 ;  /* 0x000000013131e824 */ /* 0x000fc400078e0a44 */
[----:B------:R-:W-:Y:S01]  /*11760*/  @!P5 IMAD.MOV R5, RZ, RZ, -R5 ;  /* 0x000000ffff05d224 */ /* 0x000fe200078e0a05 */
[----:B------:R-:W4:Y:S01]  /*11770*/  LDL.LU R33, [R1+0x68] ;  /* 0x0000680001217983 */ /* 0x000f220000300800 */
[----:B------:R-:W-:Y:S01]  /*11780*/  @!P3 IMAD.MOV R4, RZ, RZ, -R4 ;  /* 0x000000ffff04b224 */ /* 0x000fe200078e0a04 */
[----:B------:R-:W-:Y:S02]  /*11790*/  ISETP.GT.U32.AND P3, PT, R68, R49, PT ;  /* 0x000000314400720c */ /* 0x000fe40003f64070 */
[C---:B------:R-:W-:Y:S01]  /*117a0*/  SEL R5, R73.reuse, R5, !P1 ;  /* 0x0000000549057207 */ /* 0x040fe20004800000 */
[----:B------:R-:W4:Y:S01]  /*117b0*/  LDL.LU R67, [R1+0x6c] ;  /* 0x00006c0001437983 */ /* 0x000f220000300800 */
[----:B------:R-:W-:-:S03]  /*117c0*/  SEL R4, R73, R4, !P1 ;  /* 0x0000000449047207 */ /* 0x000fc60004800000 */
[----:B------:R-:W-:Y:S02]  /*117d0*/  IMAD R5, R5, UR5, RZ ;  /* 0x0000000505057c24 */ /* 0x000fe4000f8e02ff */
[----:B------:R-:W-:Y:S01]  /*117e0*/  @!P4 IMAD.IADD R60, R60, 0x1, -R68 ;  /* 0x000000013c3cc824 */ /* 0x000fe200078e0a44 */
[----:B------:R-:W-:Y:S01]  /*117f0*/  PRMT R46, RZ, 0x7610, R46 ;  /* 0x00007610ff2e7816 */ /* 0x000fe2000000002e */
[----:B-1----:R-:W-:Y:S01]  /*11800*/  IMAD R4, R4, UR4, RZ ;  /* 0x0000000404047c24 */ /* 0x002fe2000f8e02ff */
[-C--:B------:R-:W-:Y:S01]  /*11810*/  LEA R70, P6, R5, R72.reuse, 0x1 ;  /* 0x0000004805467211 */ /* 0x080fe200078c08ff */
[----:B------:R-:W-:Y:S01]  /*11820*/  @!P3 IMAD.IADD R49, R49, 0x1, -R68 ;  /* 0x000000013131b824 */ /* 0x000fe200078e0a44 */
[----:B------:R-:W-:Y:S01]  /*11830*/  PRMT R25, RZ, 0x7610, R25 ;  /* 0x00007610ff197816 */ /* 0x000fe20000000019 */
[----:B------:R-:W0:Y:S01]  /*11840*/  LDCU UR4, c[0x0][0x3b0] ;  /* 0x00007600ff0477ac */ /* 0x000e220008000800 */
[----:B------:R-:W-:Y:S02]  /*11850*/  LEA.HI.X.SX32 R5, R5, R69, 0x1, P6 ;  /* 0x0000004505057211 */ /* 0x000fe400030f0eff */
[----:B------:R-:W-:Y:S01]  /*11860*/  ISETP.GT.U32.AND P5, PT, R68, R35, PT ;  /* 0x000000234400720c */ /* 0x000fe20003fa4070 */
[----:B------:R-:W1:Y:S01]  /*11870*/  LDCU UR5, c[0x0][0x3b0] ;  /* 0x00007600ff0577ac */ /* 0x000e620008000800 */
[----:B---3--:R3:W-:Y:S02]  /*11880*/  STL [R1+0x46c], R32 ;  /* 0x00046c2001007387 */ /* 0x0087e40000100800 */
[----:B---3--:R-:W-:-:S02]  /*11890*/  LEA R32, P4, R4, R72, 0x1 ;  /* 0x0000004804207211 */ /* 0x008fc400078808ff */
[----:B--2---:R-:W-:Y:S02]  /*118a0*/  ISETP.GE.AND P3, PT, R6, RZ, PT ;  /* 0x000000ff0600720c */ /* 0x004fe40003f66270 */
[----:B------:R-:W-:Y:S01]  /*118b0*/  LEA.HI.X.SX32 R6, R4, R69, 0x1, P4 ;  /* 0x0000004504067211 */ /* 0x000fe200020f0eff */
[----:B------:R-:W-:-:S05]  /*118c0*/  @P0 IMAD.MOV.U32 R4, RZ, RZ, R70 ;  /* 0x000000ffff040224 */ /* 0x000fca00078e0046 */
[----:B------:R2:W3:Y:S01]  /*118d0*/  @P0 LDG.E.U16 R46, desc[UR20][R4.64] ;  /* 0x00000014042e0981 */ /* 0x0004e2000c1e1500 */
[----:B------:R-:W-:-:S03]  /*118e0*/  ISETP.GE.AND P6, PT, R38, RZ, PT ;  /* 0x000000ff2600720c */ /* 0x000fc60003fc6270 */
[----:B------:R-:W-:Y:S04]  /*118f0*/  STL [R1+0x644], R70 ;  /* 0x0006444601007387 */ /* 0x000fe80000100800 */
[----:B------:R-:W4:Y:S01]  /*11900*/  LDL.LU R38, [R1+0x13f0] ;  /* 0x0013f00001267983 */ /* 0x000f220000300800 */
[----:B--2---:R-:W-:-:S03]  /*11910*/  @P0 IMAD.MOV.U32 R4, RZ, RZ, R32 ;  /* 0x000000ffff040224 */ /* 0x004fc600078e0020 */
[----:B------:R-:W-:Y:S04]  /*11920*/  STL [R1+0x674], R32 ;  /* 0x0006742001007387 */ /* 0x000fe80000100800 */
[----:B------:R2:W-:Y:S02]  /*11930*/  STL [R1+0x640], R5 ;  /* 0x0006400501007387 */ /* 0x0005e40000100800 */
[----:B--2---:R-:W-:-:S05]  /*11940*/  @P0 IMAD.MOV.U32 R5, RZ, RZ, R6 ;  /* 0x000000ffff050224 */ /* 0x004fca00078e0006 */
[----:B------:R2:W4:Y:S04]  /*11950*/  @P0 LDG.E.U16 R25, desc[UR20][R4.64] ;  /* 0x0000001404190981 */ /* 0x000528000c1e1500 */
[----:B------:R-:W-:Y:S04]  /*11960*/  STL [R1+0x670], R6 ;  /* 0x0006700601007387 */ /* 0x000fe80000100800 */
[----:B---3--:R3:W-:Y:S01]  /*11970*/  STL [R1+0x468], R46 ;  /* 0x0004682e01007387 */ /* 0x0087e20000100800 */
[----:B------:R-:W-:Y:S01]  /*11980*/  @!P5 IMAD.IADD R35, R35, 0x1, -R68 ;  /* 0x000000012323d824 */ /* 0x000fe200078e0a44 */
[C---:B------:R-:W-:Y:S01]  /*11990*/  ISETP.GT.U32.AND P4, PT, R68.reuse, R60, PT ;  /* 0x0000003c4400720c */ /* 0x040fe20003f84070 */
[----:B--2---:R-:W-:Y:S01]  /*119a0*/  IMAD.MOV.U32 R4, RZ, RZ, R49 ;  /* 0x000000ffff047224 */ /* 0x004fe200078e0031 */
[----:B------:R-:W2:Y:S04]  /*119b0*/  LDL R32, [R1+0x1150] ;  /* 0x0011500001207983 */ /* 0x000ea80000100800 */
[----:B---3--:R-:W3:Y:S01]  /*119c0*/  LDL R46, [R1+0x1138] ;  /* 0x00113800012e7983 */ /* 0x008ee20000100800 */
[----:B----4-:R-:W-:Y:S01]  /*119d0*/  ISETP.GT.U32.AND P5, PT, R68, R7, PT ;  /* 0x000000074400720c */ /* 0x010fe20003fa4070 */
[----:B------:R-:W-:-:S04]  /*119e0*/  IMAD.MOV.U32 R5, RZ, RZ, R35 ;  /* 0x000000ffff057224 */ /* 0x000fc800078e0023 */
[----:B------:R-:W-:Y:S01]  /*119f0*/  @!P6 IMAD.MOV R5, RZ, RZ, -R5 ;  /* 0x000000ffff05e224 */ /* 0x000fe200078e0a05 */
[----:B------:R-:W-:Y:S01]  /*11a00*/  ISETP.GE.AND P6, PT, R42, RZ, PT ;  /* 0x000000ff2a00720c */ /* 0x000fe20003fc6270 */
[----:B------:R-:W-:-:S06]  /*11a10*/  @!P3 IMAD.MOV R4, RZ, RZ, -R4 ;  /* 0x000000ffff04b224 */ /* 0x000fcc00078e0a04 */
[--C-:B------:R-:W-:Y:S01]  /*11a20*/  @!P5 IMAD.IADD R7, R7, 0x1, -R68.reuse ;  /* 0x000000010707d824 */ /* 0x100fe200078e0a44 */
[----:B------:R-:W-:Y:S01]  /*11a30*/  SEL R6, R73, R5, !P1 ;  /* 0x0000000549067207 */ /* 0x000fe20004800000 */
[----:B------:R-:W-:-:S03]  /*11a40*/  @!P4 IMAD.IADD R60, R60, 0x1, -R68 ;  /* 0x000000013c3cc824 */ /* 0x000fc600078e0a44 */
[C---:B------:R-:W-:Y:S02]  /*11a50*/  ISETP.GT.U32.AND P3, PT, R68.reuse, R7, PT ;  /* 0x000000074400720c */ /* 0x040fe40003f64070 */
[----:B------:R-:W-:Y:S01]  /*11a60*/  ISETP.GT.U32.AND P5, PT, R68, R33, PT ;  /* 0x000000214400720c */ /* 0x000fe20003fa4070 */
[----:B------:R-:W-:Y:S01]  /*11a70*/  IMAD R6, R6, UR7, RZ ;  /* 0x0000000706067c24 */ /* 0x000fe2000f8e02ff */
[----:B------:R-:W-:Y:S01]  /*11a80*/  SEL R5, R73, R4, !P1 ;  /* 0x0000000449057207 */ /* 0x000fe20004800000 */
[----:B------:R-:W-:Y:S01]  /*11a90*/  IMAD.MOV.U32 R4, RZ, RZ, R60 ;  /* 0x000000ffff047224 */ /* 0x000fe200078e003c */
[----:B------:R4:W-:Y:S01]  /*11aa0*/  STL [R1+0x58], R60 ;  /* 0x0000583c01007387 */ /* 0x0009e20000100800 */
[----:B------:R-:W-:Y:S01]  /*11ab0*/  PRMT R51, RZ, 0x7610, R51 ;  /* 0x00007610ff337816 */ /* 0x000fe20000000033 */
[----:B------:R-:W1:Y:S02]  /*11ac0*/  LDCU UR7, c[0x0][0x3b0] ;  /* 0x00007600ff0777ac */ /* 0x000e640008000800 */
[----:B------:R-:W2:Y:S01]  /*11ad0*/  LDL R70, [R1+0x1184] ;  /* 0x0011840001467983 */ /* 0x000ea20000100800 */
[----:B0-----:R-:W-:Y:S01]  /*11ae0*/  IMAD R5, R5, UR4, RZ ;  /* 0x0000000405057c24 */ /* 0x001fe2000f8e02ff */
[----:B------:R-:W-:Y:S01]  /*11af0*/  PRMT R41, RZ, 0x7610, R41 ;  /* 0x00007610ff297816 */ /* 0x000fe20000000029 */
[----:B------:R-:W-:Y:S01]  /*11b00*/  @!P6 IMAD.MOV R4, RZ, RZ, -R4 ;  /* 0x000000ffff04e224 */ /* 0x000fe200078e0a04 */
[----:B------:R-:W-:Y:S01]  /*11b10*/  ISETP.GT.U32.AND P4, PT, R68, R67, PT ;  /* 0x000000434400720c */ /* 0x000fe20003f84070 */
[--C-:B------:R-:W-:Y:S01]  /*11b20*/  @!P3 IMAD.IADD R7, R7, 0x1, -R68.reuse ;  /* 0x000000010707b824 */ /* 0x100fe200078e0a44 */
[----:B----4-:R-:W4:Y:S01]  /*11b30*/  LDL.LU R60, [R1+0x78] ;  /* 0x00007800013c7983 */ /* 0x010f220000300800 */
[----:B------:R-:W-:Y:S01]  /*11b40*/  @!P5 IMAD.IADD R33, R33, 0x1, -R68 ;  /* 0x000000012121d824 */ /* 0x000fe200078e0a44 */
[----:B------:R-:W-:Y:S01]  /*11b50*/  PRMT R30, RZ, 0x7610, R30 ;  /* 0x00007610ff1e7816 */ /* 0x000fe2000000001e */
[----:B------:R-:W0:Y:S01]  /*11b60*/  LDCU UR4, c[0x0][0x3b0] ;  /* 0x00007600ff0477ac */ /* 0x000e220008000800 */
[----:B------:R1:W-:Y:S01]  /*11b70*/  STL [R1+0x464], R25 ;  /* 0x0004641901007387 */ /* 0x0003e20000100800 */
[----:B------:R-:W-:-:S02]  /*11b80*/  LEA R49, P3, R5, R72, 0x1 ;  /* 0x0000004805317211 */ /* 0x000fc400078608ff */
[----:B-1----:R-:W-:-:S04]  /*11b90*/  LEA R25, P6, R6, R72, 0x1 ;  /* 0x0000004806197211 */ /* 0x002fc800078c08ff */
[-C--:B------:R-:W-:Y:S02]  /*11ba0*/  LEA.HI.X.SX32 R42, R6, R69.reuse, 0x1, P6 ;  /* 0x00000045062a7211 */ /* 0x080fe400030f0eff */
[----:B------:R-:W-:Y:S01]  /*11bb0*/  SEL R6, R73, R4, !P1 ;  /* 0x0000000449067207 */ /* 0x000fe20004800000 */
[----:B------:R-:W-:Y:S01]  /*11bc0*/  @P0 IMAD.MOV.U32 R4, RZ, RZ, R25 ;  /* 0x000000ffff040224 */ /* 0x000fe200078e0019 */
[----:B---3--:R-:W-:Y:S02]  /*11bd0*/  ISETP.GE.AND P5, PT, R46, RZ, PT ;  /* 0x000000ff2e00720c */ /* 0x008fe40003fa6270 */
[----:B------:R-:W-:Y:S01]  /*11be0*/  LEA.HI.X.SX32 R46, R5, R69, 0x1, P3 ;  /* 0x00000045052e7211 */ /* 0x000fe200018f0eff */
[----:B------:R-:W-:-:S05]  /*11bf0*/  @P0 IMAD.MOV.U32 R5, RZ, RZ, R42 ;  /* 0x000000ffff050224 */ /* 0x000fca00078e002a */
[----:B------:R1:W3:Y:S02]  /*11c00*/  @P0 LDG.E.U16 R51, desc[UR20][R4.64] ;  /* 0x0000001404330981 */ /* 0x0002e4000c1e1500 */
[----:B-1----:R-:W-:Y:S02]  /*11c10*/  @P0 IMAD.MOV.U32 R4, RZ, RZ, R49 ;  /* 0x000000ffff040224 */ /* 0x002fe400078e0031 */
[----:B------:R-:W-:-:S05]  /*11c20*/  @P0 IMAD.MOV.U32 R5, RZ, RZ, R46 ;  /* 0x000000ffff050224 */ /* 0x000fca00078e002e */
[----:B------:R1:W4:Y:S01]  /*11c30*/  @P0 LDG.E.U16 R41, desc[UR20][R4.64] ;  /* 0x0000001404290981 */ /* 0x000322000c1e1500 */
[----:B------:R-:W-:Y:S01]  /*11c40*/  ISETP.GT.U32.AND P3, PT, R68, R33, PT ;  /* 0x000000214400720c */ /* 0x000fe20003f64070 */
[----:B------:R-:W-:Y:S01]  /*11c50*/  IMAD R6, R6, UR5, RZ ;  /* 0x0000000506067c24 */ /* 0x000fe2000f8e02ff */
[----:B------:R-:W-:Y:S01]  /*11c60*/  PRMT R23, RZ, 0x7610, R23 ;  /* 0x00007610ff177816 */ /* 0x000fe20000000017 */
[----:B------:R-:W-:Y:S01]  /*11c70*/  STL [R1+0x6a4], R25 ;  /* 0x0006a41901007387 */ /* 0x000fe20000100800 */
[----:B------:R-:W-:Y:S01]  /*11c80*/  @!P4 IMAD.IADD R67, R67, 0x1, -R68 ;  /* 0x000000014343c824 */ /* 0x000fe200078e0a44 */
[----:B------:R-:W0:Y:S02]  /*11c90*/  LDCU UR5, c[0x0][0x3b0] ;  /* 0x00007600ff0577ac */ /* 0x000e240008000800 */
[----:B------:R-:W-:Y:S01]  /*11ca0*/  STL [R1+0x6d4], R49 ;  /* 0x0006d43101007387 */ /* 0x000fe20000100800 */
[----:B-1----:R-:W-:-:S03]  /*11cb0*/  IMAD.MOV.U32 R4, RZ, RZ, R7 ;  /* 0x000000ffff047224 */ /* 0x002fc600078e0007 */
[----:B------:R-:W4:Y:S01]  /*11cc0*/  LDL.LU R35, [R1+0x74] ;  /* 0x0000740001237983 */ /* 0x000f220000300800 */
[----:B------:R-:W-:-:S03]  /*11cd0*/  @!P5 IMAD.MOV R4, RZ, RZ, -R4 ;  /* 0x000000ffff04d224 */ /* 0x000fc600078e0a04 */
[----:B------:R1:W-:Y:S01]  /*11ce0*/  STL [R1+0x6a0], R42 ;  /* 0x0006a02a01007387 */ /* 0x0003e20000100800 */
[----:B------:R-:W-:Y:S02]  /*11cf0*/  LEA R7, P5, R6, R72, 0x1 ;  /* 0x0000004806077211 */ /* 0x000fe400078a08ff */
[----:B--2---:R-:W-:Y:S02]  /*11d00*/  ISETP.GE.AND P4, PT, R32, RZ, PT ;  /* 0x000000ff2000720c */ /* 0x004fe40003f86270 */
[----:B------:R-:W-:Y:S01]  /*11d10*/  LEA.HI.X.SX32 R32, R6, R69, 0x1, P5 ;  /* 0x0000004506207211 */ /* 0x000fe200028f0eff */
[----:B-1----:R-:W2:Y:S04]  /*11d20*/  LDL.LU R42, [R1+0x13ec] ;  /* 0x0013ec00012a7983 */ /* 0x002ea80000300800 */
[----:B------:R-:W-:Y:S04]  /*11d30*/  STL [R1+0x6d0], R46 ;  /* 0x0006d02e01007387 */ /* 0x000fe80000100800 */
[----:B------:R-:W2:Y:S01]  /*11d40*/  LDL.LU R25, [R1+0x70] ;  /* 0x0000700001197983 */ /* 0x000ea20000300800 */
[----:B------:R-:W-:Y:S01]  /*11d50*/  SEL R4, R73, R4, !P1 ;  /* 0x0000000449047207 */ /* 0x000fe20004800000 */
[----:B------:R-:W-:-:S02]  /*11d60*/  @!P3 IMAD.IADD R33, R33, 0x1, -R68 ;  /* 0x000000012121b824 */ /* 0x000fc400078e0a44 */
[----:B------:R-:W-:Y:S02]  /*11d70*/  @P0 IMAD.MOV.U32 R6, RZ, RZ, R7 ;  /* 0x000000ffff060224 */ /* 0x000fe400078e0007 */
[----:B------:R-:W-:Y:S02]  /*11d80*/  IMAD.MOV.U32 R5, RZ, RZ, R33 ;  /* 0x000000ffff057224 */ /* 0x000fe400078e0021 */
[----:B------:R-:W-:Y:S01]  /*11d90*/  IMAD R4, R4, UR12, RZ ;  /* 0x0000000c04047c24 */ /* 0x000fe2000f8e02ff */
[----:B---3--:R1:W-:Y:S01]  /*11da0*/  STL [R1+0x460], R51 ;  /* 0x0004603301007387 */ /* 0x0083e20000100800 */
[----:B------:R-:W-:Y:S01]  /*11db0*/  @!P4 IMAD.MOV R5, RZ, RZ, -R5 ;  /* 0x000000ffff05c224 */ /* 0x000fe200078e0a05 */
[----:B------:R-:W-:Y:S01]  /*11dc0*/  ISETP.GT.U32.AND P6, PT, R68, R67, PT ;  /* 0x000000434400720c */ /* 0x000fe20003fc4070 */
[----:B------:R-:W3:Y:S01]  /*11dd0*/  LDCU UR12, c[0x0][0x3b0] ;  /* 0x00007600ff0c77ac */ /* 0x000ee20008000800 */
[----:B-1----:R-:W2:Y:S04]  /*11de0*/  LDL.LU R51, [R1+0x13e8] ;  /* 0x0013e80001337983 */ /* 0x002ea80000300800 */
[----:B------:R-:W2:Y:S04]  /*11df0*/  LDL.LU R46, [R1+0x13e4] ;  /* 0x0013e400012e7983 */ /* 0x000ea80000300800 */
[----:B------:R-:W2:Y:S04]  /*11e00*/  LDL.LU R49, [R1+0x13e0] ;  /* 0x0013e00001317983 */ /* 0x000ea80000300800 */
[----:B----4-:R1:W-:Y:S04]  /*11e10*/  STL [R1+0x45c], R41 ;  /* 0x00045c2901007387 */ /* 0x0103e80000100800 */
[----:B-1----:R-:W4:Y:S04]  /*11e20*/  LDL.LU R41, [R1+0x13dc] ;  /* 0x0013dc0001297983 */ /* 0x002f280000300800 */
[----:B------:R1:W-:Y:S01]  /*11e30*/  STL [R1+0x704], R7 ;  /* 0x0007040701007387 */ /* 0x0003e20000100800 */
[----:B------:R-:W-:Y:S01]  /*11e40*/  ISETP.GE.AND P5, PT, R70, RZ, PT ;  /* 0x000000ff4600720c */ /* 0x000fe20003fa6270 */
[----:B------:R-:W-:-:S02]  /*11e50*/  @!P6 IMAD.IADD R67, R67, 0x1, -R68 ;  /* 0x000000014343e824 */ /* 0x000fc400078e0a44 */
[----:B-1----:R-:W-:Y:S01]  /*11e60*/  @P0 IMAD.MOV.U32 R7, RZ, RZ, R32 ;  /* 0x000000ffff070224 */ /* 0x002fe200078e0020 */
[----:B------:R-:W2:Y:S04]  /*11e70*/  LDL.LU R33, [R1+0x13d8] ;  /* 0x0013d80001217983 */ /* 0x000ea80000300800 */
[----:B------:R1:W2:Y:S02]  /*11e80*/  @P0 LDG.E.U16 R30, desc[UR20][R6.64] ;  /* 0x00000014061e0981 */ /* 0x0002a4000c1e1500 */
[----:B-1----:R-:W-:-:S04]  /*11e90*/  LEA R6, P4, R4, R72, 0x1 ;  /* 0x0000004804067211 */ /* 0x002fc800078808ff */
[----:B------:R-:W-:-:S05]  /*11ea0*/  LEA.HI.X.SX32 R7, R4, R69, 0x1, P4 ;  /* 0x0000004504077211 */ /* 0x000fca00020f0eff */
[----:B------:R-:W3:Y:S01]  /*11eb0*/  @P0 LDG.E.U16 R23, desc[UR20][R6.64] ;  /* 0x0000001406170981 */ /* 0x000ee2000c1e1500 */
[----:B------:R-:W-:Y:S01]  /*11ec0*/  ISETP.GT.U32.AND P6, PT, R68, R35, PT ;  /* 0x000000234400720c */ /* 0x000fe20003fc4070 */
[----:B------:R-:W-:Y:S01]  /*11ed0*/  IMAD.MOV.U32 R4, RZ, RZ, R67 ;  /* 0x000000ffff047224 */ /* 0x000fe200078e0043 */
[----:B------:R-:W-:Y:S01]  /*11ee0*/  SEL R5, R73, R5, !P1 ;  /* 0x0000000549057207 */ /* 0x000fe20004800000 */
[----:B------:R1:W-:Y:S02]  /*11ef0*/  STL [R1+0x700], R32 ;  /* 0x0007002001007387 */ /* 0x0003e40000100800 */
[----:B------:R-:W-:Y:S02]  /*11f00*/  @!P5 IMAD.MOV R4, RZ, RZ, -R4 ;  /* 0x000000ffff04d224 */ /* 0x000fe400078e0a04 */
[----:B0-----:R-:W-:Y:S01]  /*11f10*/  IMAD R5, R5, UR4, RZ ;  /* 0x0000000405057c24 */ /* 0x001fe2000f8e02ff */
[----:B------:R-:W-:Y:S01]  /*11f20*/  PRMT R45, RZ, 0x7610, R45 ;  /* 0x00007610ff2d7816 */ /* 0x000fe2000000002d */
[----:B------:R-:W0:Y:S01]  /*11f30*/  LDCU UR4, c[0x0][0x3b0] ;  /* 0x00007600ff0477ac */ /* 0x000e220008000800 */
[----:B-1----:R-:W3:Y:S03]  /*11f40*/  LDL.LU R32, [R1+0x7c] ;  /* 0x00007c0001207983 */ /* 0x002ee60000300800 */
[----:B------:R-:W-:Y:S01]  /*11f50*/  @!P6 IMAD.IADD R35, R35, 0x1, -R68 ;  /* 0x000000012323e824 */ /* 0x000fe200078e0a44 */
[----:B------:R-:W-:-:S02]  /*11f60*/  SEL R4, R73, R4, !P1 ;  /* 0x0000000449047207 */ /* 0x000fc40004800000 */
[----:B------:R-:W-:Y:S01]  /*11f70*/  ISETP.GT.U32.AND P3, PT, R68, R60, PT ;  /* 0x0000003c4400720c */ /* 0x000fe20003f64070 */
[----:B--2---:R1:W-:Y:S04]  /*11f80*/  STL [R1+0x458], R30 ;  /* 0x0004581e01007387 */ /* 0x0043e80000100800 */
[----:B-1----:R-:W2:Y:S04]  /*11f90*/  LDL.LU R30, [R1+0x13d4] ;  /* 0x0013d400011e7983 */ /* 0x002ea80000300800 */
[----:B------:R-:W-:Y:S04]  /*11fa0*/  STL [R1+0x734], R6 ;  /* 0x0007340601007387 */ /* 0x000fe80000100800 */
[----:B------:R-:W-:Y:S04]  /*11fb0*/  STL [R1+0x6c], R67 ;  /* 0x00006c4301007387 */ /* 0x000fe80000100800 */
[----:B------:R1:W-:Y:S04]  /*11fc0*/  STL [R1+0x730], R7 ;  /* 0x0007300701007387 */ /* 0x0003e80000100800 */
[----:B------:R-:W2:Y:S04]  /*11fd0*/  LDL R70, [R1+0x11dc] ;  /* 0x0011dc0001467983 */ /* 0x000ea80000100800 */
[----:B-1----:R-:W2:Y:S04]  /*11fe0*/  LDL R7, [R1+0x1180] ;  /* 0x0011800001077983 */ /* 0x002ea80000100800 */
[----:B------:R-:W4:Y:S04]  /*11ff0*/  LDL.LU R67, [R1+0x84] ;  /* 0x0000840001437983 */ /* 0x000f280000300800 */
[----:B---3--:R1:W-:Y:S01]  /*12000*/  STL [R1+0x454], R23 ;  /* 0x0004541701007387 */ /* 0x0083e20000100800 */
[----:B------:R-:W-:Y:S01]  /*12010*/  IMAD R6, R4, UR5, RZ ;  /* 0x0000000504067c24 */ /* 0x000fe2000f8e02ff */
[----:B------:R-:W-:Y:S01]  /*12020*/  PRMT R44, RZ, 0x7610, R44 ;  /* 0x00007610ff2c7816 */ /* 0x000fe2000000002c */
[----:B------:R-:W-:Y:S01]  /*12030*/  @!P3 IMAD.IADD R60, R60, 0x1, -R68 ;  /* 0x000000013c3cb824 */ /* 0x000fe200078e0a44 */
[----:B------:R-:W-:Y:S01]  /*12040*/  ISETP.GT.U32.AND P5, PT, R68, R35, PT ;  /* 0x000000234400720c */ /* 0x000fe20003fa4070 */
[----:B------:R-:W3:Y:S01]  /*12050*/  LDCU UR5, c[0x0][0x3b0] ;  /* 0x00007600ff0577ac */ /* 0x000ee20008000800 */
[----:B-1----:R-:W-:-:S04]  /*12060*/  LEA R23, P6, R5, R72, 0x1 ;  /* 0x0000004805177211 */ /* 0x002fc800078c08ff */
[----:B------:R-:W-:Y:S01]  /*12070*/  LEA.HI.X.SX32 R5, R5, R69, 0x1, P6 ;  /* 0x0000004505057211 */ /* 0x000fe200030f0eff */
[----:B------:R-:W-:-:S05]  /*12080*/  @P0 IMAD.MOV.U32 R4, RZ, RZ, R23 ;  /* 0x000000ffff040224 */ /* 0x000fca00078e0017 */
[----:B------:R-:W3:Y:S01]  /*12090*/  @P0 LDG.E.U16 R45, desc[UR20][R4.64] ;  /* 0x00000014042d0981 */ /* 0x000ee2000c1e1500 */
[C---:B------:R-:W-:Y:S02]  /*120a0*/  ISETP.GT.U32.AND P4, PT, R68.reuse, R60, PT ;  /* 0x0000003c4400720c */ /* 0x040fe40003f84070 */
[----:B------:R-:W-:Y:S01]  /*120b0*/  ISETP.GT.U32.AND P3, PT, R68, R25, PT ;  /* 0x000000194400720c */ /* 0x000fe20003f64070 */
[----:B------:R1:W-:Y:S04]  /*120c0*/  STL [R1+0x764], R23 ;  /* 0x0007641701007387 */ /* 0x0003e80000100800 */
[----:B------:R0:W-:Y:S06]  /*120d0*/  STL [R1+0x760], R5 ;  /* 0x0007600501007387 */ /* 0x0001ec0000100800 */
[--C-:B------:R-:W-:Y:S01]  /*120e0*/  @!P4 IMAD.IADD R60, R60, 0x1, -R68.reuse ;  /* 0x000000013c3cc824 */ /* 0x100fe200078e0a44 */
[----:B-1----:R-:W4:Y:S04]  /*120f0*/  LDL.LU R23, [R1+0x13d0] ;  /* 0x0013d00001177983 */ /* 0x002f280000300800 */
[----:B------:R-:W-:Y:S04]  /*12100*/  STL [R1+0x78], R60 ;  /* 0x0000783c01007387 */ /* 0x000fe80000100800 */
[----:B0-----:R-:W4:Y:S01]  /*12110*/  LDL R5, [R1+0x11a4] ;  /* 0x0011a40001057983 */ /* 0x001f220000100800 */
[----:B------:R-:W-:-:S03]  /*12120*/  @!P3 IMAD.IADD R25, R25, 0x1, -R68 ;  /* 0x000000011919b824 */ /* 0x000fc600078e0a44 */
[----:B------:R-:W4:Y:S01]  /*12130*/  LDL R4, [R1+0x11d0] ;  /* 0x0011d00001047983 */ /* 0x000f220000100800 */
[----:B--2---:R-:W-:Y:S02]  /*12140*/  ISETP.GE.AND P3, PT, R7, RZ, PT ;  /* 0x000000ff0700720c */ /* 0x004fe40003f66270 */
[----:B------:R-:W-:-:S04]  /*12150*/  LEA R7, P6, R6, R72, 0x1 ;  /* 0x0000004806077211 */ /* 0x000fc800078c08ff */
[----:B------:R-:W-:Y:S01]  /*12160*/  LEA.HI.X.SX32 R6, R6, R69, 0x1, P6 ;  /* 0x0000004506067211 */ /* 0x000fe200030f0eff */
[----:B------:R0:W-:Y:S03]  /*12170*/  STL [R1+0x794], R7 ;  /* 0x0007940701007387 */ /* 0x0001e60000100800 */
[-C--:B0-----:R-:W-:Y:S01]  /*12180*/  @P0 LOP3.LUT R7, R7, R6.reuse, RZ, 0x3c, !PT ;  /* 0x0000000607070212 */ /* 0x081fe200078e3cff */
[----:B---3--:R0:W-:Y:S04]  /*12190*/  STL [R1+0x450], R45 ;  /* 0x0004502d01007387 */ /* 0x0081e80000100800 */
[----:B0-----:R-:W2:Y:S04]  /*121a0*/  LDL.LU R45, [R1+0x80] ;  /* 0x00008000012d7983 */ /* 0x001ea80000300800 */
[----:B------:R0:W-:Y:S02]  /*121b0*/  STL [R1+0x790], R6 ;  /* 0x0007900601007387 */ /* 0x0001e40000100800 */
[----:B0-----:R-:W-:-:S04]  /*121c0*/  @P0 LOP3.LUT R6, R7, R6, RZ, 0x3c, !PT ;  /* 0x0000000607060212 */ /* 0x001fc800078e3cff */
[----:B------:R-:W-:-:S05]  /*121d0*/  @P0 LOP3.LUT R7, R7, R6, RZ, 0x3c, !PT ;  /* 0x0000000607070212 */ /* 0x000fca00078e3cff */
[----:B------:R0:W3:Y:S01]  /*121e0*/  @P0 LDG.E.U16 R44, desc[UR20][R6.64] ;  /* 0x00000014062c0981 */ /* 0x0000e2000c1e1500 */
[C---:B------:R-:W-:Y:S01]  /*121f0*/  ISETP.GT.U32.AND P4, PT, R68.reuse, R32, PT ;  /* 0x000000204400720c */ /* 0x040fe20003f84070 */
[----:B------:R-:W-:Y:S01]  /*12200*/  @!P5 IMAD.IADD R35, R35, 0x1, -R68 ;  /* 0x000000012323d824 */ /* 0x000fe200078e0a44 */
[----:B----4-:R-:W-:Y:S02]  /*12210*/  ISETP.GE.AND P5, PT, R5, RZ, PT ;  /* 0x000000ff0500720c */ /* 0x010fe40003fa6270 */
[----:B------:R-:W-:Y:S01]  /*12220*/  ISETP.GT.U32.AND P6, PT, R68, R25, PT ;  /* 0x000000194400720c */ /* 0x000fe20003fc4070 */
[----:B------:R-:W-:Y:S01]  /*12230*/  IMAD.MOV.U32 R5, RZ, RZ, R60 ;  /* 0x000000ffff057224 */ /* 0x000fe200078e003c */
[----:B------:R-:W-:Y:S01]  /*12240*/  PRMT R65, RZ, 0x7610, R65 ;  /* 0x00007610ff417816 */ /* 0x000fe20000000041 */
[----:B------:R-:W4:Y:S06]  /*12250*/  LDL.LU R60, [R1+0x88] ;  /* 0x00008800013c7983 */ /* 0x000f2c0000300800 */
[----:B------:R-:W-:Y:S01]  /*12260*/  @!P4 IMAD.IADD R32, R32, 0x1, -R68 ;  /* 0x000000012020c824 */ /* 0x000fe200078e0a44 */
[----:B------:R-:W-:Y:S01]  /*12270*/  ISETP.GE.AND P4, PT, R4, RZ, PT ;  /* 0x000000ff0400720c */ /* 0x000fe20003f86270 */
[----:B------:R-:W-:-:S02]  /*12280*/  IMAD.MOV.U32 R4, RZ, RZ, R35 ;  /* 0x000000ffff047224 */ /* 0x000fc400078e0023 */
[----:B------:R-:W-:Y:S01]  /*12290*/  @!P3 IMAD.MOV R5, RZ, RZ, -R5 ;  /* 0x000000ffff05b224 */ /* 0x000fe200078e0a05 */
[C---:B------:R-:W-:Y:S01]  /*122a0*/  ISETP.GT.U32.AND P3, PT, R68.reuse, R32, PT ;  /* 0x000000204400720c */ /* 0x040fe20003f64070 */
[----:B------:R-:W-:Y:S01]  /*122b0*/  @!P5 IMAD.MOV R4, RZ, RZ, -R4 ;  /* 0x000000ffff04d224 */ /* 0x000fe200078e0a04 */
[----:B------:R-:W-:Y:S02]  /*122c0*/  ISETP.GT.U32.AND P5, PT, R68, R67, PT ;  /* 0x000000434400720c */ /* 0x000fe40003fa4070 */
[----:B0-----:R-:W-:Y:S01]  /*122d0*/  SEL R6, R73, R5, !P1 ;  /* 0x0000000549067207 */ /* 0x001fe20004800000 */
[----:B------:R-:W-:Y:S01]  /*122e0*/  @!P6 IMAD.IADD R25, R25, 0x1, -R68 ;  /* 0x000000011919e824 */ /* 0x000fe200078e0a44 */
[----:B------:R-:W-:-:S03]  /*122f0*/  SEL R4, R73, R4, !P1 ;  /* 0x0000000449047207 */ /* 0x000fc60004800000 */
[----:B------:R-:W-:Y:S01]  /*12300*/  IMAD R7, R6, UR4, RZ ;  /* 0x0000000406077c24 */ /* 0x000fe2000f8e02ff */
[----:B------:R-:W-:Y:S01]  /*12310*/  ISETP.GE.AND P6, PT, R70, RZ, PT ;  /* 0x000000ff4600720c */ /* 0x000fe20003fc6270 */
[----:B------:R-:W-:Y:S01]  /*12320*/  IMAD.MOV.U32 R5, RZ, RZ, R25 ;  /* 0x000000ffff057224 */ /* 0x000fe200078e0019 */
[----:B------:R-:W-:Y:S01]  /*12330*/  PRMT R20, RZ, 0x7610, R20 ;  /* 0x00007610ff147816 */ /* 0x000fe20000000014 */
[----:B------:R-:W-:Y:S01]  /*12340*/  IMAD R6, R4, UR5, RZ ;  /* 0x0000000504067c24 */ /* 0x000fe2000f8e02ff */
[----:B------:R-:W-:Y:S01]  /*12350*/  PRMT R40, RZ, 0x7610, R40 ;  /* 0x00007610ff287816 */ /* 0x000fe20000000028 */
[--C-:B------:R-:W-:Y:S01]  /*12360*/  @!P3 IMAD.IADD R32, R32, 0x1, -R68.reuse ;  /* 0x000000012020b824 */ /* 0x100fe200078e0a44 */
[----:B------:R-:W-:Y:S01]  /*12370*/  PRMT R19, RZ, 0x7610, R19 ;  /* 0x00007610ff137816 */ /* 0x000fe20000000013 */
[----:B------:R-:W-:Y:S01]  /*12380*/  @!P4 IMAD.MOV R5, RZ, RZ, -R5 ;  /* 0x000000ffff05c224 */ /* 0x000fe200078e0a05 */
[-C--:B------:R-:W-:Y:S01]  /*12390*/  LEA R70, P4, R7, R72.reuse, 0x1 ;  /* 0x0000004807467211 */ /* 0x080fe200078808ff */
[----:B------:R-:W-:Y:S01]  /*123a0*/  @!P5 IMAD.IADD R67, R67, 0x1, -R68 ;  /* 0x000000014343d824 */ /* 0x000fe200078e0a44 */
[C---:B------:R-:W-:Y:S01]  /*123b0*/  LEA R25, P5, R6.reuse, R72, 0x1 ;  /* 0x0000004806197211 */ /* 0x040fe200078a08ff */
[----:B------:R-:W-:Y:S01]  /*123c0*/  IMAD.MOV.U32 R4, RZ, RZ, R32 ;  /* 0x000000ffff047224 */ /* 0x000fe200078e0020 */
[-C--:B------:R-:W-:Y:S01]  /*123d0*/  LEA.HI.X.SX32 R7, R7, R69.reuse, 0x1, P4 ;  /* 0x0000004507077211 */ /* 0x080fe200020f0eff */
[----:B------:R-:W0:Y:S01]  /*123e0*/  LDCU UR4, c[0x0][0x3b0] ;  /* 0x00007600ff0477ac */ /* 0x000e220008000800 */
[----:B------:R-:W-:Y:S01]  /*123f0*/  LEA.HI.X.SX32 R32, R6, R69, 0x1, P5 ;  /* 0x0000004506207211 */ /* 0x000fe200028f0eff */
[----:B------:R-:W-:Y:S01]  /*12400*/  @P0 IMAD.MOV.U32 R6, RZ, RZ, R70 ;  /* 0x000000ffff060224 */ /* 0x000fe200078e0046 */
[----:B------:R-:W1:Y:S04]  /*12410*/  LDCU UR5, c[0x0][0x3b0] ;  /* 0x00007600ff0577ac */ /* 0x000e680008000800 */
[----:B------:R0:W4:Y:S02]  /*12420*/  @P0 LDG.E.U16 R65, desc[UR20][R6.64] ;  /* 0x0000001406410981 */ /* 0x000124000c1e1500 */
[----:B0-----:R-:W-:-:S02]  /*12430*/  @P0 IMAD.MOV.U32 R6, RZ, RZ, R25 ;  /* 0x000000ffff060224 */ /* 0x001fc400078e0019 */
[----:B---3--:R0:W-:Y:S04]  /*12440*/  STL [R1+0x44c], R44 ;  /* 0x00044c2c01007387 */ /* 0x0081e80000100800 */
[----:B0-----:R-:W3:Y:S04]  /*12450*/  LDL.LU R44, [R1+0x13cc] ;  /* 0x0013cc00012c7983 */ /* 0x001ee80000300800 */
[----:B------:R-:W3:Y:S04]  /*12460*/  LDL.LU R35, [R1+0x90] ;  /* 0x0000900001237983 */ /* 0x000ee80000300800 */
[----:B------:R-:W-:Y:S04]  /*12470*/  STL [R1+0x7c4], R70 ;  /* 0x0007c44601007387 */ /* 0x000fe80000100800 */
[----:B------:R-:W-:Y:S04]  /*12480*/  STL [R1+0x7f4], R25 ;  /* 0x0007f41901007387 */ /* 0x000fe80000100800 */
[----:B------:R0:W-:Y:S02]  /*12490*/  STL [R1+0x7c0], R7 ;  /* 0x0007c00701007387 */ /* 0x0001e40000100800 */
[----:B0-----:R-:W-:-:S05]  /*124a0*/  @P0 IMAD.MOV.U32 R7, RZ, RZ, R32 ;  /* 0x000000ffff070224 */ /* 0x001fca00078e0020 */
[----:B------:R-:W3:Y:S04]  /*124b0*/  @P0 LDG.E.U16 R20, desc[UR20][R6.64] ;  /* 0x0000001406140981 */ /* 0x000ee8000c1e1500 */
[----:B------:R0:W-:Y:S01]  /*124c0*/  STL [R1+0x7f0], R32 ;  /* 0x0007f02001007387 */ /* 0x0001e20000100800 */
[C---:B--2---:R-:W-:Y:S01]  /*124d0*/  ISETP.GT.U32.AND P3, PT, R68.reuse, R45, PT ;  /* 0x0000002d4400720c */ /* 0x044fe20003f64070 */
[----:B------:R-:W-:Y:S01]  /*124e0*/  @!P6 IMAD.MOV R4, RZ, RZ, -R4 ;  /* 0x000000ffff04e224 */ /* 0x000fe200078e0a04 */
[----:B------:R-:W-:Y:S01]  /*124f0*/  SEL R5, R73, R5, !P1 ;  /* 0x0000000549057207 */ /* 0x000fe20004800000 */
[----:B------:R-:W2:Y:S04]  /*12500*/  LDL R25, [R1+0x1234] ;  /* 0x0012340001197983 */ /* 0x000ea80000100800 */
[----:B------:R-:W2:Y:S01]  /*12510*/  LDL R6, [R1+0x1208] ;  /* 0x0012080001067983 */ /* 0x000ea20000100800 */
[----:B------:R-:W-:-:S02]  /*12520*/  ISETP.GT.U32.AND P6, PT, R68, R67, PT ;  /* 0x000000434400720c */ /* 0x000fc40003fc4070 */
[----:B------:R-:W-:Y:S01]  /*12530*/  SEL R4, R73, R4, !P1 ;  /* 0x0000000449047207 */ /* 0x000fe20004800000 */
[----:B------:R-:W-:Y:S01]  /*12540*/  IMAD R5, R5, UR7, RZ ;  /* 0x0000000705057c24 */ /* 0x000fe2000f8e02ff */
[----:B------:R-:W2:Y:S01]  /*12550*/  LDL R7, [R1+0x1214] ;  /* 0x0012140001077983 */ /* 0x000ea20000100800 */
[--C-:B------:R-:W-:Y:S01]  /*12560*/  @!P3 IMAD.IADD R45, R45, 0x1, -R68.reuse ;  /* 0x000000012d2db824 */ /* 0x100fe200078e0a44 */
[----:B----4-:R-:W-:Y:S01]  /*12570*/  ISETP.GT.U32.AND P4, PT, R68, R60, PT ;  /* 0x0000003c4400720c */ /* 0x010fe20003f84070 */
[----:B------:R-:W-:Y:S01]  /*12580*/  IMAD R4, R4, UR12, RZ ;  /* 0x0000000c04047c24 */ /* 0x000fe2000f8e02ff */
[----:B0-----:R-:W4:Y:S01]  /*12590*/  LDL R32, [R1+0x1254] ;  /* 0x0012540001207983 */ /* 0x001f220000100800 */
[----:B------:R-:W-:Y:S01]  /*125a0*/  PRMT R39, RZ, 0x7610, R39 ;  /* 0x00007610ff277816 */ /* 0x000fe20000000027 */
[----:B------:R-:W0:Y:S02]  /*125b0*/  LDCU UR7, c[0x0][0x3b0] ;  /* 0x00007600ff0777ac */ /* 0x000e240008000800 */
[----:B------:R1:W-:Y:S01]  /*125c0*/  STL [R1+0x448], R65 ;  /* 0x0004484101007387 */ /* 0x0003e20000100800 */
[----:B------:R-:W-:Y:S01]  /*125d0*/  @!P6 IMAD.IADD R67, R67, 0x1, -R68 ;  /* 0x000000014343e824 */ /* 0x000fe200078e0a44 */
[-C--:B------:R-:W-:Y:S01]  /*125e0*/  LEA R70, P6, R4, R72.reuse, 0x1 ;  /* 0x0000004804467211 */ /* 0x080fe200078c08ff */
[----:B------:R-:W0:Y:S01]  /*125f0*/  LDCU UR12, c[0x0][0x3b0] ;  /* 0x00007600ff0c77ac */ /* 0x000e220008000800 */
[----:B-1----:R-:W4:Y:S04]  /*12600*/  LDL.LU R65, [R1+0x8c] ;  /* 0x00008c0001417983 */ /* 0x002f280000300800 */
[----:B---3--:R1:W-:Y:S02]  /*12610*/  STL [R1+0x444], R20 ;  /* 0x0004441401007387 */ /* 0x0083e40000100800 */
[----:B-1----:R-:W-:-:S04]  /*12620*/  LEA R20, P3, R5, R72, 0x1 ;  /* 0x0000004805147211 */ /* 0x002fc800078608ff */
[-C--:B------:R-:W-:Y:S02]  /*12630*/  LEA.HI.X.SX32 R5, R5, R69.reuse, 0x1, P3 ;  /* 0x0000004505057211 */ /* 0x080fe400018f0eff */
[----:B--2---:R-:W-:Y:S02]  /*12640*/  ISETP.GE.AND P3, PT, R6, RZ, PT ;  /* 0x000000ff0600720c */ /* 0x004fe40003f66270 */
[----:B------:R-:W-:Y:S01]  /*12650*/  LEA.HI.X.SX32 R6, R4, R69, 0x1, P6 ;  /* 0x0000004504067211 */ /* 0x000fe200030f0eff */
[----:B------:R-:W-:Y:S01]  /*12660*/  @P0 IMAD.MOV.U32 R4, RZ, RZ, R20 ;  /* 0x000000ffff040224 */ /* 0x000fe200078e0014 */
[----:B------:R-:W-:Y:S04]  /*12670*/  STL [R1+0x824], R20 ;  /* 0x0008241401007387 */ /* 0x000fe80000100800 */
[----:B------:R-:W-:Y:S04]  /*12680*/  STL [R1+0x84], R67 ;  /* 0x0000844301007387 */ /* 0x000fe80000100800 */
[----:B------:R1:W2:Y:S04]  /*12690*/  @P0 LDG.E.U16 R40, desc[UR20][R4.64] ;  /* 0x0000001404280981 */ /* 0x0002a8000c1e1500 */
[----:B------:R-:W-:Y:S04]  /*126a0*/  STL [R1+0x854], R70 ;  /* 0x0008544601007387 */ /* 0x000fe80000100800 */
[----:B------:R3:W-:Y:S01]  /*126b0*/  STL [R1+0x820], R5 ;  /* 0x0008200501007387 */ /* 0x0007e20000100800 */
[----:B-1----:R-:W-:Y:S01]  /*126c0*/  @P0 IMAD.MOV.U32 R4, RZ, RZ, R70 ;  /* 0x000000ffff040224 */ /* 0x002fe200078e0046 */
[----:B------:R-:W-:Y:S01]  /*126d0*/  ISETP.GT.U32.AND P5, PT, R68, R35, PT ;  /* 0x000000234400720c */ /* 0x000fe20003fa4070 */
[----:B------:R-:W-:-:S02]  /*126e0*/  @!P4 IMAD.IADD R60, R60, 0x1, -R68 ;  /* 0x000000013c3cc824 */ /* 0x000fc400078e0a44 */
[----:B---3--:R-:W-:Y:S01]  /*126f0*/  @P0 IMAD.MOV.U32 R5, RZ, RZ, R6 ;  /* 0x000000ffff050224 */ /* 0x008fe200078e0006 */
[----:B------:R-:W-:Y:S01]  /*12700*/  ISETP.GE.AND P6, PT, R7, RZ, PT ;  /* 0x000000ff0700720c */ /* 0x000fe20003fc6270 */
[----:B------:R-:W3:Y:S04]  /*12710*/  LDL.LU R20, [R1+0x13c8] ;  /* 0x0013c80001147983 */ /* 0x000ee80000300800 */
[----:B------:R1:W3:Y:S01]  /*12720*/  @P0 LDG.E.U16 R19, desc[UR20][R4.64] ;  /* 0x0000001404130981 */ /* 0x0002e2000c1e1500 */
[----:B------:R-:W-:-:S03]  /*12730*/  ISETP.GT.U32.AND P4, PT, R68, R45, PT ;  /* 0x0000002d4400720c */ /* 0x000fc60003f84070 */
[----:B------:R-:W-:Y:S01]  /*12740*/  @!P5 IMAD.IADD R35, R35, 0x1, -R68 ;  /* 0x000000012323d824 */ /* 0x000fe200078e0a44 */
[----:B------:R-:W-:Y:S01]  /*12750*/  ISETP.GT.U32.AND P5, PT, R68, R60, PT ;  /* 0x0000003c4400720c */ /* 0x000fe20003fa4070 */
[----:B-1----:R-:W-:-:S08]  /*12760*/  IMAD.MOV.U32 R5, RZ, RZ, R67 ;  /* 0x000000ffff057224 */ /* 0x002fd000078e0043 */
[----:B------:R-:W-:Y:S01]  /*12770*/  @!P4 IMAD.IADD R45, R45, 0x1, -R68 ;  /* 0x000000012d2dc824 */ /* 0x000fe200078e0a44 */
[C---:B------:R-:W-:Y:S01]  /*12780*/  ISETP.GT.U32.AND P4, PT, R68.reuse, R35, PT ;  /* 0x000000234400720c */ /* 0x040fe20003f84070 */
[----:B------:R-:W-:Y:S02]  /*12790*/  @!P3 IMAD.MOV R5, RZ, RZ, -R5 ;  /* 0x000000ffff05b224 */ /* 0x000fe400078e0a05 */
[----:B------:R-:W-:Y:S01]  /*127a0*/  IMAD.MOV.U32 R4, RZ, RZ, R45 ;  /* 0x000000ffff047224 */ /* 0x000fe200078e002d */
[----:B----4-:R-:W-:Y:S02]  /*127b0*/  ISETP.GT.U32.AND P3, PT, R68, R65, PT ;  /* 0x000000414400720c */ /* 0x010fe40003f64070 */
[----:B------:R-:W-:Y:S01]  /*127c0*/  SEL R5, R73, R5, !P1 ;  /* 0x0000000549057207 */ /* 0x000fe20004800000 */
[----:B------:R-:W-:-:S05]  /*127d0*/  @!P6 IMAD.MOV R4, RZ, RZ, -R4 ;  /* 0x000000ffff04e224 */ /* 0x000fca00078e0a04 */
[----:B------:R-:W-:Y:S01]  /*127e0*/  SEL R4, R73, R4, !P1 ;  /* 0x0000000449047207 */ /* 0x000fe20004800000 */
[--C-:B------:R-:W-:Y:S02]  /*127f0*/  @!P4 IMAD.IADD R35, R35, 0x1, -R68.reuse ;  /* 0x000000012323c824 */ /* 0x100fe400078e0a44 */
[--C-:B------:R-:W-:Y:S02]  /*12800*/  @!P5 IMAD.IADD R60, R60, 0x1, -R68.reuse ;  /* 0x000000013c3cd824 */ /* 0x100fe400078e0a44 */
[----:B------:R-:W-:Y:S01]  /*12810*/  IMAD R4, R4, UR5, RZ ;  /* 0x0000000504047c24 */ /* 0x000fe2000f8e02ff */
[----:B------:R-:W-:Y:S01]  /*12820*/  ISETP.GE.AND P6, PT, R25, RZ, PT ;  /* 0x000000ff1900720c */ /* 0x000fe20003fc6270 */
[----:B------:R-:W-:Y:S01]  /*12830*/  @!P3 IMAD.IADD R65, R65, 0x1, -R68 ;  /* 0x000000014141b824 */ /* 0x000fe200078e0a44 */
[----:B------:R-:W-:Y:S01]  /*12840*/  ISETP.GE.AND P5, PT, R32, RZ, PT ;  /* 0x000000ff2000720c */ /* 0x000fe20003fa6270 */
[----:B------:R-:W1:Y:S01]  /*12850*/  LDCU UR5, c[0x0][0x3b0] ;  /* 0x00007600ff0577ac */ /* 0x000e620008000800 */
[----:B------:R-:W-:-:S04]  /*12860*/  LEA R25, P3, R4, R72, 0x1 ;  /* 0x0000004804197211 */ /* 0x000fc800078608ff */
[----:B------:R-:W-:Y:S02]  /*12870*/  LEA.HI.X.SX32 R32, R4, R69, 0x1, P3 ;  /* 0x0000004504207211 */ /* 0x000fe400018f0eff */
[----:B------:R-:W-:Y:S01]  /*12880*/  PRMT R8, RZ, 0x7610, R8 ;  /* 0x00007610ff087816 */ /* 0x000fe20000000008 */
[----:B--2---:R2:W-:Y:S04]  /*12890*/  STL [R1+0x440], R40 ;  /* 0x0004402801007387 */ /* 0x0045e80000100800 */
[----:B--2---:R-:W2:Y:S04]  /*128a0*/  LDL.LU R40, [R1+0x13c4] ;  /* 0x0013c40001287983 */ /* 0x004ea80000300800 */
[----:B------:R4:W-:Y:S02]  /*128b0*/  STL [R1+0x850], R6 ;  /* 0x0008500601007387 */ /* 0x0009e40000100800 */
[----:B----4-:R-:W-:-:S02]  /*128c0*/  IMAD R6, R5, UR4, RZ ;  /* 0x0000000405067c24 */ /* 0x010fc4000f8e02ff */
[----:B---3--:R3:W-:Y:S01]  /*128d0*/  STL [R1+0x43c], R19 ;  /* 0x00043c1301007387 */ /* 0x0087e20000100800 */
[----:B------:R-:W-:Y:S01]  /*128e0*/  IMAD.MOV.U32 R5, RZ, RZ, R60 ;  /* 0x000000ffff057224 */ /* 0x000fe200078e003c */
[----:B------:R-:W-:Y:S01]  /*128f0*/  PRMT R71, RZ, 0x7610, R71 ;  /* 0x00007610ff477816 */ /* 0x000fe20000000047 */
[----:B------:R-:W-:Y:S01]  /*12900*/  IMAD.MOV.U32 R4, RZ, RZ, R35 ;  /* 0x000000ffff047224 */ /* 0x000fe200078e0023 */
[C---:B------:R-:W-:Y:S01]  /*12910*/  LEA R7, P4, R6.reuse, R72, 0x1 ;  /* 0x0000004806077211 */ /* 0x040fe200078808ff */
[----:B------:R-:W4:Y:S01]  /*12920*/  LDCU UR4, c[0x0][0x3b0] ;  /* 0x00007600ff0477ac */ /* 0x000f220008000800 */
[----:B---3--:R-:W3:Y:S02]  /*12930*/  LDL.LU R19, [R1+0x9c] ;  /* 0x00009c0001137983 */ /* 0x008ee40000300800 */
[----:B------:R-:W-:Y:S02]  /*12940*/  LEA.HI.X.SX32 R6, R6, R69, 0x1, P4 ;  /* 0x0000004506067211 */ /* 0x000fe400020f0eff */
[----:B------:R-:W2:Y:S04]  /*12950*/  LDL.LU R67, [R1+0x98] ;  /* 0x0000980001437983 */ /* 0x000ea80000300800 */
[----:B------:R0:W-:Y:S04]  /*12960*/  STL [R1+0x80], R45 ;  /* 0x0000802d01007387 */ /* 0x0001e80000100800 */
[----:B0-----:R-:W2:Y:S04]  /*12970*/  LDL R45, [R1+0x126c] ;  /* 0x00126c00012d7983 */ /* 0x001ea80000100800 */
[----:B------:R0:W-:Y:S04]  /*12980*/  STL [R1+0x88], R60 ;  /* 0x0000883c01007387 */ /* 0x0001e80000100800 */
[----:B0-----:R-:W3:Y:S04]  /*12990*/  LDL.LU R60, [R1+0x94] ;  /* 0x00009400013c7983 */ /* 0x001ee80000300800 */
[----:B------:R0:W-:Y:S04]  /*129a0*/  STL [R1+0x884], R7 ;  /* 0x0008840701007387 */ /* 0x0001e80000100800 */
[----:B------:R-:W-:Y:S01]  /*129b0*/  STL [R1+0x8b4], R25 ;  /* 0x0008b41901007387 */ /* 0x000fe20000100800 */
[----:B0-----:R-:W-:-:S03]  /*129c0*/  @P0 LOP3.LUT R7, R7, R6, RZ, 0x3c, !PT ;  /* 0x0000000607070212 */ /* 0x001fc600078e3cff */
[----:B------:R0:W-:Y:S02]  /*129d0*/  STL [R1+0x880], R6 ;  /* 0x0008800601007387 */ /* 0x0001e40000100800 */
[----:B0-----:R-:W-:-:S04]  /*129e0*/  @P0 LOP3.LUT R6, R7, R6, RZ, 0x3c, !PT ;  /* 0x0000000607060212 */ /* 0x001fc800078e3cff */
[----:B------:R-:W-:-:S05]  /*129f0*/  @P0 LOP3.LUT R7, R7, R6, RZ, 0x3c, !PT ;  /* 0x0000000607070212 */ /* 0x000fca00078e3cff */
[----:B------:R0:W3:Y:S02]  /*12a00*/  @P0 LDG.E.U16 R39, desc[UR20][R6.64] ;  /* 0x0000001406270981 */ /* 0x0000e4000c1e1500 */
[----:B0-----:R-:W-:Y:S02]  /*12a10*/  @P0 IMAD.MOV.U32 R6, RZ, RZ, R25 ;  /* 0x000000ffff060224 */ /* 0x001fe400078e0019 */
[----:B------:R-:W-:-:S05]  /*12a20*/  @P0 IMAD.MOV.U32 R7, RZ, RZ, R32 ;  /* 0x000000ffff070224 */ /* 0x000fca00078e0020 */
[----:B------:R0:W4:Y:S01]  /*12a30*/  @P0 LDG.E.U16 R8, desc[UR20][R6.64] ;  /* 0x0000001406080981 */ /* 0x000122000c1e1500 */
[----:B------:R-:W-:Y:S01]  /*12a40*/  ISETP.GT.U32.AND P4, PT, R68, R65, PT ;  /* 0x000000414400720c */ /* 0x000fe20003f84070 */
[----:B------:R-:W-:Y:S02]  /*12a50*/  @!P6 IMAD.MOV R5, RZ, RZ, -R5 ;  /* 0x000000ffff05e224 */ /* 0x000fe400078e0a05 */
[----:B------:R-:W-:Y:S01]  /*12a60*/  @!P5 IMAD.MOV R4, RZ, RZ, -R4 ;  /* 0x000000ffff04d224 */ /* 0x000fe200078e0a04 */
[----:B------:R1:W-:Y:S04]  /*12a70*/  STL [R1+0x8b0], R32 ;  /* 0x0008b02001007387 */ /* 0x0003e80000100800 */
[----:B------:R-:W4:Y:S01]  /*12a80*/  LDL R25, [R1+0x12a4] ;  /* 0x0012a40001197983 */ /* 0x000f220000100800 */
[----:B0-----:R-:W-:-:S02]  /*12a90*/  SEL R6, R73, R5, !P1 ;  /* 0x0000000549067207 */ /* 0x001fc40004800000 */
[----:B------:R-:W-:Y:S02]  /*12aa0*/  SEL R5, R73, R4, !P1 ;  /* 0x0000000449057207 */ /* 0x000fe40004800000 */
[----:B------:R-:W-:Y:S01]  /*12ab0*/  @!P4 IMAD.IADD R65, R65, 0x1, -R68 ;  /* 0x000000014141c824 */ /* 0x000fe200078e0a44 */
[----:B-1----:R-:W4:Y:S01]  /*12ac0*/  LDL.LU R32, [R1+0xa0] ;  /* 0x0000a00001207983 */ /* 0x002f220000300800 */
[----:B------:R-:W-:Y:S01]  /*12ad0*/  IMAD R6, R6, UR7, RZ ;  /* 0x0000000706067c24 */ /* 0x000fe2000f8e02ff */
[----:B------:R-:W-:Y:S01]  /*12ae0*/  PRMT R7, RZ, 0x7610, R7 ;  /* 0x00007610ff077816 */ /* 0x000fe20000000007 */
[----:B------:R-:W-:Y:S01]  /*12af0*/  IMAD.MOV.U32 R4, RZ, RZ, R65 ;  /* 0x000000ffff047224 */ /* 0x000fe200078e0041 */
[----:B------:R-:W-:Y:S01]  /*12b00*/  PRMT R36, RZ, 0x7610, R36 ;  /* 0x00007610ff247816 */ /* 0x000fe20000000024 */
[----:B------:R-:W-:Y:S01]  /*12b10*/  IMAD R5, R5, UR12, RZ ;  /* 0x0000000c05057c24 */ /* 0x000fe2000f8e02ff */
[----:B------:R-:W-:Y:S01]  /*12b20*/  PRMT R37, RZ, 0x7610, R37 ;  /* 0x00007610ff257816 */ /* 0x000fe20000000025 */
[----:B------:R-:W0:Y:S01]  /*12b30*/  LDCU UR7, c[0x0][0x3b0] ;  /* 0x00007600ff0777ac */ /* 0x000e220008000800 */
[----:B------:R-:W-:-:S02]  /*12b40*/  PRMT R28, RZ, 0x7610, R28 ;  /* 0x00007610ff1c7816 */ /* 0x000fc4000000001c */
[----:B------:R-:W-:Y:S01]  /*12b50*/  PRMT R27, RZ, 0x7610, R27 ;  /* 0x00007610ff1b7816 */ /* 0x000fe2000000001b */
[----:B------:R-:W1:Y:S01]  /*12b60*/  LDCU UR12, c[0x0][0x3b0] ;  /* 0x00007600ff0c77ac */ /* 0x000e620008000800 */
[----:B--2---:R-:W-:Y:S02]  /*12b70*/  ISETP.GE.AND P5, PT, R45, RZ, PT ;  /* 0x000000ff2d00720c */ /* 0x004fe40003fa6270 */
[----:B------:R-:W2:Y:S04]  /*12b80*/  LDL R45, [R1+0x12b8] ;  /* 0x0012b800012d7983 */ /* 0x000ea80000100800 */
[----:B------:R0:W-:Y:S04]  /*12b90*/  STL [R1+0x8c], R65 ;  /* 0x00008c4101007387 */ /* 0x0001e80000100800 */
[----:B0-----:R-:W2:Y:S03]  /*12ba0*/  LDL R65, [R1+0x12c8] ;  /* 0x0012c80001417983 */ /* 0x001ea60000100800 */
[----:B------:R-:W-:Y:S01]  /*12bb0*/  @!P5 IMAD.MOV R4, RZ, RZ, -R4 ;  /* 0x000000ffff04d224 */ /* 0x000fe200078e0a04 */
[----:B---3--:R0:W-:Y:S02]  /*12bc0*/  STL [R1+0x438], R39 ;  /* 0x0004382701007387 */ /* 0x0081e40000100800 */
[----:B0-----:R-:W-:-:S04]  /*12bd0*/  LEA R39, P4, R6, R72, 0x1 ;  /* 0x0000004806277211 */ /* 0x001fc800078808ff */
[----:B------:R-:W-:Y:S01]  /*12be0*/  LEA.HI.X.SX32 R35, R6, R69, 0x1, P4 ;  /* 0x0000004506237211 */ /* 0x000fe200020f0eff */
[----:B----4-:R0:W-:Y:S01]  /*12bf0*/  STL [R1+0x388], R8 ;  /* 0x0003880801007387 */ /* 0x0101e20000100800 */
[----:B------:R-:W-:Y:S01]  /*12c00*/  SEL R6, R73, R4, !P1 ;  /* 0x0000000449067207 */ /* 0x000fe20004800000 */
[----:B------:R-:W-:Y:S01]  /*12c10*/  @P0 IMAD.MOV.U32 R4, RZ, RZ, R39 ;  /* 0x000000ffff040224 */ /* 0x000fe200078e0027 */
[----:B0-----:R-:W-:-:S04]  /*12c20*/  LEA R8, P5, R5, R72, 0x1 ;  /* 0x0000004805087211 */ /* 0x001fc800078a08ff */
[----:B------:R-:W-:Y:S01]  /*12c30*/  LEA.HI.X.SX32 R70, R5, R69, 0x1, P5 ;  /* 0x0000004505467211 */ /* 0x000fe200028f0eff */
[----:B------:R-:W-:-:S05]  /*12c40*/  @P0 IMAD.MOV.U32 R5, RZ, RZ, R35 ;  /* 0x000000ffff050224 */ /* 0x000fca00078e0023 */
[----:B------:R0:W3:Y:S02]  /*12c50*/  @P0 LDG.E.U16 R71, desc[UR20][R4.64] ;  /* 0x0000001404470981 */ /* 0x0000e4000c1e1500 */
[----:B0-----:R-:W-:Y:S02]  /*12c60*/  @P0 IMAD.MOV.U32 R4, RZ, RZ, R8 ;  /* 0x000000ffff040224 */ /* 0x001fe400078e0008 */
[----:B------:R-:W-:-:S05]  /*12c70*/  @P0 IMAD.MOV.U32 R5, RZ, RZ, R70 ;  /* 0x000000ffff050224 */ /* 0x000fca00078e0046 */
[----:B------:R0:W4:Y:S01]  /*12c80*/  @P0 LDG.E.U16 R7, desc[UR20][R4.64] ;  /* 0x0000001404070981 */ /* 0x000122000c1e1500 */
[C---:B------:R-:W-:Y:S02]  /*12c90*/  ISETP.GT.U32.AND P3, PT, R68.reuse, R67, PT ;  /* 0x000000434400720c */ /* 0x040fe40003f64070 */
[----:B------:R-:W-:-:S11]  /*12ca0*/  ISETP.GT.U32.AND P6, PT, R68, R19, PT ;  /* 0x000000134400720c */ /* 0x000fd60003fc4070 */
[--C-:B------:R-:W-:Y:S02]  /*12cb0*/  @!P3 IMAD.IADD R67, R67, 0x1, -R68.reuse ;  /* 0x000000014343b824 */ /* 0x100fe400078e0a44 */
[----:B------:R-:W-:-:S03]  /*12cc0*/  @!P6 IMAD.IADD R19, R19, 0x1, -R68 ;  /* 0x000000011313e824 */ /* 0x000fc600078e0a44 */
[C---:B------:R-:W-:Y:S01]  /*12cd0*/  ISETP.GT.U32.AND P6, PT, R68.reuse, R67, PT ;  /* 0x000000434400720c */ /* 0x040fe20003fc4070 */
[----:B------:R-:W-:Y:S01]  /*12ce0*/  STL [R1+0x8e4], R39 ;  /* 0x0008e42701007387 */ /* 0x000fe20000100800 */
[----:B------:R-:W-:Y:S01]  /*12cf0*/  ISETP.GT.U32.AND P4, PT, R68, R60, PT ;  /* 0x0000003c4400720c */ /* 0x000fe20003f84070 */
[----:B------:R-:W-:Y:S01]  /*12d00*/  IMAD R6, R6, UR4, RZ ;  /* 0x0000000406067c24 */ /* 0x000fe2000f8e02ff */
[----:B------:R-:W-:Y:S01]  /*12d10*/  ISETP.GE.AND P5, PT, R25, RZ, PT ;  /* 0x000000ff1900720c */ /* 0x000fe20003fa6270 */
[----:B------:R-:W-:Y:S01]  /*12d20*/  STL [R1+0x914], R8 ;  /* 0x0009140801007387 */ /* 0x000fe20000100800 */
[----:B0-----:R-:W-:Y:S01]  /*12d30*/  PRMT R4, RZ, 0x7610, R4 ;  /* 0x00007610ff047816 */ /* 0x001fe20000000004 */
[----:B------:R-:W0:Y:S02]  /*12d40*/  LDCU UR4, c[0x0][0x3b0] ;  /* 0x00007600ff0477ac */ /* 0x000e240008000800 */
[----:B------:R1:W-:Y:S04]  /*12d50*/  STL [R1+0x8e0], R35 ;  /* 0x0008e02301007387 */ /* 0x0003e80000100800 */
[--C-:B------:R-:W-:Y:S01]  /*12d60*/  @!P6 IMAD.IADD R67, R67, 0x1, -R68.reuse ;  /* 0x000000014343e824 */ /* 0x100fe200078e0a44 */
[----:B-1----:R-:W3:Y:S04]  /*12d70*/  LDL.LU R35, [R1+0x13c0] ;  /* 0x0013c00001237983 */ /* 0x002ee80000300800 */
[----:B------:R-:W3:Y:S04]  /*12d80*/  LDL.LU R39, [R1+0x13bc] ;  /* 0x0013bc0001277983 */ /* 0x000ee80000300800 */
[----:B------:R-:W-:Y:S04]  /*12d90*/  STL [R1+0x910], R70 ;  /* 0x0009104601007387 */ /* 0x000fe80000100800 */
[----:B------:R-:W3:Y:S01]  /*12da0*/  LDL.LU R25, [R1+0xac] ;  /* 0x0000ac0001197983 */ /* 0x000ee20000300800 */
[----:B------:R-:W-:Y:S01]  /*12db0*/  @!P4 IMAD.IADD R60, R60, 0x1, -R68 ;  /* 0x000000013c3cc824 */ /* 0x000fe200078e0a44 */
[----:B--2---:R-:W-:-:S02]  /*12dc0*/  ISETP.GE.AND P4, PT, R45, RZ, PT ;  /* 0x000000ff2d00720c */ /* 0x004fc40003f86270 */
[----:B----4-:R1:W-:Y:S04]  /*12dd0*/  STL [R1+0x380], R7 ;  /* 0x0003800701007387 */ /* 0x0103e80000100800 */
[----:B------:R-:W-:Y:S01]  /*12de0*/  STL [R1+0x98], R67 ;  /* 0x0000984301007387 */ /* 0x000fe20000100800 */
[----:B-1----:R-:W-:-:S04]  /*12df0*/  LEA R7, P6, R6, R72, 0x1 ;  /* 0x0000004806077211 */ /* 0x002fc800078c08ff */
[----:B------:R-:W-:Y:S01]  /*12e00*/  LEA.HI.X.SX32 R6, R6, R69, 0x1, P6 ;  /* 0x0000004506067211 */ /* 0x000fe200030f0eff */
[----:B------:R1:W-:Y:S04]  /*12e10*/  STL [R1+0x944], R7 ;  /* 0x0009440701007387 */ /* 0x0003e80000100800 */
[----:B---3--:R2:W-:Y:S01]  /*12e20*/  STL [R1+0x384], R71 ;  /* 0x0003844701007387 */ /* 0x0085e20000100800 */
[----:B-1----:R-:W-:-:S03]  /*12e30*/  @P0 LOP3.LUT R7, R7, R6, RZ, 0x3c, !PT ;  /* 0x0000000607070212 */ /* 0x002fc600078e3cff */
[----:B--2---:R-:W2:Y:S04]  /*12e40*/  LDL R71, [R1+0x128c] ;  /* 0x00128c0001477983 */ /* 0x004ea80000100800 */
[----:B------:R-:W3:Y:S04]  /*12e50*/  LDL.LU R45, [R1+0xa8] ;  /* 0x0000a800012d7983 */ /* 0x000ee80000300800 */
[----:B------:R1:W-:Y:S02]  /*12e60*/  STL [R1+0x940], R6 ;  /* 0x0009400601007387 */ /* 0x0003e40000100800 */
[----:B-1----:R-:W-:-:S04]  /*12e70*/  @P0 LOP3.LUT R6, R7, R6, RZ, 0x3c, !PT ;  /* 0x0000000607060212 */ /* 0x002fc800078e3cff */
[----:B------:R-:W-:-:S05]  /*12e80*/  @P0 LOP3.LUT R7, R7, R6, RZ, 0x3c, !PT ;  /* 0x0000000607070212 */ /* 0x000fca00078e3cff */
[----:B------:R1:W4:Y:S01]  /*12e90*/  @P0 LDG.E.U16 R4, desc[UR20][R6.64] ;  /* 0x0000001406040981 */ /* 0x000322000c1e1500 */
[C---:B------:R-:W-:Y:S02]  /*12ea0*/  ISETP.GT.U32.AND P3, PT, R68.reuse, R19, PT ;  /* 0x000000134400720c */ /* 0x040fe40003f64070 */
[----:B------:R-:W-:-:S11]  /*12eb0*/  ISETP.GT.U32.AND P6, PT, R68, R60, PT ;  /* 0x0000003c4400720c */ /* 0x000fd60003fc4070 */
[----:B------:R-:W-:Y:S01]  /*12ec0*/  @!P3 IMAD.IADD R19, R19, 0x1, -R68 ;  /* 0x000000011313b824 */ /* 0x000fe200078e0a44 */
[----:B------:R-:W-:-:S03]  /*12ed0*/  ISETP.GT.U32.AND P3, PT, R68, R32, PT ;  /* 0x000000204400720c */ /* 0x000fc60003f64070 */
[----:B------:R-:W-:-:S04]  /*12ee0*/  IMAD.MOV.U32 R5, RZ, RZ, R19 ;  /* 0x000000ffff057224 */ /* 0x000fc800078e0013 */
[----:B------:R-:W-:Y:S01]  /*12ef0*/  @!P5 IMAD.MOV R5, RZ, RZ, -R5 ;  /* 0x000000ffff05d224 */ /* 0x000fe200078e0a05 */
[----:B------:R-:W-:-:S05]  /*12f00*/  ISETP.GE.AND P5, PT, R65, RZ, PT ;  /* 0x000000ff4100720c */ /* 0x000fca0003fa6270 */
[----:B------:R-:W-:Y:S01]  /*12f10*/  @!P3 IMAD.IADD R32, R32, 0x1, -R68 ;  /* 0x000000012020b824 */ /* 0x000fe200078e0a44 */
[----:B-1----:R-:W-:-:S04]  /*12f20*/  SEL R6, R73, R5, !P1 ;  /* 0x0000000549067207 */ /* 0x002fc80004800000 */
[----:B------:R-:W-:Y:S01]  /*12f30*/  ISETP.GT.U32.AND P3, PT, R68, R32, PT ;  /* 0x000000204400720c */ /* 0x000fe20003f64070 */
[--C-:B------:R-:W-:Y:S02]  /*12f40*/  @!P6 IMAD.IADD R60, R60, 0x1, -R68.reuse ;  /* 0x000000013c3ce824 */ /* 0x100fe400078e0a44 */
[----:B0-----:R-:W-:Y:S01]  /*12f50*/  IMAD R6, R6, UR4, RZ ;  /* 0x0000000406067c24 */ /* 0x001fe2000f8e02ff */
[----:B------:R-:W-:Y:S01]  /*12f60*/  PRMT R7, RZ, 0x7610, R7 ;  /* 0x00007610ff077816 */ /* 0x000fe20000000007 */
[----:B------:R-:W0:Y:S08]  /*12f70*/  LDCU UR4, c[0x0][0x3b0] ;  /* 0x00007600ff0477ac */ /* 0x000e300008000800 */
[----:B------:R-:W-:Y:S01]  /*12f80*/  @!P3 IMAD.IADD R32, R32, 0x1, -R68 ;  /* 0x000000012020b824 */ /* 0x000fe200078e0a44 */
[----:B----4-:R1:W-:Y:S04]  /*12f90*/  STL [R1+0x37c], R4 ;  /* 0x00037c0401007387 */ /* 0x0103e80000100800 */
[----:B------:R-:W4:Y:S04]  /*12fa0*/  LDL.LU R8, [R1+0xb0] ;  /* 0x0000b00001087983 */ /* 0x000f280000300800 */
[----:B------:R-:W4:Y:S01]  /*12fb0*/  LDL.LU R65, [R1+0xa4] ;  /* 0x0000a40001417983 */ /* 0x000f220000300800 */
[----:B-1----:R-:W-:-:S04]  /*12fc0*/  IMAD.MOV.U32 R4, RZ, RZ, R67 ;  /* 0x000000ffff047224 */ /* 0x002fc800078e0043 */
[----:B------:R-:W-:-:S05]  /*12fd0*/  @!P4 IMAD.MOV R4, RZ, RZ, -R4 ;  /* 0x000000ffff04c224 */ /* 0x000fca00078e0a04 */
[----:B------:R-:W-:Y:S01]  /*12fe0*/  SEL R5, R73, R4, !P1 ;  /* 0x0000000449057207 */ /* 0x000fe20004800000 */
[----:B------:R1:W-:Y:S01]  /*12ff0*/  STL [R1+0x94], R60 ;  /* 0x0000943c01007387 */ /* 0x0003e20000100800 */
[----:B------:R-:W-:-:S03]  /*13000*/  IMAD.MOV.U32 R4, RZ, RZ, R60 ;  /* 0x000000ffff047224 */ /* 0x000fc600078e003c */
[----:B------:R-:W-:Y:S01]  /*13010*/  IMAD R5, R5, UR5, RZ ;  /* 0x0000000505057c24 */ /* 0x000fe2000f8e02ff */
[----:B------:R-:W-:Y:S01]  /*13020*/  ISETP.GT.U32.AND P4, PT, R68, R25, PT ;  /* 0x000000194400720c */ /* 0x000fe20003f84070 */
[----:B------:R-:W-:Y:S01]  /*13030*/  @!P5 IMAD.MOV R4, RZ, RZ, -R4 ;  /* 0x000000ffff04d224 */ /* 0x000fe200078e0a04 */
[----:B------:R-:W0:Y:S01]  /*13040*/  LDCU UR5, c[0x0][0x3b0] ;  /* 0x00007600ff0577ac */ /* 0x000e220008000800 */
[CC--:B-1----:R-:W-:Y:S02]  /*13050*/  LEA R60, P6, R6.reuse, R72.reuse, 0x1 ;  /* 0x00000048063c7211 */ /* 0x0c2fe400078c08ff */
[C---:B------:R-:W-:Y:S02]  /*13060*/  LEA R67, P3, R5.reuse, R72, 0x1 ;  /* 0x0000004805437211 */ /* 0x040fe400078608ff */
[-C--:B------:R-:W-:Y:S02]  /*13070*/  LEA.HI.X.SX32 R19, R6, R69.reuse, 0x1, P6 ;  /* 0x0000004506137211 */ /* 0x080fe400030f0eff */
[----:B------:R-:W-:-:S02]  /*13080*/  LEA.HI.X.SX32 R70, R5, R69, 0x1, P3 ;  /* 0x0000004505467211 */ /* 0x000fc400018f0eff */
[----:B------:R-:W-:Y:S01]  /*13090*/  SEL R6, R73, R4, !P1 ;  /* 0x0000000449067207 */ /* 0x000fe20004800000 */
[----:B------:R-:W-:Y:S02]  /*130a0*/  @P0 IMAD.MOV.U32 R4, RZ, RZ, R60 ;  /* 0x000000ffff040224 */ /* 0x000fe400078e003c */
[----:B------:R-:W-:-:S05]  /*130b0*/  @P0 IMAD.MOV.U32 R5, RZ, RZ, R19 ;  /* 0x000000ffff050224 */ /* 0x000fca00078e0013 */
[----:B------:R1:W4:Y:S02]  /*130c0*/  @P0 LDG.E.U16 R36, desc[UR20][R4.64] ;  /* 0x0000001404240981 */ /* 0x000324000c1e1500 */
[----:B-1----:R-:W-:Y:S02]  /*130d0*/  @P0 IMAD.MOV.U32 R4, RZ, RZ, R67 ;  /* 0x000000ffff040224 */ /* 0x002fe400078e0043 */
[----:B------:R-:W-:-:S05]  /*130e0*/  @P0 IMAD.MOV.U32 R5, RZ, RZ, R70 ;  /* 0x000000ffff050224 */ /* 0x000fca00078e0046 */
[----:B------:R1:W4:Y:S01]  /*130f0*/  @P0 LDG.E.U16 R37, desc[UR20][R4.64] ;  /* 0x0000001404250981 */ /* 0x000322000c1e1500 */
[----:B--2---:R-:W-:Y:S01]  /*13100*/  ISETP.GE.AND P5, PT, R71, RZ, PT ;  /* 0x000000ff4700720c */ /* 0x004fe20003fa6270 */
[----:B------:R-:W-:Y:S02]  /*13110*/  IMAD R6, R6, UR7, RZ ;  /* 0x0000000706067c24 */ /* 0x000fe4000f8e02ff */
[----:B------:R-:W-:Y:S01]  /*13120*/  STL [R1+0x974], R60 ;  /* 0x0009743c01007387 */ /* 0x000fe20000100800 */
[----:B------:R-:W-:Y:S01]  /*13130*/  @!P4 IMAD.IADD R25, R25, 0x1, -R68 ;  /* 0x000000011919c824 */ /* 0x000fe200078e0a44 */
[----:B---3--:R-:W-:Y:S01]  /*13140*/  ISETP.GT.U32.AND P6, PT, R68, R45, PT ;  /* 0x0000002d4400720c */ /* 0x008fe20003fc4070 */
[----:B------:R-:W2:Y:S01]  /*13150*/  LDCU UR7, c[0x0][0x3b0] ;  /* 0x00007600ff0777ac */ /* 0x000ea20008000800 */
[----:B------:R-:W-:Y:S01]  /*13160*/  STL [R1+0x9a4], R67 ;  /* 0x0009a44301007387 */ /* 0x000fe20000100800 */
[----:B-1----:R-:W-:-:S03]  /*13170*/  IMAD.MOV.U32 R4, RZ, RZ, R32 ;  /* 0x000000ffff047224 */ /* 0x002fc600078e0020 */
[----:B------:R1:W-:Y:S01]  /*13180*/  STL [R1+0x970], R19 ;  /* 0x0009701301007387 */ /* 0x0003e20000100800 */
[----:B------:R-:W-:-:S03]  /*13190*/  LEA R5, P4, R6, R72, 0x1 ;  /* 0x0000004806057211 */ /* 0x000fc600078808ff */
[----:B------:R-:W3:Y:S01]  /*131a0*/  LDL R71, [R1+0x11e8] ;  /* 0x0011e80001477983 */ /* 0x000ee20000100800 */
[----:B------:R-:W-:Y:S01]  /*131b0*/  @!P5 IMAD.MOV R4, RZ, RZ, -R4 ;  /* 0x000000ffff04d224 */ /* 0x000fe200078e0a04 */
[----:B------:R-:W-:Y:S02]  /*131c0*/  LEA.HI.X.SX32 R32, R6, R69, 0x1, P4 ;  /* 0x0000004506207211 */ /* 0x000fe400020f0eff */
[----:B-1----:R-:W2:Y:S04]  /*131d0*/  LDL.LU R19, [R1+0x13b8] ;  /* 0x0013b80001137983 */ /* 0x002ea80000300800 */
[----:B------:R-:W2:Y:S04]  /*131e0*/  LDL R60, [R1+0x1110] ;  /* 0x00111000013c7983 */ /* 0x000ea80000100800 */
[----:B------:R-:W-:Y:S01]  /*131f0*/  STL [R1+0x9a0], R70 ;  /* 0x0009a04601007387 */ /* 0x000fe20000100800 */
[----:B------:R-:W-:Y:S01]  /*13200*/  SEL R6, R73, R4, !P1 ;  /* 0x0000000449067207 */ /* 0x000fe20004800000 */
[----:B------:R-:W-:-:S02]  /*13210*/  @P0 IMAD.MOV.U32 R4, RZ, RZ, R5 ;  /* 0x000000ffff040224 */ /* 0x000fc400078e0005 */
[----:B----4-:R1:W-:Y:S04]  /*13220*/  STL [R1+0x378], R36 ;  /* 0x0003782401007387 */ /* 0x0103e80000100800 */
[----:B-1----:R-:W4:Y:S04]  /*13230*/  LDL.LU R36, [R1+0x13b4] ;  /* 0x0013b40001247983 */ /* 0x002f280000300800 */
[----:B------:R-:W3:Y:S04]  /*13240*/  LDL.LU R67, [R1+0xb4] ;  /* 0x0000b40001437983 */ /* 0x000ee80000300800 */
[----:B------:R1:W-:Y:S04]  /*13250*/  STL [R1+0x374], R37 ;  /* 0x0003742501007387 */ /* 0x0003e80000100800 */
[----:B-1----:R-:W3:Y:S04]  /*13260*/  LDL R37, [R1+0x1000] ;  /* 0x0010000001257983 */ /* 0x002ee80000100800 */
[----:B------:R1:W-:Y:S02]  /*13270*/  STL [R1+0x9d4], R5 ;  /* 0x0009d40501007387 */ /* 0x0003e40000100800 */
[----:B-1----:R-:W-:-:S05]  /*13280*/  @P0 IMAD.MOV.U32 R5, RZ, RZ, R32 ;  /* 0x000000ffff050224 */ /* 0x002fca00078e0020 */
[----:B------:R1:W3:Y:S01]  /*13290*/  @P0 LDG.E.U16 R7, desc[UR20][R4.64] ;  /* 0x0000001404070981 */ /* 0x0002e2000c1e1500 */
[----:B------:R-:W-:Y:S01]  /*132a0*/  @!P6 IMAD.IADD R45, R45, 0x1, -R68 ;  /* 0x000000012d2de824 */ /* 0x000fe200078e0a44 */
[C---:B------:R-:W-:Y:S02]  /*132b0*/  ISETP.GT.U32.AND P6, PT, R68.reuse, R25, PT ;  /* 0x000000194400720c */ /* 0x040fe40003fc4070 */
[----:B------:R-:W-:Y:S01]  /*132c0*/  ISETP.GT.U32.AND P5, PT, R68, R65, PT ;  /* 0x000000414400720c */ /* 0x000fe20003fa4070 */
[----:B0-----:R-:W-:Y:S01]  /*132d0*/  IMAD R6, R6, UR4, RZ ;  /* 0x0000000406067c24 */ /* 0x001fe2000f8e02ff */
[----:B------:R0:W-:Y:S01]  /*132e0*/  STL [R1+0x9d0], R32 ;  /* 0x0009d02001007387 */ /* 0x0001e20000100800 */
[----:B-1----:R-:W-:Y:S01]  /*132f0*/  PRMT R4, RZ, 0x7610, R4 ;  /* 0x00007610ff047816 */ /* 0x002fe20000000004 */
[----:B------:R-:W1:Y:S07]  /*13300*/  LDCU UR4, c[0x0][0x3b0] ;  /* 0x00007600ff0477ac */ /* 0x000e6e0008000800 */
[--C-:B------:R-:W-:Y:S01]  /*13310*/  @!P6 IMAD.IADD R25, R25, 0x1, -R68.reuse ;  /* 0x000000011919e824 */ /* 0x100fe200078e0a44 */
[----:B0-----:R-:W4:Y:S01]  /*13320*/  LDL R32, [R1+0xf90] ;  /* 0x000f900001207983 */ /* 0x001f220000100800 */
[----:B------:R-:W-:Y:S01]  /*13330*/  @!P5 IMAD.IADD R65, R65, 0x1, -R68 ;  /* 0x000000014141d824 */ /* 0x000fe200078e0a44 */
[----:B--2---:R-:W-:-:S02]  /*13340*/  ISETP.GE.AND P5, PT, R60, RZ, PT ;  /* 0x000000ff3c00720c */ /* 0x004fc40003fa6270 */
[----:B---3--:R0:W-:Y:S04]  /*13350*/  STL [R1+0x370], R7 ;  /* 0x0003700701007387 */ /* 0x0081e80000100800 */
[----:B------:R-:W2:Y:S01]  /*13360*/  LDL.LU R60, [R1+0xb8] ;  /* 0x0000b800013c7983 */ /* 0x000ea20000300800 */
[----:B0-----:R-:W-:-:S04]  /*13370*/  LEA R7, P6, R6, R72, 0x1 ;  /* 0x0000004806077211 */ /* 0x001fc800078c08ff */
[----:B------:R-:W-:Y:S01]  /*13380*/  LEA.HI.X.SX32 R6, R6, R69, 0x1, P6 ;  /* 0x0000004506067211 */ /* 0x000fe200030f0eff */
[----:B------:R0:W-:Y:S04]  /*13390*/  STL [R1+0xa04], R7 ;  /* 0x000a040701007387 */ /* 0x0001e80000100800 */
[----:B------:R3:W-:Y:S01]  /*133a0*/  STL [R1+0xa00], R6 ;  /* 0x000a000601007387 */ /* 0x0007e20000100800 */
[----:B0-----:R-:W-:-:S04]  /*133b0*/  @P0 LOP3.LUT R7, R7, R6, RZ, 0x3c, !PT ;  /* 0x0000000607070212 */ /* 0x001fc800078e3cff */
[----:B---3--:R-:W-:-:S04]  /*133c0*/  @P0 LOP3.LUT R6, R7, R6, RZ, 0x3c, !PT ;  /* 0x0000000607060212 */ /* 0x008fc800078e3cff */
[----:B------:R-:W-:-:S05]  /*133d0*/  @P0 LOP3.LUT R7, R7, R6, RZ, 0x3c, !PT ;  /* 0x0000000607070212 */ /* 0x000fca00078e3cff */
[----:B------:R0:W3:Y:S01]  /*133e0*/  @P0 LDG.E.U16 R4, desc[UR20][R6.64] ;  /* 0x0000001406040981 */ /* 0x0000e2000c1e1500 */
[C---:B------:R-:W-:Y:S02]  /*133f0*/  ISETP.GT.U32.AND P3, PT, R68.reuse, R8, PT ;  /* 0x000000084400720c */ /* 0x040fe40003f64070 */
[----:B------:R-:W-:Y:S01]  /*13400*/  ISETP.GT.U32.AND P4, PT, R68, R45, PT ;  /* 0x0000002d4400720c */ /* 0x000fe20003f84070 */
[----:B------:R-:W-:-:S10]  /*13410*/  IMAD.MOV.U32 R5, RZ, RZ, R25 ;  /* 0x000000ffff057224 */ /* 0x000fd400078e0019 */
[--C-:B------:R-:W-:Y:S01]  /*13420*/  @!P3 IMAD.IADD R8, R8, 0x1, -R68.reuse ;  /* 0x000000010808b824 */ /* 0x100fe200078e0a44 */
[----:B------:R-:W-:Y:S01]  /*13430*/  ISETP.GE.AND P3, PT, R71, RZ, PT ;  /* 0x000000ff4700720c */ /* 0x000fe20003f66270 */
[----:B------:R-:W-:Y:S01]  /*13440*/  @!P4 IMAD.IADD R45, R45, 0x1, -R68 ;  /* 0x000000012d2dc824 */ /* 0x000fe200078e0a44 */
[----:B------:R-:W-:-:S04]  /*13450*/  ISETP.GT.U32.AND P4, PT, R68, R65, PT ;  /* 0x000000414400720c */ /* 0x000fc80003f84070 */
[----:B------:R-:W-:Y:S01]  /*13460*/  STL [R1+0xa8], R45 ;  /* 0x0000a82d01007387 */ /* 0x000fe20000100800 */
[----:B------:R-:W-:-:S06]  /*13470*/  ISETP.GT.U32.AND P6, PT, R68, R67, PT ;  /* 0x000000434400720c */ /* 0x000fcc0003fc4070 */
[----:B------:R-:W-:-:S05]  /*13480*/  @!P3 IMAD.MOV R5, RZ, RZ, -R5 ;  /* 0x000000ffff05b224 */ /* 0x000fca00078e0a05 */
[----:B0-----:R-:W-:Y:S01]  /*13490*/  SEL R6, R73, R5, !P1 ;  /* 0x0000000549067207 */ /* 0x001fe20004800000 */
[----:B------:R-:W-:Y:S01]  /*134a0*/  @!P4 IMAD.IADD R65, R65, 0x1, -R68 ;  /* 0x000000014141c824 */ /* 0x000fe200078e0a44 */
[----:B------:R-:W-:-:S03]  /*134b0*/  ISETP.GT.U32.AND P3, PT, R68, R8, PT ;  /* 0x000000084400720c */ /* 0x000fc60003f64070 */
[----:B------:R-:W-:Y:S02]  /*134c0*/  IMAD R6, R6, UR5, RZ ;  /* 0x0000000506067c24 */ /* 0x000fe4000f8e02ff */
[--C-:B------:R-:W-:Y:S01]  /*134d0*/  @!P6 IMAD.IADD R67, R67, 0x1, -R68.reuse ;  /* 0x000000014343e824 */ /* 0x100fe200078e0a44 */
[----:B----4-:R-:W-:Y:S01]  /*134e0*/  ISETP.GE.AND P4, PT, R32, RZ, PT ;  /* 0x000000ff2000720c */ /* 0x010fe20003f86270 */
[----:B------:R-:W0:Y:S06]  /*134f0*/  LDCU UR5, c[0x0][0x3b0] ;  /* 0x00007600ff0577ac */ /* 0x000e2c0008000800 */
[----:B------:R-:W-:Y:S01]  /*13500*/  @!P3 IMAD.IADD R8, R8, 0x1, -R68 ;  /* 0x000000010808b824 */ /* 0x000fe200078e0a44 */
[----:B------:R-:W-:Y:S01]  /*13510*/  PRMT R13, RZ, 0x7610, R13 ;  /* 0x00007610ff0d7816 */ /* 0x000fe2000000000d */
[----:B---3--:R3:W-:Y:S02]  /*13520*/  STL [R1+0x36c], R4 ;  /* 0x00036c0401007387 */ /* 0x0087e40000100800 */
[----:B---3--:R-:W-:-:S02]  /*13530*/  IMAD.MOV.U32 R4, RZ, RZ, R45 ;  /* 0x000000ffff047224 */ /* 0x008fc400078e002d */
[----:B------:R-:W3:Y:S02]  /*13540*/  LDL R45, [R1+0xfa4] ;  /* 0x000fa400012d7983 */ /* 0x000ee40000100800 */
[----:B------:R-:W-:Y:S01]  /*13550*/  @!P5 IMAD.MOV R4, RZ, RZ, -R4 ;  /* 0x000000ffff04d224 */ /* 0x000fe200078e0a04 */
[----:B------:R-:W-:Y:S01]  /*13560*/  ISETP.GE.AND P5, PT, R37, RZ, PT ;  /* 0x000000ff2500720c */ /* 0x000fe20003fa6270 */
[----:B------:R-:W4:Y:S03]  /*13570*/  LDL.LU R70, [R1+0xbc] ;  /* 0x0000bc0001467983 */ /* 0x000f260000300800 */
[----:B------:R-:W-:Y:S01]  /*13580*/  SEL R5, R73, R4, !P1 ;  /* 0x0000000449057207 */ /* 0x000fe20004800000 */
[----:B------:R-:W-:Y:S01]  /*13590*/  IMAD.MOV.U32 R4, RZ, RZ, R65 ;  /* 0x000000ffff047224 */ /* 0x000fe200078e0041 */
[----:B------:R-:W-:-:S03]  /*135a0*/  LEA R37, P6, R6, R72, 0x1 ;  /* 0x0000004806257211 */ /* 0x000fc600078c08ff */
[----:B-1----:R-:W-:Y:S01]  /*135b0*/  IMAD R5, R5, UR4, RZ ;  /* 0x0000000405057c24 */ /* 0x002fe2000f8e02ff */
[----:B------:R-:W-:Y:S01]  /*135c0*/  LEA.HI.X.SX32 R32, R6, R69, 0x1, P6 ;  /* 0x0000004506207211 */ /* 0x000fe200030f0eff */
[----:B------:R1:W-:Y:S01]  /*135d0*/  STL [R1+0xa4], R65 ;  /* 0x0000a44101007387 */ /* 0x0003e20000100800 */
[----:B------:R-:W-:Y:S01]  /*135e0*/  ISETP.GT.U32.AND P3, PT, R68, R67, PT ;  /* 0x000000434400720c */ /* 0x000fe20003f64070 */
[----:B------:R-:W-:Y:S01]  /*135f0*/  @!P5 IMAD.MOV R4, RZ, RZ, -R4 ;  /* 0x000000ffff04d224 */ /* 0x000fe200078e0a04 */
[----:B------:R-:W-:Y:S01]  /*13600*/  LEA R7, P5, R5, R72, 0x1 ;  /* 0x0000004805077211 */ /* 0x000fe200078a08ff */
[----:B------:R-:W0:Y:S03]  /*13610*/  LDCU UR4, c[0x0][0x3b0] ;  /* 0x00007600ff0477ac */ /* 0x000e260008000800 */
[----:B------:R-:W-:Y:S01]  /*13620*/  SEL R6, R73, R4, !P1 ;  /* 0x0000000449067207 */ /* 0x000fe20004800000 */
[----:B------:R-:W-:Y:S01]  /*13630*/  @P0 IMAD.MOV.U32 R4, RZ, RZ, R37 ;  /* 0x000000ffff040224 */ /* 0x000fe200078e0025 */
[----:B------:R-:W-:Y:S01]  /*13640*/  LEA.HI.X.SX32 R71, R5, R69, 0x1, P5 ;  /* 0x0000004505477211 */ /* 0x000fe200028f0eff */
[----:B------:R-:W-:Y:S01]  /*13650*/  @P0 IMAD.MOV.U32 R5, RZ, RZ, R32 ;  /* 0x000000ffff050224 */ /* 0x000fe200078e0020 */
[----:B-1----:R-:W4:Y:S04]  /*13660*/  LDL R65, [R1+0xfc4] ;  /* 0x000fc40001417983 */ /* 0x002f280000100800 */
[----:B------:R1:W4:Y:S04]  /*13670*/  @P0 LDG.E.U16 R28, desc[UR20][R4.64] ;  /* 0x00000014041c0981 */ /* 0x000328000c1e1500 */
[----:B------:R-:W4:Y:S04]  /*13680*/  LDL.LU R25, [R1+0xc0] ;  /* 0x0000c00001197983 */ /* 0x000f280000300800 */
[----:B------:R-:W-:Y:S01]  /*13690*/  STL [R1+0xa34], R37 ;  /* 0x000a342501007387 */ /* 0x000fe20000100800 */
[----:B-1----:R-:W-:-:S02]  /*136a0*/  IMAD.MOV.U32 R4, RZ, RZ, R8 ;  /* 0x000000ffff047224 */ /* 0x002fc400078e0008 */
[----:B------:R-:W-:Y:S01]  /*136b0*/  IMAD R8, R6, UR7, RZ ;  /* 0x0000000706087c24 */ /* 0x000fe2000f8e02ff */
[----:B------:R1:W-:Y:S01]  /*136c0*/  STL [R1+0xa64], R7 ;  /* 0x000a640701007387 */ /* 0x0003e20000100800 */
[----:B------:R-:W-:Y:S01]  /*136d0*/  @P0 IMAD.MOV.U32 R6, RZ, RZ, R7 ;  /* 0x000000ffff060224 */ /* 0x000fe200078e0007 */
[----:B------:R-:W-:Y:S01]  /*136e0*/  PRMT R29, RZ, 0x7610, R29 ;  /* 0x00007610ff1d7816 */ /* 0x000fe2000000001d */
[----:B------:R-:W-:Y:S01]  /*136f0*/  @!P4 IMAD.MOV R4, RZ, RZ, -R4 ;  /* 0x000000ffff04c224 */ /* 0x000fe200078e0a04 */
[----:B--2---:R-:W-:Y:S01]  /*13700*/  ISETP.GT.U32.AND P6, PT, R68, R60, PT ;  /* 0x0000003c4400720c */ /* 0x004fe20003fc4070 */
[----:B------:R-:W-:Y:S01]  /*13710*/  @!P3 IMAD.IADD R67, R67, 0x1, -R68 ;  /* 0x000000014343b824 */ /* 0x000fe200078e0a44 */
[----:B------:R-:W-:Y:S01]  /*13720*/  PRMT R31, RZ, 0x7610, R31 ;  /* 0x00007610ff1f7816 */ /* 0x000fe2000000001f */
[----:B------:R-:W2:Y:S01]  /*13730*/  LDCU UR7, c[0x0][0x3b0] ;  /* 0x00007600ff0777ac */ /* 0x000ea20008000800 */
[----:B-1----:R-:W-:-:S05]  /*13740*/  @P0 IMAD.MOV.U32 R7, RZ, RZ, R71 ;  /* 0x000000ffff070224 */ /* 0x002fca00078e0047 */
[----:B------:R1:W2:Y:S02]  /*13750*/  @P0 LDG.E.U16 R27, desc[UR20][R6.64] ;  /* 0x00000014061b0981 */ /* 0x0002a4000c1e1500 */
[----:B-1----:R-:W-:-:S04]  /*13760*/  LEA R6, P4, R8, R72, 0x1 ;  /* 0x0000004808067211 */ /* 0x002fc800078808ff */
[----:B------:R-:W-:-:S05]  /*13770*/  LEA.HI.X.SX32 R7, R8, R69, 0x1, P4 ;  /* 0x0000004508077211 */ /* 0x000fca00020f0eff */
[----:B------:R1:W2:Y:S01]  /*13780*/  @P0 LDG.E.U16 R13, desc[UR20][R6.64] ;  /* 0x00000014060d0981 */ /* 0x0002a2000c1e1500 */
[----:B------:R-:W-:-:S03]  /*13790*/  SEL R5, R73, R4, !P1 ;  /* 0x0000000449057207 */ /* 0x000fc60004800000 */
[----:B------:R0:W-:Y:S01]  /*137a0*/  STL [R1+0xa30], R32 ;  /* 0x000a302001007387 */ /* 0x0001e20000100800 */
[----:B------:R-:W-:Y:S02]  /*137b0*/  IMAD.MOV.U32 R4, RZ, RZ, R67 ;  /* 0x000000ffff047224 */ /* 0x000fe400078e0043 */
[----:B------:R-:W-:Y:S01]  /*137c0*/  IMAD R5, R5, UR11, RZ ;  /* 0x0000000b05057c24 */ /* 0x000fe2000f8e02ff */
[----:B0-----:R-:W2:Y:S04]  /*137d0*/  LDL.LU R32, [R1+0x13b0] ;  /* 0x0013b00001207983 */ /* 0x001ea80000300800 */
[----:B------:R-:W2:Y:S01]  /*137e0*/  LDL.LU R37, [R1+0x13ac] ;  /* 0x0013ac0001257983 */ /* 0x000ea20000300800 */
[----:B---3--:R-:W-:Y:S02]  /*137f0*/  ISETP.GE.AND P5, PT, R45, RZ, PT ;  /* 0x000000ff2d00720c */ /* 0x008fe40003fa6270 */
[----:B----4-:R-:W-:-:S11]  /*13800*/  ISETP.GT.U32.AND P3, PT, R68, R70, PT ;  /* 0x000000464400720c */ /* 0x010fd60003f64070 */
[----:B------:R-:W-:Y:S02]  /*13810*/  @!P5 IMAD.MOV R4, RZ, RZ, -R4 ;  /* 0x000000ffff04d224 */ /* 0x000fe400078e0a04 */
[----:B------:R-:W-:Y:S01]  /*13820*/  @!P3 IMAD.IADD R70, R70, 0x1, -R68 ;  /* 0x000000014646b824 */ /* 0x000fe200078e0a44 */
[----:B------:R0:W-:Y:S01]  /*13830*/  STL [R1+0x368], R28 ;  /* 0x0003681c01007387 */ /* 0x0001e20000100800 */
[----:B------:R-:W-:-:S03]  /*13840*/  ISETP.GE.AND P3, PT, R65, RZ, PT ;  /* 0x000000ff4100720c */ /* 0x000fc60003f66270 */
[----:B0-----:R-:W3:Y:S04]  /*13850*/  LDL.LU R28, [R1+0x13a8] ;  /* 0x0013a800011c7983 */ /* 0x001ee80000300800 */
[----:B------:R-:W-:Y:S04]  /*13860*/  STL [R1+0xa60], R71 ;  /* 0x000a604701007387 */ /* 0x000fe80000100800 */
[----:B------:R-:W4:Y:S04]  /*13870*/  LDL.LU R45, [R1+0xc4] ;  /* 0x0000c400012d7983 */ /* 0x000f280000300800 */
[----:B------:R0:W-:Y:S04]  /*13880*/  STL [R1+0xb4], R67 ;  /* 0x0000b44301007387 */ /* 0x0001e80000100800 */
[----:B------:R1:W-:Y:S04]  /*13890*/  STL [R1+0xa94], R6 ;  /* 0x000a940601007387 */ /* 0x0003e80000100800 */
[----:B------:R-:W-:Y:S04]  /*138a0*/  STL [R1+0xa90], R7 ;  /* 0x000a900701007387 */ /* 0x000fe80000100800 */
[----:B0-----:R-:W3:Y:S01]  /*138b0*/  LDL R67, [R1+0xfe4] ;  /* 0x000fe40001437983 */ /* 0x001ee20000100800 */
[----:B-1----:R-:W-:-:S03]  /*138c0*/  LEA R6, P5, R5, R72, 0x1 ;  /* 0x0000004805067211 */ /* 0x002fc600078a08ff */
[----:B------:R-:W3:Y:S04]  /*138d0*/  LDL.LU R71, [R1+0xcc] ;  /* 0x0000cc0001477983 */ /* 0x000ee80000300800 */
[----:B------:R-:W3:Y:S01]  /*138e0*/  LDL R65, [R1+0x100c] ;  /* 0x00100c0001417983 */ /* 0x000ee20000100800 */
[----:B------:R-:W-:-:S03]  /*138f0*/  SEL R4, R73, R4, !P1 ;  /* 0x0000000449047207 */ /* 0x000fc60004800000 */
[----:B------:R-:W-:Y:S04]  /*13900*/  STL [R1+0x2cc], R6 ;  /* 0x0002cc0601007387 */ /* 0x000fe80000100800 */
[----:B--2---:R0:W-:Y:S04]  /*13910*/  STL [R1+0x358], R13 ;  /* 0x0003580d01007387 */ /* 0x0041e80000100800 */
[----:B0-----:R-:W2:Y:S04]  /*13920*/  LDL.LU R13, [R1+0xc8] ;  /* 0x0000c800010d7983 */ /* 0x001ea80000300800 */
[----:B------:R0:W-:Y:S02]  /*13930*/  STL [R1+0x35c], R27 ;  /* 0x00035c1b01007387 */ /* 0x0001e40000100800 */
[----:B0-----:R-:W-:Y:S01]  /*13940*/  LEA.HI.X.SX32 R27, R5, R69, 0x1, P5 ;  /* 0x00000045051b7211 */ /* 0x001fe200028f0eff */
[----:B------:R-:W-:-:S02]  /*13950*/  IMAD.MOV.U32 R5, RZ, RZ, R6 ;  /* 0x000000ffff057224 */ /* 0x000fc400078e0006 */
[----:B------:R-:W-:Y:S02]  /*13960*/  IMAD R6, R4, UR11, RZ ;  /* 0x0000000b04067c24 */ /* 0x000fe4000f8e02ff */
[----:B------:R-:W-:-:S05]  /*13970*/  IMAD.MOV.U32 R4, RZ, RZ, R27 ;  /* 0x000000ffff047224 */ /* 0x000fca00078e001b */
[----:B------:R-:W-:-:S04]  /*13980*/  @P0 LOP3.LUT R5, R5, R4, RZ, 0x3c, !PT ;  /* 0x0000000405050212 */ /* 0x000fc800078e3cff */
[----:B------:R-:W-:-:S04]  /*13990*/  @P0 LOP3.LUT R4, R5, R4, RZ, 0x3c, !PT ;  /* 0x0000000405040212 */ /* 0x000fc800078e3cff */
[----:B------:R-:W-:-:S05]  /*139a0*/  @P0 LOP3.LUT R5, R5, R4, RZ, 0x3c, !PT ;  /* 0x0000000405050212 */ /* 0x000fca00078e3cff */
[----:B------:R0:W2:Y:S01]  /*139b0*/  @P0 LDG.E.U16 R29, desc[UR20][R4.64] ;  /* 0x00000014041d0981 */ /* 0x0000a2000c1e1500 */
[----:B------:R-:W-:-:S05]  /*139c0*/  @!P6 IMAD.IADD R60, R60, 0x1, -R68 ;  /* 0x000000013c3ce824 */ /* 0x000fca00078e0a44 */
[----:B------:R-:W-:Y:S01]  /*139d0*/  ISETP.GT.U32.AND P6, PT, R68, R60, PT ;  /* 0x0000003c4400720c */ /* 0x000fe20003fc4070 */
[----:B------:R1:W-:Y:S01]  /*139e0*/  STL [R1+0x2c8], R27 ;  /* 0x0002c81b01007387 */ /* 0x0003e20000100800 */
[----:B------:R-:W-:-:S03]  /*139f0*/  PRMT R7, RZ, 0x7610, R7 ;  /* 0x00007610ff077816 */ /* 0x000fc60000000007 */
[----:B-1----:R-:W3:Y:S08]  /*13a00*/  LDL.LU R27, [R1+0x13a4] ;  /* 0x0013a400011b7983 */ /* 0x002ef00000300800 */
[----:B------:R-:W-:Y:S01]  /*13a10*/  @!P6 IMAD.IADD R60, R60, 0x1, -R68 ;  /* 0x000000013c3ce824 */ /* 0x000fe200078e0a44 */
[----:B0-----:R-:W-:-:S03]  /*13a20*/  LEA R5, P6, R6, R72, 0x1 ;  /* 0x0000004806057211 */ /* 0x001fc600078c08ff */
[----:B------:R-:W-:Y:S01]  /*13a30*/  IMAD.MOV.U32 R4, RZ, RZ, R60 ;  /* 0x000000ffff047224 */ /* 0x000fe200078e003c */
[----:B------:R0:W-:Y:S03]  /*13a40*/  STL [R1+0xb8], R60 ;  /* 0x0000b83c01007387 */ /* 0x0001e60000100800 */
[----:B------:R-:W-:Y:S01]  /*13a50*/  @!P3 IMAD.MOV R4, RZ, RZ, -R4 ;  /* 0x000000ffff04b224 */ /* 0x000fe200078e0a04 */
[----:B0-----:R-:W3:Y:S04]  /*13a60*/  LDL R60, [R1+0x10bc] ;  /* 0x0010bc00013c7983 */ /* 0x001ee80000100800 */
[----:B------:R-:W-:Y:S04]  /*13a70*/  STL [R1+0x314], R5 ;  /* 0x0003140501007387 */ /* 0x000fe80000100800 */
[----:B--2---:R0:W-:Y:S02]  /*13a80*/  STL [R1+0x34c], R29 ;  /* 0x00034c1d01007387 */ /* 0x0041e40000100800 */
[----:B0-----:R-:W-:-:S02]  /*13a90*/  LEA.HI.X.SX32 R29, R6, R69, 0x1, P6 ;  /* 0x00000045061d7211 */ /* 0x001fc400030f0eff */
[----:B------:R-:W-:Y:S01]  /*13aa0*/  SEL R6, R73, R4, !P1 ;  /* 0x0000000449067207 */ /* 0x000fe20004800000 */
[----:B------:R-:W-:Y:S02]  /*13ab0*/  @P0 IMAD.MOV.U32 R4, RZ, RZ, R5 ;  /* 0x000000ffff040224 */ /* 0x000fe400078e0005 */
[----:B------:R-:W-:-:S05]  /*13ac0*/  @P0 IMAD.MOV.U32 R5, RZ, RZ, R29 ;  /* 0x000000ffff050224 */ /* 0x000fca00078e001d */
[----:B------:R0:W2:Y:S01]  /*13ad0*/  @P0 LDG.E.U16 R7, desc[UR20][R4.64] ;  /* 0x0000001404070981 */ /* 0x0000a2000c1e1500 */
[----:B------:R-:W-:-:S13]  /*13ae0*/  ISETP.GT.U32.AND P4, PT, R68, R25, PT ;  /* 0x000000194400720c */ /* 0x000fda0003f84070 */
[----:B------:R-:W-:-:S05]  /*13af0*/  @!P4 IMAD.IADD R25, R25, 0x1, -R68 ;  /* 0x000000011919c824 */ /* 0x000fca00078e0a44 */
[----:B------:R-:W-:Y:S01]  /*13b00*/  ISETP.GT.U32.AND P4, PT, R68, R25, PT ;  /* 0x000000194400720c */ /* 0x000fe20003f84070 */
[----:B------:R-:W-:Y:S01]  /*13b10*/  IMAD R6, R6, UR4, RZ ;  /* 0x0000000406067c24 */ /* 0x000fe2000f8e02ff */
[----:B------:R1:W-:Y:S01]  /*13b20*/  STL [R1+0x308], R29 ;  /* 0x0003081d01007387 */ /* 0x0003e20000100800 */
[----:B---3--:R-:W-:Y:S01]  /*13b30*/  ISETP.GE.AND P6, PT, R67, RZ, PT ;  /* 0x000000ff4300720c */ /* 0x008fe20003fc6270 */
[----:B------:R-:W3:Y:S02]  /*13b40*/  LDCU UR4, c[0x0][0x3b0] ;  /* 0x00007600ff0477ac */ /* 0x000ee40008000800 */
[----:B------:R-:W3:Y:S04]  /*13b50*/  LDL R67, [R1+0x104c] ;  /* 0x00104c0001437983 */ /* 0x000ee80000100800 */
[----:B-1----:R-:W3:Y:S03]  /*13b60*/  LDL.LU R29, [R1+0xd0] ;  /* 0x0000d000011d7983 */ /* 0x002ee60000300800 */
[----:B------:R-:W-:Y:S01]  /*13b70*/  @!P4 IMAD.IADD R25, R25, 0x1, -R68 ;  /* 0x000000011919c824 */ /* 0x000fe200078e0a44 */
[----:B0-----:R-:W-:Y:S01]  /*13b80*/  PRMT R4, RZ, 0x7610, R4 ;  /* 0x00007610ff047816 */ /* 0x001fe20000000004 */
[----:B--2---:R0:W-:Y:S02]  /*13b90*/  STL [R1+0x348], R7 ;  /* 0x0003480701007387 */ /* 0x0041e40000100800 */
[----:B0-----:R-:W-:-:S04]  /*13ba0*/  LEA R7, P4, R6, R72, 0x1 ;  /* 0x0000004806077211 */ /* 0x001fc800078808ff */
[----:B------:R-:W-:Y:S01]  /*13bb0*/  LEA.HI.X.SX32 R6, R6, R69, 0x1, P4 ;  /* 0x0000004506067211 */ /* 0x000fe200020f0eff */
[----:B------:R0:W-:Y:S04]  /*13bc0*/  STL [R1+0x52c], R7 ;  /* 0x00052c0701007387 */ /* 0x0001e80000100800 */
[----:B------:R1:W-:Y:S01]  /*13bd0*/  STL [R1+0x528], R6 ;  /* 0x0005280601007387 */ /* 0x0003e20000100800 */
[----:B0-----:R-:W-:-:S04]  /*13be0*/  @P0 LOP3.LUT R7, R7, R6, RZ, 0x3c, !PT ;  /* 0x0000000607070212 */ /* 0x001fc800078e3cff */
[----:B-1----:R-:W-:-:S04]  /*13bf0*/  @P0 LOP3.LUT R6, R7, R6, RZ, 0x3c, !PT ;  /* 0x0000000607060212 */ /* 0x002fc800078e3cff */
[----:B------:R-:W-:-:S05]  /*13c00*/  @P0 LOP3.LUT R7, R7, R6, RZ, 0x3c, !PT ;  /* 0x0000000607070212 */ /* 0x000fca00078e3cff */
[----:B------:R0:W2:Y:S01]  /*13c10*/  @P0 LDG.E.U16 R4, desc[UR20][R6.64] ;  /* 0x0000001406040981 */ /* 0x0000a2000c1e1500 */
[C---:B------:R-:W-:Y:S02]  /*13c20*/  ISETP.GT.U32.AND P5, PT, R68.reuse, R70, PT ;  /* 0x000000464400720c */ /* 0x040fe40003fa4070 */
[----:B----4-:R-:W-:-:S11]  /*13c30*/  ISETP.GT.U32.AND P3, PT, R68, R45, PT ;  /* 0x0000002d4400720c */ /* 0x010fd60003f64070 */
[--C-:B------:R-:W-:Y:S02]  /*13c40*/  @!P5 IMAD.IADD R70, R70, 0x1, -R68.reuse ;  /* 0x000000014646d824 */ /* 0x100fe400078e0a44 */
[----:B------:R-:W-:Y:S02]  /*13c50*/  @!P3 IMAD.IADD R45, R45, 0x1, -R68 ;  /* 0x000000012d2db824 */ /* 0x000fe400078e0a44 */
[----:B------:R-:W-:-:S04]  /*13c60*/  IMAD.MOV.U32 R5, RZ, RZ, R70 ;  /* 0x000000ffff057224 */ /* 0x000fc800078e0046 */
[----:B------:R-:W-:Y:S01]  /*13c70*/  @!P6 IMAD.MOV R5, RZ, RZ, -R5 ;  /* 0x000000ffff05e224 */ /* 0x000fe200078e0a05 */
[C---:B------:R-:W-:Y:S02]  /*13c80*/  ISETP.GT.U32.AND P6, PT, R68.reuse, R13, PT ;  /* 0x0000000d4400720c */ /* 0x040fe40003fc4070 */
[C---:B------:R-:W-:Y:S02]  /*13c90*/  ISETP.GT.U32.AND P4, PT, R68.reuse, R45, PT ;  /* 0x0000002d4400720c */ /* 0x040fe40003f84070 */
[----:B------:R-:W-:Y:S02]  /*13ca0*/  ISETP.GE.AND P3, PT, R65, RZ, PT ;  /* 0x000000ff4100720c */ /* 0x000fe40003f66270 */
[----:B------:R-:W-:Y:S01]  /*13cb0*/  SEL R5, R73, R5, !P1 ;  /* 0x0000000549057207 */ /* 0x000fe20004800000 */
[----:B------:R-:W4:Y:S04]  /*13cc0*/  LDL.LU R65, [R1+0xd4] ;  /* 0x0000d40001417983 */ /* 0x000f280000300800 */
[----:B0-----:R-:W-:Y:S01]  /*13cd0*/  IMAD R6, R5, UR5, RZ ;  /* 0x0000000505067c24 */ /* 0x001fe2000f8e02ff */
[----:B------:R-:W-:Y:S01]  /*13ce0*/  PRMT R9, RZ, 0x7610, R9 ;  /* 0x00007610ff097816 */ /* 0x000fe20000000009 */
[--C-:B------:R-:W-:Y:S01]  /*13cf0*/  @!P6 IMAD.IADD R13, R13, 0x1, -R68.reuse ;  /* 0x000000010d0de824 */ /* 0x100fe200078e0a44 */
[----:B------:R-:W-:Y:S01]  /*13d00*/  ISETP.GT.U32.AND P5, PT, R68, R71, PT ;  /* 0x000000474400720c */ /* 0x000fe20003fa4070 */
[----:B------:R-:W-:Y:S01]  /*13d10*/  @!P4 IMAD.IADD R45, R45, 0x1, -R68 ;  /* 0x000000012d2dc824 */ /* 0x000fe200078e0a44 */
[C---:B------:R-:W-:Y:S01]  /*13d20*/  LEA R7, P6, R6.reuse, R72, 0x1 ;  /* 0x0000004806077211 */ /* 0x040fe200078c08ff */
[----:B------:R-:W0:Y:S03]  /*13d30*/  LDCU UR5, c[0x0][0x3b0] ;  /* 0x00007600ff0577ac */ /* 0x000e260008000800 */
[----:B------:R-:W-:Y:S01]  /*13d40*/  LEA.HI.X.SX32 R6, R6, R69, 0x1, P6 ;  /* 0x0000004506067211 */ /* 0x000fe200030f0eff */
[----:B--2---:R1:W-:Y:S02]  /*13d50*/  STL [R1+0x33c], R4 ;  /* 0x00033c0401007387 */ /* 0x0043e40000100800 */
[----:B-1----:R-:W-:-:S04]  /*13d60*/  IMAD.MOV.U32 R4, RZ, RZ, R25 ;  /* 0x000000ffff047224 */ /* 0x002fc800078e0019 */
[----:B------:R-:W-:Y:S01]  /*13d70*/  @!P3 IMAD.MOV R4, RZ, RZ, -R4 ;  /* 0x000000ffff04b224 */ /* 0x000fe200078e0a04 */
[----:B------:R-:W-:Y:S02]  /*13d80*/  ISETP.GE.AND P3, PT, R60, RZ, PT ;  /* 0x000000ff3c00720c */ /* 0x000fe40003f66270 */
[----:B------:R-:W2:Y:S04]  /*13d90*/  LDL R60, [R1+0x10d8] ;  /* 0x0010d800013c7983 */ /* 0x000ea80000100800 */
[----:B------:R-:W-:Y:S04]  /*13da0*/  STL [R1+0xc4], R45 ;  /* 0x0000c42d01007387 */ /* 0x000fe80000100800 */
[----:B------:R1:W-:Y:S04]  /*13db0*/  STL [R1+0x55c], R7 ;  /* 0x00055c0701007387 */ /* 0x0003e80000100800 */
[----:B------:R0:W-:Y:S01]  /*13dc0*/  STL [R1+0x558], R6 ;  /* 0x0005580601007387 */ /* 0x0001e20000100800 */
[----:B-1----:R-:W-:-:S04]  /*13dd0*/  @P0 LOP3.LUT R7, R7, R6, RZ, 0x3c, !PT ;  /* 0x0000000607070212 */ /* 0x002fc800078e3cff */
[----:B0-----:R-:W-:-:S04]  /*13de0*/  @P0 LOP3.LUT R6, R7, R6, RZ, 0x3c, !PT ;  /* 0x0000000607060212 */ /* 0x001fc800078e3cff */
[----:B------:R-:W-:-:S05]  /*13df0*/  @P0 LOP3.LUT R7, R7, R6, RZ, 0x3c, !PT ;  /* 0x0000000607070212 */ /* 0x000fca00078e3cff */
[----:B------:R0:W2:Y:S01]  /*13e00*/  @P0 LDG.E.U16 R31, desc[UR20][R6.64] ;  /* 0x00000014061f0981 */ /* 0x0000a2000c1e1500 */
[----:B------:R-:W-:Y:S01]  /*13e10*/  SEL R4, R73, R4, !P1 ;  /* 0x0000000449047207 */ /* 0x000fe20004800000 */
[----:B------:R-:W-:-:S04]  /*13e20*/  IMAD.MOV.U32 R5, RZ, RZ, R45 ;  /* 0x000000ffff057224 */ /* 0x000fc800078e002d */
[----:B---3--:R-:W-:Y:S01]  /*13e30*/  IMAD R4, R4, UR4, RZ ;  /* 0x0000000404047c24 */ /* 0x008fe2000f8e02ff */
[----:B------:R-:W-:Y:S01]  /*13e40*/  ISETP.GE.AND P4, PT, R67, RZ, PT ;  /* 0x000000ff4300720c */ /* 0x000fe20003f86270 */
[----:B------:R-:W-:Y:S01]  /*13e50*/  @!P3 IMAD.MOV R5, RZ, RZ, -R5 ;  /* 0x000000ffff05b224 */ /* 0x000fe200078e0a05 */
[----:B------:R-:W3:Y:S01]  /*13e60*/  LDL R67, [R1+0x1074] ;  /* 0x0010740001437983 */ /* 0x000ee20000100800 */
[----:B------:R-:W-:Y:S01]  /*13e70*/  @!P5 IMAD.IADD R71, R71, 0x1, -R68 ;  /* 0x000000014747d824 */ /* 0x000fe200078e0a44 */
[----:B------:R-:W-:Y:S01]  /*13e80*/  LEA R25, P3, R4, R72, 0x1 ;  /* 0x0000004804197211 */ /* 0x000fe200078608ff */
[----:B------:R-:W1:Y:S04]  /*13e90*/  LDCU UR4, c[0x0][0x3b0] ;  /* 0x00007600ff0477ac */ /* 0x000e680008000800 */
[----:B------:R-:W-:Y:S04]  /*13ea0*/  STL [R1+0x58c], R25 ;  /* 0x00058c1901007387 */ /* 0x000fe80000100800 */
[----:B------:R-:W3:Y:S01]  /*13eb0*/  LDL.LU R45, [R1+0xd8] ;  /* 0x0000d800012d7983 */ /* 0x000ee20000300800 */
[----:B0-----:R-:W-:Y:S01]  /*13ec0*/  @P0 IMAD.MOV.U32 R6, RZ, RZ, R25 ;  /* 0x000000ffff060224 */ /* 0x001fe200078e0019 */
[----:B------:R-:W-:-:S02]  /*13ed0*/  ISETP.GT.U32.AND P5, PT, R68, R71, PT ;  /* 0x000000474400720c */ /* 0x000fc40003fa4070 */
[----:B--2---:R0:W-:Y:S02]  /*13ee0*/  STL [R1+0x338], R31 ;  /* 0x0003381f01007387 */ /* 0x0041e40000100800 */
[----:B0-----:R-:W-:-:S05]  /*13ef0*/  LEA.HI.X.SX32 R31, R4, R69, 0x1, P3 ;  /* 0x00000045041f7211 */ /* 0x001fca00018f0eff */
[----:B------:R-:W-:-:S05]  /*13f00*/  @P0 IMAD.MOV.U32 R7, RZ, RZ, R31 ;  /* 0x000000ffff070224 */ /* 0x000fca00078e001f */
[----:B------:R0:W2:Y:S01]  /*13f10*/  @P0 LDG.E.U16 R9, desc[UR20][R6.64] ;  /* 0x0000001406090981 */ /* 0x0000a2000c1e1500 */
[----:B------:R-:W-:Y:S01]  /*13f20*/  @!P5 IMAD.IADD R71, R71, 0x1, -R68 ;  /* 0x000000014747d824 */ /* 0x000fe200078e0a44 */
[C---:B------:R-:W-:Y:S02]  /*13f30*/  ISETP.GT.U32.AND P5, PT, R68.reuse, R29, PT ;  /* 0x0000001d4400720c */ /* 0x040fe40003fa4070 */
[----:B------:R-:W-:Y:S01]  /*13f40*/  ISETP.GT.U32.AND P6, PT, R68, R13, PT ;  /* 0x0000000d4400720c */ /* 0x000fe20003fc4070 */
[----:B------:R-:W-:-:S04]  /*13f50*/  IMAD.MOV.U32 R4, RZ, RZ, R71 ;  /* 0x000000ffff047224 */ /* 0x000fc800078e0047 */
[----:B------:R-:W-:Y:S01]  /*13f60*/  @!P4 IMAD.MOV R4, RZ, RZ, -R4 ;  /* 0x000000ffff04c224 */ /* 0x000fe200078e0a04 */
[----:B0-----:R-:W-:-:S05]  /*13f70*/  SEL R6, R73, R5, !P1 ;  /* 0x0000000549067207 */ /* 0x001fca0004800000 */
[--C-:B------:R-:W-:Y:S01]  /*13f80*/  @!P5 IMAD.IADD R29, R29, 0x1, -R68.reuse ;  /* 0x000000011d1dd824 */ /* 0x100fe200078e0a44 */
[----:B------:R-:W-:Y:S01]  /*13f90*/  ISETP.GE.AND P5, PT, R60, RZ, PT ;  /* 0x000000ff3c00720c */ /* 0x000fe20003fa6270 */
[----:B------:R-:W-:Y:S01]  /*13fa0*/  @!P6 IMAD.IADD R13, R13, 0x1, -R68 ;  /* 0x000000010d0de824 */ /* 0x000fe200078e0a44 */
[----:B------:R-:W-:Y:S02]  /*13fb0*/  SEL R5, R73, R4, !P1 ;  /* 0x0000000449057207 */ /* 0x000fe40004800000 */
[----:B------:R-:W-:Y:S01]  /*13fc0*/  ISETP.GT.U32.AND P4, PT, R68, R29, PT ;  /* 0x0000001d4400720c */ /* 0x000fe20003f84070 */
[----:B------:R-:W-:Y:S01]  /*13fd0*/  IMAD R6, R6, UR7, RZ ;  /* 0x0000000706067c24 */ /* 0x000fe2000f8e02ff */
[----:B------:R0:W-:Y:S01]  /*13fe0*/  STL [R1+0x588], R31 ;  /* 0x0005881f01007387 */ /* 0x0001e20000100800 */
[----:B------:R-:W-:Y:S01]  /*13ff0*/  IMAD.MOV.U32 R4, RZ, RZ, R13 ;  /* 0x000000ffff047224 */ /* 0x000fe200078e000d */
[----:B------:R-:W-:Y:S01]  /*14000*/  PRMT R24, RZ, 0x7610, R24 ;  /* 0x00007610ff187816 */ /* 0x000fe20000000018 */
[----:B-1----:R-:W-:Y:S01]  /*14010*/  IMAD R5, R5, UR4, RZ ;  /* 0x0000000405057c24 */ /* 0x002fe2000f8e02ff */
[----:B------:R-:W2:Y:S01]  /*14020*/  LDL R60, [R1+0x10f0] ;  /* 0x0010f000013c7983 */ /* 0x000ea20000100800 */
[----:B------:R-:W-:Y:S01]  /*14030*/  PRMT R7, RZ, 0x7610, R7 ;  /* 0x00007610ff077816 */ /* 0x000fe20000000007 */
[----:B------:R-:W1:Y:S01]  /*14040*/  LDCU UR4, c[0x0][0x3b0] ;  /* 0x00007600ff0477ac */ /* 0x000e620008000800 */
[----:B------:R-:W-:Y:S01]  /*14050*/  @!P5 IMAD.MOV R4, RZ, RZ, -R4 ;  /* 0x000000ffff04d224 */ /* 0x000fe200078e0a04 */
[-C--:B------:R-:W-:Y:S01]  /*14060*/  LEA R71, P5, R5, R72.reuse, 0x1 ;  /* 0x0000004805477211 */ /* 0x080fe200078a08ff */
[----:B------:R-:W2:Y:S01]  /*14070*/  LDL.LU R70, [R1+0xdc] ;  /* 0x0000dc0001467983 */ /* 0x000ea20000300800 */
[----:B0-----:R-:W-:Y:S01]  /*14080*/  LEA R31, P6, R6, R72, 0x1 ;  /* 0x00000048061f7211 */ /* 0x001fe200078c08ff */
[----:B------:R-:W-:Y:S01]  /*14090*/  @!P4 IMAD.IADD R29, R29, 0x1, -R68 ;  /* 0x000000011d1dc824 */ /* 0x000fe200078e0a44 */
[----:B----4-:R-:W-:Y:S01]  /*140a0*/  ISETP.GT.U32.AND P3, PT, R68, R65, PT ;  /* 0x000000414400720c */ /* 0x010fe20003f64070 */
[----:B------:R-:W4:Y:S01]  /*140b0*/  LDL.LU R25, [R1+0xe0] ;  /* 0x0000e00001197983 */ /* 0x000f220000300800 */
[----:B------:R-:W-:Y:S01]  /*140c0*/  LEA.HI.X.SX32 R13, R6, R69, 0x1, P6 ;  /* 0x00000045060d7211 */ /* 0x000fe200030f0eff */
[----:B------:R-:W0:Y:S01]  /*140d0*/  LDCU UR7, c[0x0][0x3b0] ;  /* 0x00007600ff0777ac */ /* 0x000e220008000800 */
[----:B---3--:R-:W-:Y:S01]  /*140e0*/  ISETP.GE.AND P4, PT, R67, RZ, PT ;  /* 0x000000ff4300720c */ /* 0x008fe20003f86270 */
[----:B------:R-:W-:Y:S04]  /*140f0*/  STL [R1+0x5bc], R31 ;  /* 0x0005bc1f01007387 */ /* 0x000fe80000100800 */
[----:B------:R-:W-:Y:S01]  /*14100*/  STL [R1+0x5ec], R71 ;  /* 0x0005ec4701007387 */ /* 0x000fe20000100800 */
[----:B------:R-:W-:-:S03]  /*14110*/  SEL R6, R73, R4, !P1 ;  /* 0x0000000449067207 */ /* 0x000fc60004800000 */
[----:B------:R-:W3:Y:S01]  /*14120*/  LDL R67, [R1+0x1104] ;  /* 0x0011040001437983 */ /* 0x000ee20000100800 */
[----:B------:R-:W-:-:S03]  /*14130*/  @P0 IMAD.MOV.U32 R4, RZ, RZ, R31 ;  /* 0x000000ffff040224 */ /* 0x000fc600078e001f */
[----:B------:R-:W-:Y:S04]  /*14140*/  STL [R1+0x5b8], R13 ;  /* 0x0005b80d01007387 */ /* 0x000fe80000100800 */
[----:B--2---:R2:W-:Y:S02]  /*14150*/  STL [R1+0x32c], R9 ;  /* 0x00032c0901007387 */ /* 0x0045e40000100800 */
[----:B--2---:R-:W-:Y:S01]  /*14160*/  LEA.HI.X.SX32 R9, R5, R69, 0x1, P5 ;  /* 0x0000004505097211 */ /* 0x004fe200028f0eff */
[----:B------:R-:W-:Y:S02]  /*14170*/  @P0 IMAD.MOV.U32 R5, RZ, RZ, R13 ;  /* 0x000000ffff050224 */ /* 0x000fe400078e000d */
[----:B------:R-:W-:Y:S01]  /*14180*/  @!P3 IMAD.IADD R65, R65, 0x1, -R68 ;  /* 0x000000014141b824 */ /* 0x000fe200078e0a44 */
[----:B------:R-:W2:Y:S04]  /*14190*/  LDL.LU R13, [R1+0x13a0] ;  /* 0x0013a000010d7983 */ /* 0x000ea80000300800 */
[----:B------:R0:W2:Y:S01]  /*141a0*/  @P0 LDG.E.U16 R24, desc[UR20][R4.64] ;  /* 0x0000001404180981 */ /* 0x0000a2000c1e1500 */
[----:B------:R-:W-:Y:S01]  /*141b0*/  ISETP.GT.U32.AND P3, PT, R68, R65, PT ;  /* 0x000000414400720c */ /* 0x000fe20003f64070 */
[----:B------:R-:W-:Y:S01]  /*141c0*/  IMAD R6, R6, UR5, RZ ;  /* 0x0000000506067c24 */ /* 0x000fe2000f8e02ff */
[----:B------:R-:W-:Y:S01]  /*141d0*/  PRMT R21, RZ, 0x7610, R21 ;  /* 0x00007610ff157816 */ /* 0x000fe20000000015 */
[----:B------:R-:W4:Y:S01]  /*141e0*/  LDL.LU R31, [R1+0x139c] ;  /* 0x00139c00011f7983 */ /* 0x000f220000300800 */
[----:B------:R-:W-:Y:S01]  /*141f0*/  PRMT R64, RZ, 0x7610, R64 ;  /* 0x00007610ff407816 */ /* 0x000fe20000000040 */
[----:B------:R-:W1:Y:S01]  /*14200*/  LDCU UR5, c[0x0][0x3b0] ;  /* 0x00007600ff0577ac */ /* 0x000e620008000800 */
[----:B0-----:R-:W-:-:S02]  /*14210*/  @P0 IMAD.MOV.U32 R4, RZ, RZ, R71 ;  /* 0x000000ffff040224 */ /* 0x001fc400078e0047 */
[----:B------:R-:W-:-:S05]  /*14220*/  @P0 IMAD.MOV.U32 R5, RZ, RZ, R9 ;  /* 0x000000ffff050224 */ /* 0x000fca00078e0009 */
[----:B------:R0:W4:Y:S01]  /*14230*/  @P0 LDG.E.U16 R7, desc[UR20][R4.64] ;  /* 0x0000001404070981 */ /* 0x000122000c1e1500 */
[----:B------:R-:W-:-:S03]  /*14240*/  ISETP.GE.AND P5, PT, R60, RZ, PT ;  /* 0x000000ff3c00720c */ /* 0x000fc60003fa6270 */
[----:B------:R-:W-:Y:S01]  /*14250*/  STL [R1+0x5e8], R9 ;  /* 0x0005e80901007387 */ /* 0x000fe20000100800 */
[----:B0-----:R-:W-:-:S04]  /*14260*/  IMAD.MOV.U32 R4, RZ, RZ, R29 ;  /* 0x000000ffff047224 */ /* 0x001fc800078e001d */
[----:B------:R-:W-:Y:S02]  /*14270*/  @!P4 IMAD.MOV R4, RZ, RZ, -R4 ;  /* 0x000000ffff04c224 */ /* 0x000fe400078e0a04 */
[----:B------:R-:W-:Y:S01]  /*14280*/  @!P3 IMAD.IADD R65, R65, 0x1, -R68 ;  /* 0x000000014141b824 */ /* 0x000fe200078e0a44 */
[----:B------:R-:W-:Y:S02]  /*14290*/  ISETP.GT.U32.AND P3, PT, R68, R70, PT ;  /* 0x000000464400720c */ /* 0x000fe40003f64070 */
[----:B------:R-:W-:Y:S01]  /*142a0*/  SEL R5, R73, R4, !P1 ;  /* 0x0000000449057207 */ /* 0x000fe20004800000 */
[----:B------:R-:W-:-:S04]  /*142b0*/  IMAD.MOV.U32 R4, RZ, RZ, R65 ;  /* 0x000000ffff047224 */ /* 0x000fc800078e0041 */
[----:B------:R-:W-:Y:S01]  /*142c0*/  IMAD R5, R5, UR12, RZ ;  /* 0x0000000c05057c24 */ /* 0x000fe2000f8e02ff */
[----:B------:R-:W-:Y:S01]  /*142d0*/  ISETP.GT.U32.AND P6, PT, R68, R45, PT ;  /* 0x0000002d4400720c */ /* 0x000fe20003fc4070 */
[----:B------:R-:W-:Y:S01]  /*142e0*/  @!P5 IMAD.MOV R4, RZ, RZ, -R4 ;  /* 0x000000ffff04d224 */ /* 0x000fe200078e0a04 */
[----:B------:R-:W-:Y:S01]  /*142f0*/  PRMT R26, RZ, 0x7610, R26 ;  /* 0x00007610ff1a7816 */ /* 0x000fe2000000001a */
[----:B------:R-:W0:Y:S02]  /*14300*/  LDCU UR12, c[0x0][0x3b0] ;  /* 0x00007600ff0c77ac */ /* 0x000e240008000800 */
[----:B------:R-:W-:Y:S01]  /*14310*/  @!P3 IMAD.IADD R70, R70, 0x1, -R68 ;  /* 0x000000014646b824 */ /* 0x000fe200078e0a44 */
[----:B------:R-:W-:Y:S02]  /*14320*/  SEL R4, R73, R4, !P1 ;  /* 0x0000000449047207 */ /* 0x000fe40004800000 */
[----:B---3--:R-:W-:Y:S01]  /*14330*/  ISETP.GE.AND P3, PT, R67, RZ, PT ;  /* 0x000000ff4300720c */ /* 0x008fe20003f66270 */
[----:B--2---:R2:W-:Y:S04]  /*14340*/  STL [R1+0x328], R24 ;  /* 0x0003281801007387 */ /* 0x0045e80000100800 */
[----:B--2---:R-:W2:Y:S04]  /*14350*/  LDL.LU R24, [R1+0x1398] ;  /* 0x0013980001187983 */ /* 0x004ea80000300800 */
[----:B------:R-:W3:Y:S04]  /*14360*/  LDL.LU R9, [R1+0x1394] ;  /* 0x0013940001097983 */ /* 0x000ee80000300800 */
[----:B------:R-:W2:Y:S04]  /*14370*/  LDL.LU R60, [R1+0xe4] ;  /* 0x0000e400013c7983 */ /* 0x000ea80000300800 */
[----:B----4-:R4:W-:Y:S02]  /*14380*/  STL [R1+0x31c], R7 ;  /* 0x00031c0701007387 */ /* 0x0109e40000100800 */
[----:B----4-:R-:W-:-:S02]  /*14390*/  LEA R7, P4, R6, R72, 0x1 ;  /* 0x0000004806077211 */ /* 0x010fc400078808ff */
[----:B------:R-:W-:Y:S02]  /*143a0*/  STL [R1+0xd4], R65 ;  /* 0x0000d44101007387 */ /* 0x000fe40000100800 */
[----:B------:R-:W-:Y:S02]  /*143b0*/  LEA.HI.X.SX32 R29, R6, R69, 0x1, P4 ;  /* 0x00000045061d7211 */ /* 0x000fe400020f0eff */
[----:B------:R4:W-:Y:S01]  /*143c0*/  STL [R1+0x61c], R7 ;  /* 0x00061c0701007387 */ /* 0x0009e20000100800 */
[----:B------:R-:W-:Y:S02]  /*143d0*/  @P0 IMAD.MOV.U32 R6, RZ, RZ, R7 ;  /* 0x000000ffff060224 */ /* 0x000fe400078e0007 */
[----:B----4-:R-:W-:Y:S01]  /*143e0*/  @P0 IMAD.MOV.U32 R7, RZ, RZ, R29 ;  /* 0x000000ffff070224 */ /* 0x010fe200078e001d */
[----:B------:R4:W-:Y:S04]  /*143f0*/  STL [R1+0x618], R29 ;  /* 0x0006181d01007387 */ /* 0x0009e80000100800 */
[----:B------:R0:W2:Y:S04]  /*14400*/  @P0 LDG.E.U16 R21, desc[UR20][R6.64] ;  /* 0x0000001406150981 */ /* 0x0000a8000c1e1500 */
[----:B------:R-:W3:Y:S04]  /*14410*/  LDL R65, [R1+0x1038] ;  /* 0x0010380001417983 */ /* 0x000ee80000100800 */
[----:B------:R-:W3:Y:S01]  /*14420*/  LDL.LU R71, [R1+0xec] ;  /* 0x0000ec0001477983 */ /* 0x000ee20000300800 */
[----:B0-----:R-:W-:-:S03]  /*14430*/  LEA R6, P5, R5, R72, 0x1 ;  /* 0x0000004805067211 */ /* 0x001fc600078a08ff */
[----:B------:R-:W3:Y:S01]  /*14440*/  LDL R67, [R1+0x1114] ;  /* 0x0011140001437983 */ /* 0x000ee20000100800 */
[----:B----4-:R-:W-:Y:S01]  /*14450*/  LEA.HI.X.SX32 R29, R5, R69, 0x1, P5 ;  /* 0x00000045051d7211 */ /* 0x010fe200028f0eff */
[----:B------:R-:W-:Y:S02]  /*14460*/  IMAD.MOV.U32 R5, RZ, RZ, R6 ;  /* 0x000000ffff057224 */ /* 0x000fe400078e0006 */
[----:B------:R1:W-:Y:S02]  /*14470*/  STL [R1+0x64c], R6 ;  /* 0x00064c0601007387 */ /* 0x0003e40000100800 */
[----:B-1----:R-:W-:Y:S02]  /*14480*/  IMAD R6, R4, UR4, RZ ;  /* 0x0000000404067c24 */ /* 0x002fe4000f8e02ff */
[----:B------:R-:W-:Y:S01]  /*14490*/  @!P6 IMAD.IADD R45, R45, 0x1, -R68 ;  /* 0x000000012d2de824 */ /* 0x000fe200078e0a44 */
[----:B------:R-:W-:Y:S01]  /*144a0*/  PRMT R7, RZ, 0x7610, R7 ;  /* 0x00007610ff077816 */ /* 0x000fe20000000007 */
[----:B------:R-:W-:Y:S01]  /*144b0*/  IMAD.MOV.U32 R4, RZ, RZ, R29 ;  /* 0x000000ffff047224 */ /* 0x000fe200078e001d */
[----:B------:R-:W-:Y:S01]  /*144c0*/  ISETP.GT.U32.AND P4, PT, R68, R25, PT ;  /* 0x000000194400720c */ /* 0x000fe20003f84070 */
[----:B------:R-:W0:Y:S03]  /*144d0*/  LDCU UR4, c[0x0][0x3b0] ;  /* 0x00007600ff0477ac */ /* 0x000e260008000800 */
[----:B------:R-:W-:-:S04]  /*144e0*/  @P0 LOP3.LUT R5, R5, R4, RZ, 0x3c, !PT ;  /* 0x0000000405050212 */ /* 0x000fc800078e3cff */
[----:B------:R-:W-:-:S04]  /*144f0*/  @P0 LOP3.LUT R4, R5, R4, RZ, 0x3c, !PT ;  /* 0x0000000405040212 */ /* 0x000fc800078e3cff */
[----:B------:R-:W-:-:S05]  /*14500*/  @P0 LOP3.LUT R5, R5, R4, RZ, 0x3c, !PT ;  /* 0x0000000405050212 */ /* 0x000fca00078e3cff */
[----:B------:R1:W4:Y:S01]  /*14510*/  @P0 LDG.E.U16 R64, desc[UR20][R4.64] ;  /* 0x0000001404400981 */ /* 0x000322000c1e1500 */
[----:B------:R-:W-:-:S13]  /*14520*/  ISETP.GT.U32.AND P6, PT, R68, R45, PT ;  /* 0x0000002d4400720c */ /* 0x000fda0003fc4070 */
[----:B------:R-:W-:Y:S01]  /*14530*/  @!P6 IMAD.IADD R45, R45, 0x1, -R68 ;  /* 0x000000012d2de824 */ /* 0x000fe200078e0a44 */
[----:B-1----:R-:W-:-:S03]  /*14540*/  LEA R5, P6, R6, R72, 0x1 ;  /* 0x0000004806057211 */ /* 0x002fc600078c08ff */
[----:B------:R-:W-:-:S04]  /*14550*/  IMAD.MOV.U32 R4, RZ, RZ, R45 ;  /* 0x000000ffff047224 */ /* 0x000fc800078e002d */
[----:B------:R-:W-:Y:S01]  /*14560*/  @!P3 IMAD.MOV R4, RZ, RZ, -R4 ;  /* 0x000000ffff04b224 */ /* 0x000fe200078e0a04 */
[----:B--2---:R1:W-:Y:S04]  /*14570*/  STL [R1+0x318], R21 ;  /* 0x0003181501007387 */ /* 0x0043e80000100800 */
[----:B-1----:R-:W2:Y:S04]  /*14580*/  LDL.LU R21, [R1+0xe8] ;  /* 0x0000e80001157983 */ /* 0x002ea80000300800 */
[----:B------:R1:W-:Y:S04]  /*14590*/  STL [R1+0x648], R29 ;  /* 0x0006481d01007387 */ /* 0x0003e80000100800 */
[----:B-1----:R-:W2:Y:S04]  /*145a0*/  LDL.LU R29, [R1+0x1390] ;  /* 0x00139000011d7983 */ /* 0x002ea80000300800 */
[----:B------:R1:W-:Y:S04]  /*145b0*/  STL [R1+0xd8], R45 ;  /* 0x0000d82d01007387 */ /* 0x0003e80000100800 */
[----:B-1----:R-:W2:Y:S04]  /*145c0*/  LDL R45, [R1+0x1140] ;  /* 0x00114000012d7983 */ /* 0x002ea80000100800 */
[----:B------:R-:W-:Y:S04]  /*145d0*/  STL [R1+0x67c], R5 ;  /* 0x00067c0501007387 */ /* 0x000fe80000100800 */
[----:B----4-:R1:W-:Y:S02]  /*145e0*/  STL [R1+0x310], R64 ;  /* 0x0003104001007387 */ /* 0x0103e40000100800 */
[----:B-1----:R-:W-:-:S02]  /*145f0*/  LEA.HI.X.SX32 R64, R6, R69, 0x1, P6 ;  /* 0x0000004506407211 */ /* 0x002fc400030f0eff */
[----:B------:R-:W-:Y:S01]  /*14600*/  SEL R6, R73, R4, !P1 ;  /* 0x0000000449067207 */ /* 0x000fe20004800000 */
[----:B------:R-:W-:Y:S02]  /*14610*/  @P0 IMAD.MOV.U32 R4, RZ, RZ, R5 ;  /* 0x000000ffff040224 */ /* 0x000fe400078e0005 */
[----:B------:R-:W-:-:S05]  /*14620*/  @P0 IMAD.MOV.U32 R5, RZ, RZ, R64 ;  /* 0x000000ffff050224 */ /* 0x000fca00078e0040 */
[----:B------:R1:W4:Y:S01]  /*14630*/  @P0 LDG.E.U16 R7, desc[UR20][R4.64] ;  /* 0x0000001404070981 */ /* 0x000322000c1e1500 */
[----:B------:R-:W-:-:S05]  /*14640*/  @!P4 IMAD.IADD R25, R25, 0x1, -R68 ;  /* 0x000000011919c824 */ /* 0x000fca00078e0a44 */
[----:B------:R-:W-:Y:S01]  /*14650*/  ISETP.GT.U32.AND P4, PT, R68, R25, PT ;  /* 0x000000194400720c */ /* 0x000fe20003f84070 */
[----:B------:R-:W-:Y:S01]  /*14660*/  IMAD R6, R6, UR5, RZ ;  /* 0x0000000506067c24 */ /* 0x000fe2000f8e02ff */
[----:B------:R0:W-:Y:S01]  /*14670*/  STL [R1+0x678], R64 ;  /* 0x0006784001007387 */ /* 0x0001e20000100800 */
[----:B---3--:R-:W-:Y:S01]  /*14680*/  ISETP.GE.AND P6, PT, R65, RZ, PT ;  /* 0x000000ff4100720c */ /* 0x008fe20003fc6270 */
[----:B------:R-:W3:Y:S02]  /*14690*/  LDCU UR5, c[0x0][0x3b0] ;  /* 0x00007600ff0577ac */ /* 0x000ee40008000800 */
[----:B0-----:R-:W2:Y:S07]  /*146a0*/  LDL R64, [R1+0x1160] ;  /* 0x0011600001407983 */ /* 0x001eae0000100800 */
[----:B------:R-:W-:Y:S01]  /*146b0*/  @!P4 IMAD.IADD R25, R25, 0x1, -R68 ;  /* 0x000000011919c824 */ /* 0x000fe200078e0a44 */
[----:B------:R-:W2:Y:S01]  /*146c0*/  LDL.LU R65, [R1+0xf0] ;  /* 0x0000f00001417983 */ /* 0x000ea20000300800 */
[----:B-1----:R-:W-:-:S03]  /*146d0*/  PRMT R4, RZ, 0x7610, R4 ;  /* 0x00007610ff047816 */ /* 0x002fc60000000004 */
[----:B----4-:R0:W-:Y:S02]  /*146e0*/  STL [R1+0x2a0], R7 ;  /* 0x0002a00701007387 */ /* 0x0101e40000100800 */
[----:B0-----:R-:W-:-:S04]  /*146f0*/  LEA R7, P4, R6, R72, 0x1 ;  /* 0x0000004806077211 */ /* 0x001fc800078808ff */
[----:B------:R-:W-:Y:S01]  /*14700*/  LEA.HI.X.SX32 R6, R6, R69, 0x1, P4 ;  /* 0x0000004506067211 */ /* 0x000fe200020f0eff */
[----:B------:R0:W-:Y:S04]  /*14710*/  STL [R1+0x6ac], R7 ;  /* 0x0006ac0701007387 */ /* 0x0001e80000100800 */
[----:B------:R1:W-:Y:S01]  /*14720*/  STL [R1+0x6a8], R6 ;  /* 0x0006a80601007387 */ /* 0x0003e20000100800 */
[----:B0-----:R-:W-:-:S04]  /*14730*/  @P0 LOP3.LUT R7, R7, R6, RZ, 0x3c, !PT ;  /* 0x0000000607070212 */ /* 0x001fc800078e3cff */
[----:B-1----:R-:W-:-:S04]  /*14740*/  @P0 LOP3.LUT R6, R7, R6, RZ, 0x3c, !PT ;  /* 0x0000000607060212 */ /* 0x002fc800078e3cff */
[----:B------:R-:W-:-:S05]  /*14750*/  @P0 LOP3.LUT R7, R7, R6, RZ, 0x3c, !PT ;  /* 0x0000000607070212 */ /* 0x000fca00078e3cff */
[----:B------:R0:W4:Y:S01]  /*14760*/  @P0 LDG.E.U16 R4, desc[UR20][R6.64] ;  /* 0x0000001406040981 */ /* 0x000122000c1e1500 */
[C---:B------:R-:W-:Y:S02]  /*14770*/  ISETP.GT.U32.AND P5, PT, R68.reuse, R70, PT ;  /* 0x000000464400720c */ /* 0x040fe40003fa4070 */
[----:B------:R-:W-:-:S11]  /*14780*/  ISETP.GT.U32.AND P3, PT, R68, R60, PT ;  /* 0x0000003c4400720c */ /* 0x000fd60003f64070 */
[--C-:B------:R-:W-:Y:S02]  /*14790*/  @!P5 IMAD.IADD R70, R70, 0x1, -R68.reuse ;  /* 0x000000014646d824 */ /* 0x100fe400078e0a44 */
[----:B------:R-:W-:Y:S02]  /*147a0*/  @!P3 IMAD.IADD R60, R60, 0x1, -R68 ;  /* 0x000000013c3cb824 */ /* 0x000fe400078e0a44 */
[----:B------:R-:W-:-:S04]  /*147b0*/  IMAD.MOV.U32 R5, RZ, RZ, R70 ;  /* 0x000000ffff057224 */ /* 0x000fc800078e0046 */
[----:B------:R-:W-:Y:S01]  /*147c0*/  @!P6 IMAD.MOV R5, RZ, RZ, -R5 ;  /* 0x000000ffff05e224 */ /* 0x000fe200078e0a05 */
[C---:B--2---:R-:W-:Y:S02]  /*147d0*/  ISETP.GT.U32.AND P6, PT, R68.reuse, R21, PT ;  /* 0x000000154400720c */ /* 0x044fe40003fc4070 */
[C---:B------:R-:W-:Y:S02]  /*147e0*/  ISETP.GT.U32.AND P4, PT, R68.reuse, R60, PT ;  /* 0x0000003c4400720c */ /* 0x040fe40003f84070 */
[----:B------:R-:W-:Y:S02]  /*147f0*/  ISETP.GE.AND P3, PT, R67, RZ, PT ;  /* 0x000000ff4300720c */ /* 0x000fe40003f66270 */
[----:B------:R-:W-:Y:S01]  /*14800*/  SEL R5, R73, R5, !P1 ;  /* 0x0000000549057207 */ /* 0x000fe20004800000 */
[----:B------:R-:W2:Y:S04]  /*14810*/  LDL.LU R67, [R1+0xf8] ;  /* 0x0000f80001437983 */ /* 0x000ea80000300800 */
[----:B0-----:R-:W-:Y:S01]  /*14820*/  IMAD R6, R5, UR4, RZ ;  /* 0x0000000405067c24 */ /* 0x001fe2000f8e02ff */
[----:B------:R-:W-:Y:S01]  /*14830*/  ISETP.GT.U32.AND P5, PT, R68, R71, PT ;  /* 0x000000474400720c */ /* 0x000fe20003fa4070 */
[--C-:B------:R-:W-:Y:S01]  /*14840*/  @!P6 IMAD.IADD R21, R21, 0x1, -R68.reuse ;  /* 0x000000011515e824 */ /* 0x100fe200078e0a44 */
[----:B------:R-:W0:Y:S01]  /*14850*/  LDCU UR4, c[0x0][0x3b0] ;  /* 0x00007600ff0477ac */ /* 0x000e220008000800 */
[----:B------:R-:W-:Y:S01]  /*14860*/  @!P4 IMAD.IADD R60, R60, 0x1, -R68 ;  /* 0x000000013c3cc824 */ /* 0x000fe200078e0a44 */
[----:B------:R-:W-:-:S04]  /*14870*/  LEA R7, P6, R6, R72, 0x1 ;  /* 0x0000004806077211 */ /* 0x000fc800078c08ff */
[----:B------:R-:W-:Y:S01]  /*14880*/  LEA.HI.X.SX32 R6, R6, R69, 0x1, P6 ;  /* 0x0000004506067211 */ /* 0x000fe200030f0eff */
[----:B----4-:R1:W-:Y:S02]  /*14890*/  STL [R1+0x288], R4 ;  /* 0x0002880401007387 */ /* 0x0103e40000100800 */
[----:B-1----:R-:W-:-:S04]  /*148a0*/  IMAD.MOV.U32 R4, RZ, RZ, R25 ;  /* 0x000000ffff047224 */ /* 0x002fc800078e0019 */
[----:B------:R-:W-:Y:S01]  /*148b0*/  @!P3 IMAD.MOV R4, RZ, RZ, -R4 ;  /* 0x000000ffff04b224 */ /* 0x000fe200078e0a04 */
[----:B------:R-:W-:Y:S02]  /*148c0*/  ISETP.GE.AND P3, PT, R45, RZ, PT ;  /* 0x000000ff2d00720c */ /* 0x000fe40003f66270 */
[----:B------:R-:W4:Y:S04]  /*148d0*/  LDL R45, [R1+0x1168] ;  /* 0x00116800012d7983 */ /* 0x000f280000100800 */
[----:B------:R-:W-:Y:S04]  /*148e0*/  STL [R1+0xe4], R60 ;  /* 0x0000e43c01007387 */ /* 0x000fe80000100800 */
[----:B------:R1:W-:Y:S04]  /*148f0*/  STL [R1+0x6dc], R7 ;  /* 0x0006dc0701007387 */ /* 0x0003e80000100800 */
[----:B------:R0:W-:Y:S01]  /*14900*/  STL [R1+0x6d8], R6 ;  /* 0x0006d80601007387 */ /* 0x0001e20000100800 */
[----:B-1----:R-:W-:-:S04]  /*14910*/  @P0 LOP3.LUT R7, R7, R6, RZ, 0x3c, !PT ;  /* 0x0000000607070212 */ /* 0x002fc800078e3cff */
[----:B0-----:R-:W-:-:S04]  /*14920*/  @P0 LOP3.LUT R6, R7, R6, RZ, 0x3c, !PT ;  /* 0x0000000607060212 */ /* 0x001fc800078e3cff */
[----:B------:R-:W-:-:S05]  /*14930*/  @P0 LOP3.LUT R7, R7, R6, RZ, 0x3c, !PT ;  /* 0x0000000607070212 */ /* 0x000fca00078e3cff */
[----:B------:R0:W2:Y:S01]  /*14940*/  @P0 LDG.E.U16 R26, desc[UR20][R6.64] ;  /* 0x00000014061a0981 */ /* 0x0000a2000c1e1500 */
[----:B------:R-:W-:Y:S01]  /*14950*/  @!P5 IMAD.IADD R71, R71, 0x1, -R68 ;  /* 0x000000014747d824 */ /* 0x000fe200078e0a44 */
[----:B------:R-:W-:-:S04]  /*14960*/  SEL R4, R73, R4, !P1 ;  /* 0x0000000449047207 */ /* 0x000fc80004800000 */
[----:B------:R-:W-:Y:S01]  /*14970*/  ISETP.GT.U32.AND P5, PT, R68, R71, PT ;  /* 0x000000474400720c */ /* 0x000fe20003fa4070 */
[----:B------:R-:W-:Y:S02]  /*14980*/  IMAD.MOV.U32 R5, RZ, RZ, R60 ;  /* 0x000000ffff057224 */ /* 0x000fe400078e003c */
[----:B---3--:R-:W-:Y:S01]  /*14990*/  IMAD R4, R4, UR5, RZ ;  /* 0x0000000504047c24 */ /* 0x008fe2000f8e02ff */
[----:B------:R-:W-:Y:S01]  /*149a0*/  ISETP.GE.AND P4, PT, R64, RZ, PT ;  /* 0x000000ff4000720c */ /* 0x000fe20003f86270 */
[----:B------:R-:W-:Y:S01]  /*149b0*/  @!P3 IMAD.MOV R5, RZ, RZ, -R5 ;  /* 0x000000ffff05b224 */ /* 0x000fe200078e0a05 */
[----:B------:R-:W3:Y:S01]  /*149c0*/  LDL R64, [R1+0x1194] ;  /* 0x0011940001407983 */ /* 0x000ee20000100800 */
[----:B------:R-:W-:Y:S01]  /*149d0*/  ISETP.GT.U32.AND P6, PT, R68, R21, PT ;  /* 0x000000154400720c */ /* 0x000fe20003fc4070 */
[----:B------:R-:W1:Y:S01]  /*149e0*/  LDCU UR5, c[0x0][0x3b0] ;  /* 0x00007600ff0577ac */ /* 0x000e620008000800 */
[----:B------:R-:W-:-:S04]  /*149f0*/  LEA R25, P3, R4, R72, 0x1 ;  /* 0x0000004804197211 */ /* 0x000fc800078608ff */
[----:B------:R-:W-:Y:S01]  /*14a00*/  @!P5 IMAD.IADD R71, R71, 0x1, -R68 ;  /* 0x000000014747d824 */ /* 0x000fe200078e0a44 */
[----:B------:R-:W-:Y:S01]  /*14a10*/  ISETP.GT.U32.AND P5, PT, R68, R65, PT ;  /* 0x000000414400720c */ /* 0x000fe20003fa4070 */
[----:B------:R-:W-:Y:S04]  /*14a20*/  STL [R1+0x70c], R25 ;  /* 0x00070c1901007387 */ /* 0x000fe80000100800 */
[----:B------:R-:W3:Y:S01]  /*14a30*/  LDL.LU R60, [R1+0xfc] ;  /* 0x0000fc00013c7983 */ /* 0x000ee20000300800 */
[----:B------:R-:W-:Y:S01]  /*14a40*/  PRMT R22, RZ, 0x7610, R22 ;  /* 0x00007610ff167816 */ /* 0x000fe20000000016 */
[----:B0-----:R-:W-:-:S06]  /*14a50*/  @P0 IMAD.MOV.U32 R6, RZ, RZ, R25 ;  /* 0x000000ffff060224 */ /* 0x001fcc00078e0019 */
[--C-:B------:R-:W-:Y:S02]  /*14a60*/  @!P5 IMAD.IADD R65, R65, 0x1, -R68.reuse ;  /* 0x000000014141d824 */ /* 0x100fe400078e0a44 */
[----:B------:R-:W-:Y:S01]  /*14a70*/  @!P6 IMAD.IADD R21, R21, 0x1, -R68 ;  /* 0x000000011515e824 */ /* 0x000fe200078e0a44 */
[----:B------:R-:W-:Y:S02]  /*14a80*/  PRMT R14, RZ, 0x7610, R14 ;  /* 0x00007610ff0e7816 */ /* 0x000fe4000000000e */
[----:B----4-:R-:W-:Y:S01]  /*14a90*/  ISETP.GE.AND P5, PT, R45, RZ, PT ;  /* 0x000000ff2d00720c */ /* 0x010fe20003fa6270 */
[----:B--2---:R0:W-:Y:S02]  /*14aa0*/  STL [R1+0x280], R26 ;  /* 0x0002801a01007387 */ /* 0x0041e40000100800 */
[----:B0-----:R-:W-:Y:S01]  /*14ab0*/  LEA.HI.X.SX32 R26, R4, R69, 0x1, P3 ;  /* 0x00000045041a7211 */ /* 0x001fe200018f0eff */
[----:B------:R-:W-:-:S04]  /*14ac0*/  IMAD.MOV.U32 R4, RZ, RZ, R71 ;  /* 0x000000ffff047224 */ /* 0x000fc800078e0047 */
[----:B------:R-:W-:Y:S02]  /*14ad0*/  @P0 IMAD.MOV.U32 R7, RZ, RZ, R26 ;  /* 0x000000ffff070224 */ /* 0x000fe400078e001a */
[----:B------:R-:W-:-:S03]  /*14ae0*/  @!P4 IMAD.MOV R4, RZ, RZ, -R4 ;  /* 0x000000ffff04c224 */ /* 0x000fc600078e0a04 */
[----:B------:R0:W2:Y:S02]  /*14af0*/  @P0 LDG.E.U16 R22, desc[UR20][R6.64] ;  /* 0x0000001406160981 */ /* 0x0000a4000c1e1500 */
[C---:B0-----:R-:W-:Y:S02]  /*14b00*/  SEL R6, R73.reuse, R5, !P1 ;  /* 0x0000000549067207 */ /* 0x041fe40004800000 */
[----:B------:R-:W-:-:S03]  /*14b10*/  SEL R5, R73, R4, !P1 ;  /* 0x0000000449057207 */ /* 0x000fc60004800000 */
[----:B------:R-:W-:Y:S01]  /*14b20*/  IMAD R6, R6, UR7, RZ ;  /* 0x0000000706067c24 */ /* 0x000fe2000f8e02ff */
[----:B------:R0:W-:Y:S01]  /*14b30*/  STL [R1+0x708], R26 ;  /* 0x0007081a01007387 */ /* 0x0001e20000100800 */
[----:B------:R-:W-:Y:S01]  /*14b40*/  IMAD.MOV.U32 R4, RZ, RZ, R21 ;  /* 0x000000ffff047224 */ /* 0x000fe200078e0015 */
[----:B------:R-:W-:Y:S01]  /*14b50*/  PRMT R7, RZ, 0x7610, R7 ;  /* 0x00007610ff077816 */ /* 0x000fe20000000007 */
[----:B------:R-:W-:Y:S01]  /*14b60*/  IMAD R5, R5, UR4, RZ ;  /* 0x0000000405057c24 */ /* 0x000fe2000f8e02ff */
[-C--:B------:R-:W-:Y:S01]  /*14b70*/  LEA R25, P6, R6, R72.reuse, 0x1 ;  /* 0x0000004806197211 */ /* 0x080fe200078c08ff */
[----:B------:R-:W-:Y:S01]  /*14b80*/  @!P5 IMAD.MOV R4, RZ, RZ, -R4 ;  /* 0x000000ffff04d224 */ /* 0x000fe200078e0a04 */
[----:B------:R-:W4:Y:S01]  /*14b90*/  LDL R45, [R1+0x11b0] ;  /* 0x0011b000012d7983 */ /* 0x000f220000100800 */
[----:B------:R-:W-:Y:S01]  /*14ba0*/  ISETP.GT.U32.AND P3, PT, R68, R67, PT ;  /* 0x000000434400720c */ /* 0x000fe20003f64070 */
[----:B------:R-:W1:Y:S01]  /*14bb0*/  LDCU UR4, c[0x0][0x3b0] ;  /* 0x00007600ff0477ac */ /* 0x000e620008000800 */
[C---:B------:R-:W-:Y:S01]  /*14bc0*/  LEA R71, P5, R5.reuse, R72, 0x1 ;  /* 0x0000004805477211 */ /* 0x040fe200078a08ff */
[----:B------:R-:W4:Y:S01]  /*14bd0*/  LDL.LU R70, [R1+0x104] ;  /* 0x0001040001467983 */ /* 0x000f220000300800 */
[-C--:B------:R-:W-:Y:S01]  /*14be0*/  LEA.HI.X.SX32 R21, R6, R69.reuse, 0x1, P6 ;  /* 0x0000004506157211 */ /* 0x080fe200030f0eff */
[----:B------:R-:W1:Y:S01]  /*14bf0*/  LDCU UR7, c[0x0][0x3b0] ;  /* 0x00007600ff0777ac */ /* 0x000e620008000800 */
[----:B0-----:R-:W-:-:S02]  /*14c00*/  LEA.HI.X.SX32 R26, R5, R69, 0x1, P5 ;  /* 0x00000045051a7211 */ /* 0x001fc400028f0eff */
[----:B------:R-:W-:Y:S01]  /*14c10*/  SEL R6, R73, R4, !P1 ;  /* 0x0000000449067207 */ /* 0x000fe20004800000 */
[----:B------:R-:W-:Y:S02]  /*14c20*/  @P0 IMAD.MOV.U32 R4, RZ, RZ, R25 ;  /* 0x000000ffff040224 */ /* 0x000fe400078e0019 */
[----:B------:R-:W-:-:S05]  /*14c30*/  @P0 IMAD.MOV.U32 R5, RZ, RZ, R21 ;  /* 0x000000ffff050224 */ /* 0x000fca00078e0015 */
[----:B------:R0:W4:Y:S02]  /*14c40*/  @P0 LDG.E.U16 R14, desc[UR20][R4.64] ;  /* 0x00000014040e0981 */ /* 0x000124000c1e1500 */
[----:B0-----:R-:W-:Y:S02]  /*14c50*/  @P0 IMAD.MOV.U32 R4, RZ, RZ, R71 ;  /* 0x000000ffff040224 */ /* 0x001fe400078e0047 */
[----:B------:R-:W-:-:S05]  /*14c60*/  @P0 IMAD.MOV.U32 R5, RZ, RZ, R26 ;  /* 0x000000ffff050224 */ /* 0x000fca00078e001a */
[----:B------:R0:W4:Y:S01]  /*14c70*/  @P0 LDG.E.U16 R7, desc[UR20][R4.64] ;  /* 0x0000001404070981 */ /* 0x000122000c1e1500 */
[----:B------:R-:W-:Y:S01]  /*14c80*/  ISETP.GT.U32.AND P4, PT, R68, R65, PT ;  /* 0x000000414400720c */ /* 0x000fe20003f84070 */
[----:B------:R-:W-:-:S05]  /*14c90*/  @!P3 IMAD.IADD R67, R67, 0x1, -R68 ;  /* 0x000000014343b824 */ /* 0x000fca00078e0a44 */
[----:B------:R-:W-:-:S07]  /*14ca0*/  ISETP.GT.U32.AND P3, PT, R68, R67, PT ;  /* 0x000000434400720c */ /* 0x000fce0003f64070 */
[----:B------:R-:W-:Y:S01]  /*14cb0*/  @!P4 IMAD.IADD R65, R65, 0x1, -R68 ;  /* 0x000000014141c824 */ /* 0x000fe200078e0a44 */
[----:B---3--:R-:W-:Y:S01]  /*14cc0*/  ISETP.GE.AND P4, PT, R64, RZ, PT ;  /* 0x000000ff4000720c */ /* 0x008fe20003f86270 */
[----:B-1----:R-:W-:Y:S01]  /*14cd0*/  IMAD R6, R6, UR5, RZ ;  /* 0x0000000506067c24 */ /* 0x002fe2000f8e02ff */
[----:B------:R-:W-:Y:S01]  /*14ce0*/  PRMT R10, RZ, 0x7610, R10 ;  /* 0x00007610ff0a7816 */ /* 0x000fe2000000000a */
[----:B0-----:R-:W-:Y:S01]  /*14cf0*/  IMAD.MOV.U32 R4, RZ, RZ, R65 ;  /* 0x000000ffff047224 */ /* 0x001fe200078e0041 */
[----:B--2---:R0:W-:Y:S01]  /*14d00*/  STL [R1+0x264], R22 ;  /* 0x0002641601007387 */ /* 0x0041e20000100800 */
[----:B------:R-:W-:Y:S01]  /*14d10*/  @!P3 IMAD.IADD R67, R67, 0x1, -R68 ;  /* 0x000000014343b824 */ /* 0x000fe200078e0a44 */
[----:B------:R-:W-:Y:S01]  /*14d20*/  PRMT R62, RZ, 0x7610, R62 ;  /* 0x00007610ff3e7816 */ /* 0x000fe2000000003e */
[----:B------:R-:W1:Y:S01]  /*14d30*/  LDCU UR5, c[0x0][0x3b0] ;  /* 0x00007600ff0577ac */ /* 0x000e620008000800 */
[----:B0-----:R-:W2:Y:S04]  /*14d40*/  LDL.LU R22, [R1+0x108] ;  /* 0x0001080001167983 */ /* 0x001ea80000300800 */
[----:B------:R-:W-:Y:S04]  /*14d50*/  STL [R1+0x73c], R25 ;  /* 0x00073c1901007387 */ /* 0x000fe80000100800 */
[----:B------:R-:W-:Y:S04]  /*14d60*/  STL [R1+0x76c], R71 ;  /* 0x00076c4701007387 */ /* 0x000fe80000100800 */
[----:B------:R-:W3:Y:S04]  /*14d70*/  LDL R64, [R1+0x11c0] ;  /* 0x0011c00001407983 */ /* 0x000ee80000100800 */
[----:B------:R0:W-:Y:S04]  /*14d80*/  STL [R1+0x738], R21 ;  /* 0x0007381501007387 */ /* 0x0001e80000100800 */
[----:B------:R-:W-:Y:S01]  /*14d90*/  STL [R1+0xf0], R65 ;  /* 0x0000f04101007387 */ /* 0x000fe20000100800 */
[----:B----4-:R-:W-:-:S03]  /*14da0*/  ISETP.GE.AND P5, PT, R45, RZ, PT ;  /* 0x000000ff2d00720c */ /* 0x010fc60003fa6270 */
[----:B0-----:R-:W4:Y:S04]  /*14db0*/  LDL.LU R21, [R1+0x138c] ;  /* 0x00138c0001157983 */ /* 0x001f280000300800 */
[----:B------:R-:W2:Y:S04]  /*14dc0*/  LDL.LU R25, [R1+0x1388] ;  /* 0x0013880001197983 */ /* 0x000ea80000300800 */
[----:B------:R-:W-:Y:S04]  /*14dd0*/  STL [R1+0x768], R26 ;  /* 0x0007681a01007387 */ /* 0x000fe80000100800 */
[----:B------:R0:W-:Y:S01]  /*14de0*/  STL [R1+0x25c], R14 ;  /* 0x00025c0e01007387 */ /* 0x0001e20000100800 */
[----:B------:R-:W-:-:S03]  /*14df0*/  @!P4 IMAD.MOV R4, RZ, RZ, -R4 ;  /* 0x000000ffff04c224 */ /* 0x000fc600078e0a04 */
[----:B0-----:R-:W2:Y:S04]  /*14e00*/  LDL.LU R14, [R1+0x1384] ;  /* 0x00138400010e7983 */ /* 0x001ea80000300800 */
[----:B------:R-:W2:Y:S04]  /*14e10*/  LDL.LU R26, [R1+0x1380] ;  /* 0x00138000011a7983 */ /* 0x000ea80000300800 */
[----:B------:R-:W2:Y:S04]  /*14e20*/  LDL.LU R45, [R1+0x114] ;  /* 0x00011400012d7983 */ /* 0x000ea80000300800 */
[----:B------:R0:W-:Y:S02]  /*14e30*/  STL [R1+0x258], R7 ;  /* 0x0002580701007387 */ /* 0x0001e40000100800 */
[----:B0-----:R-:W-:-:S02]  /*14e40*/  LEA R7, P4, R6, R72, 0x1 ;  /* 0x0000004806077211 */ /* 0x001fc400078808ff */
[----:B------:R-:W-:Y:S02]  /*14e50*/  STL [R1+0xf8], R67 ;  /* 0x0000f84301007387 */ /* 0x000fe40000100800 */
[----:B------:R-:W-:Y:S02]  /*14e60*/  LEA.HI.X.SX32 R65, R6, R69, 0x1, P4 ;  /* 0x0000004506417211 */ /* 0x000fe400020f0eff */
[----:B------:R0:W-:Y:S01]  /*14e70*/  STL [R1+0x79c], R7 ;  /* 0x00079c0701007387 */ /* 0x0001e20000100800 */
[----:B------:R-:W-:Y:S02]  /*14e80*/  @P0 IMAD.MOV.U32 R6, RZ, RZ, R7 ;  /* 0x000000ffff060224 */ /* 0x000fe400078e0007 */
[----:B0-----:R-:W-:-:S05]  /*14e90*/  @P0 IMAD.MOV.U32 R7, RZ, RZ, R65 ;  /* 0x000000ffff070224 */ /* 0x001fca00078e0041 */
[----:B------:R0:W2:Y:S01]  /*14ea0*/  @P0 LDG.E.U16 R10, desc[UR20][R6.64] ;  /* 0x00000014060a0981 */ /* 0x0000a2000c1e1500 */
[----:B------:R-:W-:Y:S02]  /*14eb0*/  ISETP.GT.U32.AND P3, PT, R68, R70, PT ;  /* 0x000000464400720c */ /* 0x000fe40003f64070 */
[----:B------:R-:W-:Y:S01]  /*14ec0*/  SEL R5, R73, R4, !P1 ;  /* 0x0000000449057207 */ /* 0x000fe20004800000 */
[----:B------:R-:W-:-:S04]  /*14ed0*/  IMAD.MOV.U32 R4, RZ, RZ, R67 ;  /* 0x000000ffff047224 */ /* 0x000fc800078e0043 */
[----:B------:R-:W-:Y:S01]  /*14ee0*/  IMAD R5, R5, UR12, RZ ;  /* 0x0000000c05057c24 */ /* 0x000fe2000f8e02ff */
[----:B------:R1:W-:Y:S01]  /*14ef0*/  STL [R1+0x798], R65 ;  /* 0x0007984101007387 */ /* 0x0003e20000100800 */
[----:B------:R-:W-:Y:S01]  /*14f00*/  @!P5 IMAD.MOV R4, RZ, RZ, -R4 ;  /* 0x000000ffff04d224 */ /* 0x000fe200078e0a04 */
[----:B------:R-:W-:Y:S01]  /*14f10*/  ISETP.GT.U32.AND P6, PT, R68, R60, PT ;  /* 0x0000003c4400720c */ /* 0x000fe20003fc4070 */
[----:B------:R-:W1:Y:S01]  /*14f20*/  LDCU UR12, c[0x0][0x3b0] ;  /* 0x00007600ff0c77ac */ /* 0x000e620008000800 */
[----:B0-----:R-:W-:Y:S01]  /*14f30*/  LEA R6, P5, R5, R72, 0x1 ;  /* 0x0000004805067211 */ /* 0x001fe200078a08ff */
[----:B------:R-:W4:Y:S01]  /*14f40*/  LDL R67, [R1+0x11f4] ;  /* 0x0011f40001437983 */ /* 0x000f220000100800 */
[----:B------:R-:W-:-:S03]  /*14f50*/  @!P3 IMAD.IADD R70, R70, 0x1, -R68 ;  /* 0x000000014646b824 */ /* 0x000fc600078e0a44 */
[----:B------:R-:W4:Y:S01]  /*14f60*/  LDL.LU R71, [R1+0x11c] ;  /* 0x00011c0001477983 */ /* 0x000f220000300800 */
[----:B------:R-:W-:Y:S02]  /*14f70*/  SEL R4, R73, R4, !P1 ;  /* 0x0000000449047207 */ /* 0x000fe40004800000 */
[----:B---3--:R-:W-:Y:S02]  /*14f80*/  ISETP.GE.AND P3, PT, R64, RZ, PT ;  /* 0x000000ff4000720c */ /* 0x008fe40003f66270 */
[----:B------:R-:W3:Y:S04]  /*14f90*/  LDL R64, [R1+0x11f0] ;  /* 0x0011f00001407983 */ /* 0x000ee80000100800 */
[----:B------:R-:W-:Y:S04]  /*14fa0*/  STL [R1+0x7cc], R6 ;  /* 0x0007cc0601007387 */ /* 0x000fe80000100800 */
[----:B-1----:R-:W3:Y:S04]  /*14fb0*/  LDL.LU R65, [R1+0x128] ;  /* 0x0001280001417983 */ /* 0x002ee80000300800 */
[----:B--2---:R0:W-:Y:S02]  /*14fc0*/  STL [R1+0x248], R10 ;  /* 0x0002480a01007387 */ /* 0x0041e40000100800 */
[----:B0-----:R-:W-:Y:S01]  /*14fd0*/  LEA.HI.X.SX32 R10, R5, R69, 0x1, P5 ;  /* 0x00000045050a7211 */ /* 0x001fe200028f0eff */
[----:B------:R-:W-:-:S02]  /*14fe0*/  IMAD.MOV.U32 R5, RZ, RZ, R6 ;  /* 0x000000ffff057224 */ /* 0x000fc400078e0006 */
[----:B------:R-:W-:Y:S02]  /*14ff0*/  IMAD R6, R4, UR4, RZ ;  /* 0x0000000404067c24 */ /* 0x000fe4000f8e02ff */
[----:B------:R-:W-:Y:S01]  /*15000*/  @!P6 IMAD.IADD R60, R60, 0x1, -R68 ;  /* 0x000000013c3ce824 */ /* 0x000fe200078e0a44 */
[----:B------:R0:W-:Y:S01]  /*15010*/  STL [R1+0x7c8], R10 ;  /* 0x0007c80a01007387 */ /* 0x0001e20000100800 */
[----:B------:R-:W-:Y:S01]  /*15020*/  IMAD.MOV.U32 R4, RZ, RZ, R10 ;  /* 0x000000ffff047224 */ /* 0x000fe200078e000a */
[----:B------:R-:W-:Y:S01]  /*15030*/  PRMT R7, RZ, 0x7610, R7 ;  /* 0x00007610ff077816 */ /* 0x000fe20000000007 */
[----:B------:R-:W1:Y:S03]  /*15040*/  LDCU UR4, c[0x0][0x3b0] ;  /* 0x00007600ff0477ac */ /* 0x000e660008000800 */
[----:B------:R-:W-:-:S04]  /*15050*/  @P0 LOP3.LUT R5, R5, R4, RZ, 0x3c, !PT ;  /* 0x0000000405050212 */ /* 0x000fc800078e3cff */
[C---:B------:R-:W-:Y:S01]  /*15060*/  @P0 LOP3.LUT R4, R5.reuse, R4, RZ, 0x3c, !PT ;  /* 0x0000000405040212 */ /* 0x040fe200078e3cff */
[----:B0-----:R-:W2:Y:S03]  /*15070*/  LDL.LU R10, [R1+0x137c] ;  /* 0x00137c00010a7983 */ /* 0x001ea60000300800 */
[----:B------:R-:W-:-:S05]  /*15080*/  @P0 LOP3.LUT R5, R5, R4, RZ, 0x3c, !PT ;  /* 0x0000000405050212 */ /* 0x000fca00078e3cff */
[----:B------:R0:W2:Y:S01]  /*15090*/  @P0 LDG.E.U16 R62, desc[UR20][R4.64] ;  /* 0x00000014043e0981 */ /* 0x0000a2000c1e1500 */
[----:B------:R-:W-:-:S13]  /*150a0*/  ISETP.GT.U32.AND P6, PT, R68, R60, PT ;  /* 0x0000003c4400720c */ /* 0x000fda0003fc4070 */
        /* <DEDUP_REMOVED lines=18> */
[----:B----4-:R-:W-:Y:S01]  /*151d0*/  ISETP.GE.AND P6, PT, R67, RZ, PT ;  /* 0x000000ff4300720c */ /* 0x010fe20003fc6270 */
[----:B------:R-:W4:Y:S02]  /*151e0*/  LDCU UR5, c[0x0][0x3b0] ;  /* 0x00007600ff0577ac */ /* 0x000f240008000800 */
[----:B------:R-:W3:Y:S04]  /*151f0*/  LDL R67, [R1+0x1244] ;  /* 0x0012440001437983 */ /* 0x000ee80000100800 */
[----:B0-----:R-:W3:Y:S03]  /*15200*/  LDL.LU R62, [R1+0x12c] ;  /* 0x00012c00013e7983 */ /* 0x001ee60000300800 */
[----:B------:R-:W-:Y:S01]  /*15210*/  @!P4 IMAD.IADD R22, R22, 0x1, -R68 ;  /* 0x000000011616c824 */ /* 0x000fe200078e0a44 */
[----:B------:R-:W-:Y:S01]  /*15220*/  PRMT R4, RZ, 0x7610, R4 ;  /* 0x00007610ff047816 */ /* 0x000fe20000000004 */
[----:B--2---:R0:W-:Y:S02]  /*15230*/  STL [R1+0x238], R7 ;  /* 0x0002380701007387 */ /* 0x0041e40000100800 */
[----:B0-----:R-:W-:-:S04]  /*15240*/  LEA R7, P4, R6, R72, 0x1 ;  /* 0x0000004806077211 */ /* 0x001fc800078808ff */
[----:B------:R-:W-:Y:S01]  /*15250*/  LEA.HI.X.SX32 R6, R6, R69, 0x1, P4 ;  /* 0x0000004506067211 */ /* 0x000fe200020f0eff */
[----:B------:R0:W-:Y:S04]  /*15260*/  STL [R1+0x82c], R7 ;  /* 0x00082c0701007387 */ /* 0x0001e80000100800 */
[----:B------:R2:W-:Y:S01]  /*15270*/  STL [R1+0x828], R6 ;  /* 0x0008280601007387 */ /* 0x0005e20000100800 */
[----:B0-----:R-:W-:-:S04]  /*15280*/  @P0 LOP3.LUT R7, R7, R6, RZ, 0x3c, !PT ;  /* 0x0000000607070212 */ /* 0x001fc800078e3cff */
[----:B--2---:R-:W-:-:S04]  /*15290*/  @P0 LOP3.LUT R6, R7, R6, RZ, 0x3c, !PT ;  /* 0x0000000607060212 */ /* 0x004fc800078e3cff */
[----:B------:R-:W-:-:S05]  /*152a0*/  @P0 LOP3.LUT R7, R7, R6, RZ, 0x3c, !PT ;  /* 0x0000000607070212 */ /* 0x000fca00078e3cff */
[----:B------:R1:W2:Y:S01]  /*152b0*/  @P0 LDG.E.U16 R4, desc[UR20][R6.64] ;  /* 0x0000001406040981 */ /* 0x0002a2000c1e1500 */
[C---:B------:R-:W-:Y:S02]  /*152c0*/  ISETP.GT.U32.AND P5, PT, R68.reuse, R70, PT ;  /* 0x000000464400720c */ /* 0x040fe40003fa4070 */
[----:B------:R-:W-:-:S11]  /*152d0*/  ISETP.GT.U32.AND P3, PT, R68, R45, PT ;  /* 0x0000002d4400720c */ /* 0x000fd60003f64070 */
[--C-:B------:R-:W-:Y:S02]  /*152e0*/  @!P5 IMAD.IADD R70, R70, 0x1, -R68.reuse ;  /* 0x000000014646d824 */ /* 0x100fe400078e0a44 */
[----:B------:R-:W-:Y:S02]  /*152f0*/  @!P3 IMAD.IADD R45, R45, 0x1, -R68 ;  /* 0x000000012d2db824 */ /* 0x000fe400078e0a44 */
[----:B------:R-:W-:Y:S01]  /*15300*/  IMAD.MOV.U32 R5, RZ, RZ, R70 ;  /* 0x000000ffff057224 */ /* 0x000fe200078e0046 */
[----:B---3--:R-:W-:Y:S02]  /*15310*/  ISETP.GE.AND P3, PT, R64, RZ, PT ;  /* 0x000000ff4000720c */ /* 0x008fe40003f66270 */
[C---:B------:R-:W-:Y:S01]  /*15320*/  ISETP.GT.U32.AND P4, PT, R68.reuse, R45, PT ;  /* 0x0000002d4400720c */ /* 0x040fe20003f84070 */
[----:B------:R-:W-:Y:S01]  /*15330*/  @!P6 IMAD.MOV R5, RZ, RZ, -R5 ;  /* 0x000000ffff05e224 */ /* 0x000fe200078e0a05 */
[----:B------:R-:W-:Y:S01]  /*15340*/  ISETP.GT.U32.AND P6, PT, R68, R65, PT ;  /* 0x000000414400720c */ /* 0x000fe20003fc4070 */
[----:B------:R-:W3:Y:S03]  /*15350*/  LDL.LU R64, [R1+0x138] ;  /* 0x0001380001407983 */ /* 0x000ee60000300800 */
[----:B------:R-:W-:-:S05]  /*15360*/  SEL R5, R73, R5, !P1 ;  /* 0x0000000549057207 */ /* 0x000fca0004800000 */
[----:B-1----:R-:W-:Y:S01]  /*15370*/  IMAD R6, R5, UR4, RZ ;  /* 0x0000000405067c24 */ /* 0x002fe2000f8e02ff */
[----:B------:R-:W-:Y:S01]  /*15380*/  PRMT R17, RZ, 0x7610, R17 ;  /* 0x00007610ff117816 */ /* 0x000fe20000000011 */
[--C-:B------:R-:W-:Y:S01]  /*15390*/  @!P4 IMAD.IADD R45, R45, 0x1, -R68.reuse ;  /* 0x000000012d2dc824 */ /* 0x100fe200078e0a44 */
[----:B------:R-:W-:Y:S01]  /*153a0*/  PRMT R15, RZ, 0x7610, R15 ;  /* 0x00007610ff0f7816 */ /* 0x000fe2000000000f */
[----:B------:R-:W-:Y:S01]  /*153b0*/  @!P6 IMAD.IADD R65, R65, 0x1, -R68 ;  /* 0x000000014141e824 */ /* 0x000fe200078e0a44 */
[C---:B------:R-:W-:Y:S01]  /*153c0*/  LEA R7, P6, R6.reuse, R72, 0x1 ;  /* 0x0000004806077211 */ /* 0x040fe200078c08ff */
[----:B------:R-:W0:Y:S03]  /*153d0*/  LDCU UR4, c[0x0][0x3b0] ;  /* 0x00007600ff0477ac */ /* 0x000e260008000800 */
[----:B------:R-:W-:Y:S01]  /*153e0*/  LEA.HI.X.SX32 R6, R6, R69, 0x1, P6 ;  /* 0x0000004506067211 */ /* 0x000fe200030f0eff */
[----:B------:R-:W-:Y:S01]  /*153f0*/  IMAD.MOV.U32 R5, RZ, RZ, R45 ;  /* 0x000000ffff057224 */ /* 0x000fe200078e002d */
[----:B------:R-:W-:Y:S01]  /*15400*/  ISETP.GE.AND P4, PT, R67, RZ, PT ;  /* 0x000000ff4300720c */ /* 0x000fe20003f86270 */
[----:B--2---:R1:W-:Y:S02]  /*15410*/  STL [R1+0x230], R4 ;  /* 0x0002300401007387 */ /* 0x0043e40000100800 */
[----:B-1----:R-:W-:-:S04]  /*15420*/  IMAD.MOV.U32 R4, RZ, RZ, R22 ;  /* 0x000000ffff047224 */ /* 0x002fc800078e0016 */
[----:B------:R-:W-:Y:S01]  /*15430*/  @!P3 IMAD.MOV R4, RZ, RZ, -R4 ;  /* 0x000000ffff04b224 */ /* 0x000fe200078e0a04 */
[----:B------:R-:W-:Y:S02]  /*15440*/  ISETP.GE.AND P3, PT, R60, RZ, PT ;  /* 0x000000ff3c00720c */ /* 0x000fe40003f66270 */
[----:B------:R-:W2:Y:S02]  /*15450*/  LDL R60, [R1+0x1250] ;  /* 0x00125000013c7983 */ /* 0x000ea40000100800 */
[----:B------:R-:W-:Y:S02]  /*15460*/  SEL R4, R73, R4, !P1 ;  /* 0x0000000449047207 */ /* 0x000fe40004800000 */
[----:B------:R-:W-:Y:S04]  /*15470*/  STL [R1+0x114], R45 ;  /* 0x0001142d01007387 */ /* 0x000fe80000100800 */
[----:B------:R1:W-:Y:S01]  /*15480*/  STL [R1+0x85c], R7 ;  /* 0x00085c0701007387 */ /* 0x0003e20000100800 */
[----:B----4-:R-:W-:Y:S01]  /*15490*/  IMAD R4, R4, UR5, RZ ;  /* 0x0000000504047c24 */ /* 0x010fe2000f8e02ff */
[C---:B------:R-:W-:Y:S01]  /*154a0*/  ISETP.GT.U32.AND P5, PT, R68.reuse, R71, PT ;  /* 0x000000474400720c */ /* 0x040fe20003fa4070 */
[----:B------:R-:W-:Y:S01]  /*154b0*/  @!P3 IMAD.MOV R5, RZ, RZ, -R5 ;  /* 0x000000ffff05b224 */ /* 0x000fe200078e0a05 */
[----:B------:R4:W-:Y:S01]  /*154c0*/  STL [R1+0x858], R6 ;  /* 0x0008580601007387 */ /* 0x0009e20000100800 */
[----:B------:R-:W-:Y:S01]  /*154d0*/  ISETP.GT.U32.AND P6, PT, R68, R65, PT ;  /* 0x000000414400720c */ /* 0x000fe20003fc4070 */
[----:B------:R-:W0:Y:S01]  /*154e0*/  LDCU UR5, c[0x0][0x3b0] ;  /* 0x00007600ff0577ac */ /* 0x000e220008000800 */
[-C--:B-1----:R-:W-:Y:S01]  /*154f0*/  @P0 LOP3.LUT R7, R7, R6.reuse, RZ, 0x3c, !PT ;  /* 0x0000000607070212 */ /* 0x082fe200078e3cff */
[----:B------:R-:W3:Y:S03]  /*15500*/  LDL R45, [R1+0x1280] ;  /* 0x00128000012d7983 */ /* 0x000ee60000100800 */
[----:B----4-:R-:W-:-:S02]  /*15510*/  @P0 LOP3.LUT R6, R7, R6, RZ, 0x3c, !PT ;  /* 0x0000000607060212 */ /* 0x010fc400078e3cff */
[C---:B------:R-:W-:Y:S02]  /*15520*/  LEA R22, P3, R4.reuse, R72, 0x1 ;  /* 0x0000004804167211 */ /* 0x040fe400078608ff */
[----:B------:R-:W-:Y:S02]  /*15530*/  @P0 LOP3.LUT R7, R7, R6, RZ, 0x3c, !PT ;  /* 0x0000000607070212 */ /* 0x000fe400078e3cff */
[----:B------:R-:W-:-:S03]  /*15540*/  LEA.HI.X.SX32 R67, R4, R69, 0x1, P3 ;  /* 0x0000004504437211 */ /* 0x000fc600018f0eff */
[----:B------:R1:W4:Y:S02]  /*15550*/  @P0 LDG.E.U16 R17, desc[UR20][R6.64] ;  /* 0x0000001406110981 */ /* 0x000324000c1e1500 */
[----:B-1----:R-:W-:Y:S02]  /*15560*/  @P0 IMAD.MOV.U32 R6, RZ, RZ, R22 ;  /* 0x000000ffff060224 */ /* 0x002fe400078e0016 */
[----:B------:R-:W-:-:S05]  /*15570*/  @P0 IMAD.MOV.U32 R7, RZ, RZ, R67 ;  /* 0x000000ffff070224 */ /* 0x000fca00078e0043 */
[----:B------:R1:W3:Y:S01]  /*15580*/  @P0 LDG.E.U16 R15, desc[UR20][R6.64] ;  /* 0x00000014060f0981 */ /* 0x0002e2000c1e1500 */
[----:B------:R-:W-:-:S05]  /*15590*/  @!P5 IMAD.IADD R71, R71, 0x1, -R68 ;  /* 0x000000014747d824 */ /* 0x000fca00078e0a44 */
[----:B------:R-:W-:-:S13]  /*155a0*/  ISETP.GT.U32.AND P5, PT, R68, R71, PT ;  /* 0x000000474400720c */ /* 0x000fda0003fa4070 */
[----:B------:R-:W-:Y:S01]  /*155b0*/  @!P5 IMAD.IADD R71, R71, 0x1, -R68 ;  /* 0x000000014747d824 */ /* 0x000fe200078e0a44 */
[----:B------:R-:W-:-:S03]  /*155c0*/  ISETP.GT.U32.AND P5, PT, R68, R62, PT ;  /* 0x0000003e4400720c */ /* 0x000fc60003fa4070 */
[----:B------:R-:W-:Y:S01]  /*155d0*/  IMAD.MOV.U32 R4, RZ, RZ, R71 ;  /* 0x000000ffff047224 */ /* 0x000fe200078e0047 */
[----:B-1----:R-:W-:-:S03]  /*155e0*/  SEL R6, R73, R5, !P1 ;  /* 0x0000000549067207 */ /* 0x002fc60004800000 */
[----:B------:R-:W-:Y:S02]  /*155f0*/  @!P4 IMAD.MOV R4, RZ, RZ, -R4 ;  /* 0x000000ffff04c224 */ /* 0x000fe400078e0a04 */
[----:B------:R-:W-:Y:S01]  /*15600*/  IMAD R6, R6, UR7, RZ ;  /* 0x0000000706067c24 */ /* 0x000fe2000f8e02ff */
[----:B------:R1:W-:Y:S01]  /*15610*/  STL [R1+0x88c], R22 ;  /* 0x00088c1601007387 */ /* 0x0003e20000100800 */
[--C-:B------:R-:W-:Y:S02]  /*15620*/  @!P6 IMAD.IADD R65, R65, 0x1, -R68.reuse ;  /* 0x000000014141e824 */ /* 0x100fe400078e0a44 */
[----:B------:R-:W-:Y:S01]  /*15630*/  @!P5 IMAD.IADD R62, R62, 0x1, -R68 ;  /* 0x000000013e3ed824 */ /* 0x000fe200078e0a44 */
[----:B------:R-:W-:Y:S01]  /*15640*/  SEL R5, R73, R4, !P1 ;  /* 0x0000000449057207 */ /* 0x000fe20004800000 */
[----:B------:R-:W-:Y:S01]  /*15650*/  IMAD.MOV.U32 R4, RZ, RZ, R65 ;  /* 0x000000ffff047224 */ /* 0x000fe200078e0041 */
[----:B------:R-:W-:Y:S01]  /*15660*/  PRMT R11, RZ, 0x7610, R11 ;  /* 0x00007610ff0b7816 */ /* 0x000fe2000000000b */
[----:B------:R-:W2:Y:S01]  /*15670*/  LDCU UR7, c[0x0][0x3b0] ;  /* 0x00007600ff0777ac */ /* 0x000ea20008000800 */
[----:B-1----:R-:W-:Y:S01]  /*15680*/  LEA R22, P6, R6, R72, 0x1 ;  /* 0x0000004806167211 */ /* 0x002fe200078c08ff */
[----:B0-----:R-:W-:Y:S01]  /*15690*/  IMAD R5, R5, UR4, RZ ;  /* 0x0000000405057c24 */ /* 0x001fe2000f8e02ff */
[----:B------:R-:W-:Y:S01]  /*156a0*/  PRMT R7, RZ, 0x7610, R7 ;  /* 0x00007610ff077816 */ /* 0x000fe20000000007 */
[----:B------:R-:W0:Y:S01]  /*156b0*/  LDCU UR4, c[0x0][0x3b0] ;  /* 0x00007600ff0477ac */ /* 0x000e220008000800 */
[----:B--2---:R-:W-:-:S13]  /*156c0*/  ISETP.GE.AND P5, PT, R60, RZ, PT ;  /* 0x000000ff3c00720c */ /* 0x004fda0003fa6270 */
[----:B------:R-:W-:Y:S01]  /*156d0*/  @!P5 IMAD.MOV R4, RZ, RZ, -R4 ;  /* 0x000000ffff04d224 */ /* 0x000fe200078e0a04 */
[----:B----4-:R1:W-:Y:S04]  /*156e0*/  STL [R1+0x22c], R17 ;  /* 0x00022c1101007387 */ /* 0x0103e80000100800 */
[----:B-1----:R-:W2:Y:S04]  /*156f0*/  LDL.LU R17, [R1+0x13c] ;  /* 0x00013c0001117983 */ /* 0x002ea80000300800 */
[----:B------:R1:W-:Y:S04]  /*15700*/  STL [R1+0x888], R67 ;  /* 0x0008884301007387 */ /* 0x0003e80000100800 */
[----:B------:R-:W4:Y:S04]  /*15710*/  LDL R60, [R1+0x1294] ;  /* 0x00129400013c7983 */ /* 0x000f280000100800 */
[----:B------:R-:W2:Y:S04]  /*15720*/  LDL.LU R71, [R1+0x134] ;  /* 0x0001340001477983 */ /* 0x000ea80000300800 */
[----:B------:R0:W-:Y:S04]  /*15730*/  STL [R1+0x128], R65 ;  /* 0x0001284101007387 */ /* 0x0001e80000100800 */
[----:B-1----:R-:W2:Y:S04]  /*15740*/  LDL.LU R67, [R1+0x124] ;  /* 0x0001240001437983 */ /* 0x002ea80000300800 */
[----:B------:R-:W-:Y:S01]  /*15750*/  STL [R1+0x8bc], R22 ;  /* 0x0008bc1601007387 */ /* 0x000fe20000100800 */
[----:B0-----:R-:W-:-:S03]  /*15760*/  LEA R65, P5, R5, R72, 0x1 ;  /* 0x0000004805417211 */ /* 0x001fc600078a08ff */
[----:B---3--:R0:W-:Y:S01]  /*15770*/  STL [R1+0x228], R15 ;  /* 0x0002280f01007387 */ /* 0x0081e20000100800 */
[-C--:B------:R-:W-:Y:S02]  /*15780*/  LEA.HI.X.SX32 R70, R5, R69.reuse, 0x1, P5 ;  /* 0x0000004505467211 */ /* 0x080fe400028f0eff */
[----:B0-----:R-:W-:Y:S02]  /*15790*/  LEA.HI.X.SX32 R15, R6, R69, 0x1, P6 ;  /* 0x00000045060f7211 */ /* 0x001fe400030f0eff */
[----:B------:R-:W-:Y:S01]  /*157a0*/  SEL R6, R73, R4, !P1 ;  /* 0x0000000449067207 */ /* 0x000fe20004800000 */
[----:B------:R-:W-:Y:S02]  /*157b0*/  @P0 IMAD.MOV.U32 R4, RZ, RZ, R22 ;  /* 0x000000ffff040224 */ /* 0x000fe400078e0016 */
[----:B------:R-:W-:-:S05]  /*157c0*/  @P0 IMAD.MOV.U32 R5, RZ, RZ, R15 ;  /* 0x000000ffff050224 */ /* 0x000fca00078e000f */
[----:B------:R0:W3:Y:S02]  /*157d0*/  @P0 LDG.E.U16 R11, desc[UR20][R4.64] ;  /* 0x00000014040b0981 */ /* 0x0000e4000c1e1500 */
[----:B0-----:R-:W-:Y:S02]  /*157e0*/  @P0 IMAD.MOV.U32 R4, RZ, RZ, R65 ;  /* 0x000000ffff040224 */ /* 0x001fe400078e0041 */
[----:B------:R-:W-:-:S05]  /*157f0*/  @P0 IMAD.MOV.U32 R5, RZ, RZ, R70 ;  /* 0x000000ffff050224 */ /* 0x000fca00078e0046 */
[----:B------:R0:W2:Y:S01]  /*15800*/  @P0 LDG.E.U16 R7, desc[UR20][R4.64] ;  /* 0x0000001404070981 */ /* 0x0000a2000c1e1500 */
[C---:B------:R-:W-:Y:S02]  /*15810*/  ISETP.GT.U32.AND P3, PT, R68.reuse, R64, PT ;  /* 0x000000404400720c */ /* 0x040fe40003f64070 */
[----:B------:R-:W-:Y:S01]  /*15820*/  ISETP.GT.U32.AND P4, PT, R68, R62, PT ;  /* 0x0000003e4400720c */ /* 0x000fe20003f84070 */
[----:B------:R-:W-:Y:S10]  /*15830*/  STL [R1+0x8ec], R65 ;  /* 0x0008ec4101007387 */ /* 0x000ff40000100800 */
[----:B------:R-:W-:-:S02]  /*15840*/  @!P3 IMAD.IADD R64, R64, 0x1, -R68 ;  /* 0x000000014040b824 */ /* 0x000fc400078e0a44 */
[----:B------:R-:W-:Y:S01]  /*15850*/  @!P4 IMAD.IADD R62, R62, 0x1, -R68 ;  /* 0x000000013e3ec824 */ /* 0x000fe200078e0a44 */
[----:B------:R-:W-:Y:S02]  /*15860*/  ISETP.GE.AND P4, PT, R45, RZ, PT ;  /* 0x000000ff2d00720c */ /* 0x000fe40003f86270 */
[----:B------:R-:W-:Y:S01]  /*15870*/  ISETP.GT.U32.AND P3, PT, R68, R64, PT ;  /* 0x000000404400720c */ /* 0x000fe20003f64070 */
[----:B------:R-:W2:Y:S04]  /*15880*/  LDL R45, [R1+0x12b4] ;  /* 0x0012b400012d7983 */ /* 0x000ea80000100800 */
[----:B------:R1:W-:Y:S04]  /*15890*/  STL [R1+0x8b8], R15 ;  /* 0x0008b80f01007387 */ /* 0x0003e80000100800 */
[----:B------:R-:W-:Y:S01]  /*158a0*/  STL [R1+0x12c], R62 ;  /* 0x00012c3e01007387 */ /* 0x000fe20000100800 */
[----:B0-----:R-:W-:-:S02]  /*158b0*/  IMAD.MOV.U32 R4, RZ, RZ, R62 ;  /* 0x000000ffff047224 */ /* 0x001fc400078e003e */
[----:B------:R-:W-:Y:S01]  /*158c0*/  IMAD R6, R6, UR5, RZ ;  /* 0x0000000506067c24 */ /* 0x000fe2000f8e02ff */
[----:B------:R-:W-:Y:S01]  /*158d0*/  PRMT R18, RZ, 0x7610, R18 ;  /* 0x00007610ff127816 */ /* 0x000fe20000000012 */
[----:B-1----:R-:W2:Y:S01]  /*158e0*/  LDL.LU R15, [R1+0x1378] ;  /* 0x00137800010f7983 */ /* 0x002ea20000300800 */
[----:B------:R-:W-:Y:S01]  /*158f0*/  @!P4 IMAD.MOV R4, RZ, RZ, -R4 ;  /* 0x000000ffff04c224 */ /* 0x000fe200078e0a04 */
[----:B------:R-:W-:Y:S01]  /*15900*/  PRMT R12, RZ, 0x7610, R12 ;  /* 0x00007610ff0c7816 */ /* 0x000fe2000000000c */
[----:B------:R-:W-:Y:S01]  /*15910*/  @!P3 IMAD.IADD R64, R64, 0x1, -R68 ;  /* 0x000000014040b824 */ /* 0x000fe200078e0a44 */
[----:B------:R-:W2:Y:S01]  /*15920*/  LDL.LU R22, [R1+0x1374] ;  /* 0x0013740001167983 */ /* 0x000ea20000300800 */
[----:B------:R-:W0:Y:S03]  /*15930*/  LDCU UR5, c[0x0][0x3b0] ;  /* 0x00007600ff0577ac */ /* 0x000e260008000800 */
[----:B------:R-:W-:Y:S01]  /*15940*/  STL [R1+0x8e8], R70 ;  /* 0x0008e84601007387 */ /* 0x000fe20000100800 */
[----:B----4-:R-:W-:-:S03]  /*15950*/  ISETP.GE.AND P5, PT, R60, RZ, PT ;  /* 0x000000ff3c00720c */ /* 0x010fc60003fa6270 */
[----:B---3--:R1:W-:Y:S04]  /*15960*/  STL [R1+0x224], R11 ;  /* 0x0002240b01007387 */ /* 0x0083e80000100800 */
[----:B-1----:R-:W3:Y:S04]  /*15970*/  LDL.LU R11, [R1+0x1370] ;  /* 0x00137000010b7983 */ /* 0x002ee80000300800 */
[----:B------:R-:W4:Y:S04]  /*15980*/  LDL R65, [R1+0x12c0] ;  /* 0x0012c00001417983 */ /* 0x000f280000100800 */
[----:B------:R-:W3:Y:S04]  /*15990*/  LDL.LU R60, [R1+0x118] ;  /* 0x00011800013c7983 */ /* 0x000ee80000300800 */
[----:B--2---:R1:W-:Y:S02]  /*159a0*/  STL [R1+0x220], R7 ;  /* 0x0002200701007387 */ /* 0x0043e40000100800 */
[----:B-1----:R-:W-:-:S02]  /*159b0*/  LEA R7, P4, R6, R72, 0x1 ;  /* 0x0000004806077211 */ /* 0x002fc400078808ff */
[----:B------:R-:W-:Y:S02]  /*159c0*/  STL [R1+0x138], R64 ;  /* 0x0001384001007387 */ /* 0x000fe40000100800 */
[----:B------:R-:W-:Y:S02]  /*159d0*/  LEA.HI.X.SX32 R62, R6, R69, 0x1, P4 ;  /* 0x00000045063e7211 */ /* 0x000fe400020f0eff */
[----:B------:R1:W-:Y:S01]  /*159e0*/  STL [R1+0x91c], R7 ;  /* 0x00091c0701007387 */ /* 0x0003e20000100800 */
[----:B------:R-:W-:Y:S02]  /*159f0*/  @P0 IMAD.MOV.U32 R6, RZ, RZ, R7 ;  /* 0x000000ffff060224 */ /* 0x000fe400078e0007 */
[----:B-1----:R-:W-:-:S05]  /*15a00*/  @P0 IMAD.MOV.U32 R7, RZ, RZ, R62 ;  /* 0x000000ffff070224 */ /* 0x002fca00078e003e */
[----:B------:R1:W2:Y:S01]  /*15a10*/  @P0 LDG.E.U16 R18, desc[UR20][R6.64] ;  /* 0x0000001406120981 */ /* 0x0002a2000c1e1500 */
[----:B------:R-:W-:Y:S01]  /*15a20*/  SEL R5, R73, R4, !P1 ;  /* 0x0000000449057207 */ /* 0x000fe20004800000 */
[----:B------:R-:W-:-:S04]  /*15a30*/  IMAD.MOV.U32 R4, RZ, RZ, R64 ;  /* 0x000000ffff047224 */ /* 0x000fc800078e0040 */
[----:B------:R-:W-:Y:S02]  /*15a40*/  @!P5 IMAD.MOV R4, RZ, RZ, -R4 ;  /* 0x000000ffff04d224 */ /* 0x000fe400078e0a04 */
[----:B------:R-:W-:Y:S01]  /*15a50*/  IMAD R5, R5, UR12, RZ ;  /* 0x0000000c05057c24 */ /* 0x000fe2000f8e02ff */
[----:B------:R-:W-:Y:S01]  /*15a60*/  STL [R1+0x918], R62 ;  /* 0x0009183e01007387 */ /* 0x000fe20000100800 */
[----:B------:R-:W-:Y:S01]  /*15a70*/  ISETP.GT.U32.AND P6, PT, R68, R17, PT ;  /* 0x000000114400720c */ /* 0x000fe20003fc4070 */
[----:B------:R-:W0:Y:S01]  /*15a80*/  LDCU UR12, c[0x0][0x3b0] ;  /* 0x00007600ff0c77ac */ /* 0x000e220008000800 */
[----:B------:R-:W-:Y:S01]  /*15a90*/  SEL R4, R73, R4, !P1 ;  /* 0x0000000449047207 */ /* 0x000fe20004800000 */
[----:B------:R-:W3:Y:S04]  /*15aa0*/  LDL R70, [R1+0x1260] ;  /* 0x0012600001467983 */ /* 0x000ee80000100800 */
[----:B-1----:R-:W-:Y:S01]  /*15ab0*/  IMAD R6, R4, UR4, RZ ;  /* 0x0000000404067c24 */ /* 0x002fe2000f8e02ff */
[----:B------:R-:W-:Y:S01]  /*15ac0*/  ISETP.GT.U32.AND P3, PT, R68, R71, PT ;  /* 0x000000474400720c */ /* 0x000fe20003f64070 */
[----:B------:R-:W1:Y:S01]  /*15ad0*/  LDCU UR4, c[0x0][0x3b0] ;  /* 0x00007600ff0477ac */ /* 0x000e620008000800 */
[----:B--2---:R2:W-:Y:S03]  /*15ae0*/  STL [R1+0x21c], R18 ;  /* 0x00021c1201007387 */ /* 0x0045e60000100800 */
[----:B------:R-:W-:-:S08]  /*15af0*/  @!P6 IMAD.IADD R17, R17, 0x1, -R68 ;  /* 0x000000011111e824 */ /* 0x000fd000078e0a44 */
[----:B------:R-:W-:Y:S01]  /*15b00*/  @!P3 IMAD.IADD R71, R71, 0x1, -R68 ;  /* 0x000000014747b824 */ /* 0x000fe200078e0a44 */
[----:B------:R-:W3:Y:S01]  /*15b10*/  LDL.LU R64, [R1+0x10c] ;  /* 0x00010c0001407983 */ /* 0x000ee20000300800 */
[----:B--2---:R-:W-:-:S04]  /*15b20*/  LEA R18, P5, R5, R72, 0x1 ;  /* 0x0000004805127211 */ /* 0x004fc800078a08ff */
[----:B------:R-:W-:Y:S01]  /*15b30*/  LEA.HI.X.SX32 R5, R5, R69, 0x1, P5 ;  /* 0x0000004505057211 */ /* 0x000fe200028f0eff */
[----:B------:R-:W-:-:S05]  /*15b40*/  @P0 IMAD.MOV.U32 R4, RZ, RZ, R18 ;  /* 0x000000ffff040224 */ /* 0x000fca00078e0012 */
[----:B------:R2:W3:Y:S01]  /*15b50*/  @P0 LDG.E.U16 R12, desc[UR20][R4.64] ;  /* 0x00000014040c0981 */ /* 0x0004e2000c1e1500 */
[----:B------:R-:W-:Y:S02]  /*15b60*/  ISETP.GT.U32.AND P6, PT, R68, R17, PT ;  /* 0x000000114400720c */ /* 0x000fe40003fc4070 */
[----:B------:R-:W-:Y:S01]  /*15b70*/  ISETP.GE.AND P3, PT, R45, RZ, PT ;  /* 0x000000ff2d00720c */ /* 0x000fe20003f66270 */
[----:B------:R0:W-:Y:S04]  /*15b80*/  STL [R1+0x94c], R18 ;  /* 0x00094c1201007387 */ /* 0x0001e80000100800 */
[----:B------:R-:W4:Y:S04]  /*15b90*/  LDL.LU R62, [R1+0x100] ;  /* 0x00010000013e7983 */ /* 0x000f280000300800 */
[----:B------:R-:W4:Y:S02]  /*15ba0*/  LDL.LU R45, [R1+0x144] ;  /* 0x00014400012d7983 */ /* 0x000f240000300800 */
[----:B------:R-:W-:-:S02]  /*15bb0*/  @!P6 IMAD.IADD R17, R17, 0x1, -R68 ;  /* 0x000000011111e824 */ /* 0x000fc400078e0a44 */
[----:B------:R1:W-:Y:S02]  /*15bc0*/  STL [R1+0x948], R5 ;  /* 0x0009480501007387 */ /* 0x0003e40000100800 */
[----:B--2---:R-:W-:Y:S02]  /*15bd0*/  IMAD.MOV.U32 R4, RZ, RZ, R17 ;  /* 0x000000ffff047224 */ /* 0x004fe400078e0011 */
[----:B0-----:R-:W2:Y:S02]  /*15be0*/  LDL.LU R18, [R1+0x136c] ;  /* 0x00136c0001127983 */ /* 0x001ea40000300800 */
[----:B------:R-:W-:Y:S01]  /*15bf0*/  @!P3 IMAD.MOV R4, RZ, RZ, -R4 ;  /* 0x000000ffff04b224 */ /* 0x000fe200078e0a04 */
[----:B-1----:R-:W-:-:S04]  /*15c00*/  LEA R5, P6, R6, R72, 0x1 ;  /* 0x0000004806057211 */ /* 0x002fc800078c08ff */
[----:B------:R-:W-:Y:S02]  /*15c10*/  LEA.HI.X.SX32 R17, R6, R69, 0x1, P6 ;  /* 0x0000004506117211 */ /* 0x000fe400030f0eff */
[----:B------:R-:W-:Y:S01]  /*15c20*/  SEL R6, R73, R4, !P1 ;  /* 0x0000000449067207 */ /* 0x000fe20004800000 */
[----:B------:R-:W-:Y:S01]  /*15c30*/  @P0 IMAD.MOV.U32 R4, RZ, RZ, R5 ;  /* 0x000000ffff040224 */ /* 0x000fe200078e0005 */
[----:B------:R-:W-:Y:S01]  /*15c40*/  PRMT R7, RZ, 0x7610, R7 ;  /* 0x00007610ff077816 */ /* 0x000fe20000000007 */
[----:B---3--:R0:W-:Y:S04]  /*15c50*/  STL [R1+0x218], R12 ;  /* 0x0002180c01007387 */ /* 0x0081e80000100800 */
[----:B0-----:R-:W3:Y:S04]  /*15c60*/  LDL.LU R12, [R1+0x1368] ;  /* 0x00136800010c7983 */ /* 0x001ee80000300800 */
[----:B------:R0:W-:Y:S02]  /*15c70*/  STL [R1+0x97c], R5 ;  /* 0x00097c0501007387 */ /* 0x0001e40000100800 */
[----:B0-----:R-:W-:-:S05]  /*15c80*/  @P0 IMAD.MOV.U32 R5, RZ, RZ, R17 ;  /* 0x000000ffff050224 */ /* 0x001fca00078e0011 */
[----:B------:R-:W2:Y:S01]  /*15c90*/  @P0 LDG.E.U16 R7, desc[UR20][R4.64] ;  /* 0x0000001404070981 */ /* 0x000ea2000c1e1500 */
[----:B------:R-:W-:-:S13]  /*15ca0*/  ISETP.GT.U32.AND P4, PT, R68, R67, PT ;  /* 0x000000434400720c */ /* 0x000fda0003f84070 */
[----:B------:R-:W-:-:S05]  /*15cb0*/  @!P4 IMAD.IADD R67, R67, 0x1, -R68 ;  /* 0x000000014343c824 */ /* 0x000fca00078e0a44 */
[----:B------:R-:W-:Y:S01]  /*15cc0*/  ISETP.GT.U32.AND P4, PT, R68, R67, PT ;  /* 0x000000434400720c */ /* 0x000fe20003f84070 */
[----:B------:R-:W-:Y:S01]  /*15cd0*/  IMAD R6, R6, UR5, RZ ;  /* 0x0000000506067c24 */ /* 0x000fe2000f8e02ff */
[----:B----4-:R-:W-:Y:S01]  /*15ce0*/  ISETP.GE.AND P3, PT, R65, RZ, PT ;  /* 0x000000ff4100720c */ /* 0x010fe20003f66270 */
[----:B------:R-:W0:Y:S01]  /*15cf0*/  LDCU UR5, c[0x0][0x3b0] ;  /* 0x00007600ff0577ac */ /* 0x000e220008000800 */
[----:B------:R-:W4:Y:S04]  /*15d00*/  LDL R65, [R1+0x11e0] ;  /* 0x0011e00001417983 */ /* 0x000f280000100800 */
[----:B------:R1:W-:Y:S05]  /*15d10*/  STL [R1+0x978], R17 ;  /* 0x0009781101007387 */ /* 0x0003ea0000100800 */
[----:B------:R-:W-:Y:S01]  /*15d20*/  @!P4 IMAD.IADD R67, R67, 0x1, -R68 ;  /* 0x000000014343c824 */ /* 0x000fe200078e0a44 */
[----:B-1----:R-:W3:Y:S01]  /*15d30*/  LDL.LU R17, [R1+0x1364] ;  /* 0x0013640001117983 */ /* 0x002ee20000300800 */
[----:B------:R-:W-:-:S03]  /*15d40*/  PRMT R55, RZ, 0x7610, R55 ;  /* 0x00007610ff377816 */ /* 0x000fc60000000037 */
[----:B--2---:R1:W-:Y:S04]  /*15d50*/  STL [R1+0x20c], R7 ;  /* 0x00020c0701007387 */ /* 0x0043e80000100800 */
[----:B------:R-:W-:Y:S01]  /*15d60*/  STL [R1+0x124], R67 ;  /* 0x0001244301007387 */ /* 0x000fe20000100800 */
[----:B-1----:R-:W-:-:S04]  /*15d70*/  LEA R7, P4, R6, R72, 0x1 ;  /* 0x0000004806077211 */ /* 0x002fc800078808ff */
[----:B------:R-:W-:Y:S01]  /*15d80*/  LEA.HI.X.SX32 R6, R6, R69, 0x1, P4 ;  /* 0x0000004506067211 */ /* 0x000fe200020f0eff */
[----:B------:R1:W-:Y:S04]  /*15d90*/  STL [R1+0x9ac], R7 ;  /* 0x0009ac0701007387 */ /* 0x0003e80000100800 */
[----:B------:R2:W-:Y:S01]  /*15da0*/  STL [R1+0x9a8], R6 ;  /* 0x0009a80601007387 */ /* 0x0005e20000100800 */
[----:B-1----:R-:W-:-:S04]  /*15db0*/  @P0 LOP3.LUT R7, R7, R6, RZ, 0x3c, !PT ;  /* 0x0000000607070212 */ /* 0x002fc800078e3cff */
[----:B--2---:R-:W-:-:S04]  /*15dc0*/  @P0 LOP3.LUT R6, R7, R6, RZ, 0x3c, !PT ;  /* 0x0000000607060212 */ /* 0x004fc800078e3cff */
[----:B------:R-:W-:-:S05]  /*15dd0*/  @P0 LOP3.LUT R7, R7, R6, RZ, 0x3c, !PT ;  /* 0x0000000607070212 */ /* 0x000fca00078e3cff */
[----:B------:R-:W2:Y:S01]  /*15de0*/  @P0 LDG.E.U16 R55, desc[UR20][R6.64] ;  /* 0x0000001406370981 */ /* 0x000ea2000c1e1500 */
[----:B------:R-:W-:-:S03]  /*15df0*/  IMAD.MOV.U32 R4, RZ, RZ, R67 ;  /* 0x000000ffff047224 */ /* 0x000fc600078e0043 */
[----:B------:R-:W3:Y:S01]  /*15e00*/  LDL R67, [R1+0x10c0] ;  /* 0x0010c00001437983 */ /* 0x000ee20000100800 */
[C---:B------:R-:W-:Y:S02]  /*15e10*/  ISETP.GT.U32.AND P5, PT, R68.reuse, R71, PT ;  /* 0x000000474400720c */ /* 0x040fe40003fa4070 */
[----:B------:R-:W-:-:S11]  /*15e20*/  ISETP.GT.U32.AND P6, PT, R68, R60, PT ;  /* 0x0000003c4400720c */ /* 0x000fd60003fc4070 */
[--C-:B------:R-:W-:Y:S01]  /*15e30*/  @!P5 IMAD.IADD R71, R71, 0x1, -R68.reuse ;  /* 0x000000014747d824 */ /* 0x100fe200078e0a44 */
[----:B------:R-:W-:Y:S01]  /*15e40*/  ISETP.GE.AND P5, PT, R70, RZ, PT ;  /* 0x000000ff4600720c */ /* 0x000fe20003fa6270 */
[----:B------:R-:W-:Y:S02]  /*15e50*/  @!P6 IMAD.IADD R60, R60, 0x1, -R68 ;  /* 0x000000013c3ce824 */ /* 0x000fe400078e0a44 */
[----:B------:R-:W-:-:S04]  /*15e60*/  IMAD.MOV.U32 R5, RZ, RZ, R71 ;  /* 0x000000ffff057224 */ /* 0x000fc800078e0047 */
[----:B------:R-:W-:Y:S01]  /*15e70*/  @!P3 IMAD.MOV R5, RZ, RZ, -R5 ;  /* 0x000000ffff05b224 */ /* 0x000fe200078e0a05 */
[----:B------:R-:W-:-:S05]  /*15e80*/  ISETP.GT.U32.AND P3, PT, R68, R45, PT ;  /* 0x0000002d4400720c */ /* 0x000fca0003f64070 */
[----:B------:R-:W-:Y:S01]  /*15e90*/  @!P5 IMAD.MOV R4, RZ, RZ, -R4 ;  /* 0x000000ffff04d224 */ /* 0x000fe200078e0a04 */
[C---:B------:R-:W-:Y:S02]  /*15ea0*/  ISETP.GT.U32.AND P5, PT, R68.reuse, R60, PT ;  /* 0x0000003c4400720c */ /* 0x040fe40003fa4070 */
[C---:B------:R-:W-:Y:S02]  /*15eb0*/  SEL R5, R73.reuse, R5, !P1 ;  /* 0x0000000549057207 */ /* 0x040fe40004800000 */
[C---:B------:R-:W-:Y:S01]  /*15ec0*/  ISETP.GT.U32.AND P6, PT, R68.reuse, R62, PT ;  /* 0x0000003e4400720c */ /* 0x040fe20003fc4070 */
[----:B--2---:R1:W-:Y:S04]  /*15ed0*/  STL [R1+0x208], R55 ;  /* 0x0002083701007387 */ /* 0x0043e80000100800 */
[----:B-1----:R-:W2:Y:S01]  /*15ee0*/  LDL R55, [R1+0xff8] ;  /* 0x000ff80001377983 */ /* 0x002ea20000100800 */
[----:B------:R-:W-:Y:S01]  /*15ef0*/  SEL R4, R73, R4, !P1 ;  /* 0x0000000449047207 */ /* 0x000fe20004800000 */
[----:B------:R-:W-:Y:S01]  /*15f00*/  IMAD R6, R5, UR4, RZ ;  /* 0x0000000405067c24 */ /* 0x000fe2000f8e02ff */
[----:B------:R-:W-:Y:S01]  /*15f10*/  ISETP.GT.U32.AND P4, PT, R68, R64, PT ;  /* 0x000000404400720c */ /* 0x000fe20003f84070 */
[--C-:B------:R-:W-:Y:S01]  /*15f20*/  @!P5 IMAD.IADD R60, R60, 0x1, -R68.reuse ;  /* 0x000000013c3cd824 */ /* 0x100fe200078e0a44 */
[----:B------:R-:W3:Y:S01]  /*15f30*/  LDL.LU R71, [R1+0x148] ;  /* 0x0001480001477983 */ /* 0x000ee20000300800 */
[----:B0-----:R-:W-:Y:S01]  /*15f40*/  IMAD R5, R4, UR5, RZ ;  /* 0x0000000504057c24 */ /* 0x001fe2000f8e02ff */
[-C--:B------:R-:W-:Y:S01]  /*15f50*/  LEA R7, P5, R6, R72.reuse, 0x1 ;  /* 0x0000004806077211 */ /* 0x080fe200078a08ff */
[--C-:B------:R-:W-:Y:S01]  /*15f60*/  @!P3 IMAD.IADD R45, R45, 0x1, -R68.reuse ;  /* 0x000000012d2db824 */ /* 0x100fe200078e0a44 */
[----:B----4-:R-:W-:Y:S01]  /*15f70*/  ISETP.GE.AND P3, PT, R65, RZ, PT ;  /* 0x000000ff4100720c */ /* 0x010fe20003f66270 */
[----:B------:R-:W-:Y:S01]  /*15f80*/  @!P6 IMAD.IADD R62, R62, 0x1, -R68 ;  /* 0x000000013e3ee824 */ /* 0x000fe200078e0a44 */
[----:B------:R-:W-:Y:S01]  /*15f90*/  LEA.HI.X.SX32 R6, R6, R69, 0x1, P5 ;  /* 0x0000004506067211 */ /* 0x000fe200028f0eff */
[----:B------:R-:W4:Y:S01]  /*15fa0*/  LDL.LU R65, [R1+0x14c] ;  /* 0x00014c0001417983 */ /* 0x000f220000300800 */
[----:B------:R-:W-:Y:S01]  /*15fb0*/  LEA R70, P6, R5, R72, 0x1 ;  /* 0x0000004805467211 */ /* 0x000fe200078c08ff */
[----:B------:R-:W-:Y:S01]  /*15fc0*/  IMAD.MOV.U32 R4, RZ, RZ, R60 ;  /* 0x000000ffff047224 */ /* 0x000fe200078e003c */
[----:B------:R-:W-:Y:S01]  /*15fd0*/  PRMT R74, RZ, 0x7610, R74 ;  /* 0x00007610ff4a7816 */ /* 0x000fe2000000004a */
[----:B------:R0:W-:Y:S01]  /*15fe0*/  STL [R1+0x118], R60 ;  /* 0x0001183c01007387 */ /* 0x0001e20000100800 */
[----:B------:R-:W-:Y:S01]  /*15ff0*/  @!P4 IMAD.IADD R64, R64, 0x1, -R68 ;  /* 0x000000014040c824 */ /* 0x000fe200078e0a44 */
[----:B------:R-:W-:Y:S01]  /*16000*/  PRMT R8, RZ, 0x7610, R8 ;  /* 0x00007610ff087816 */ /* 0x000fe20000000008 */
[----:B------:R-:W1:Y:S01]  /*16010*/  LDCU UR4, c[0x0][0x3b0] ;  /* 0x00007600ff0477ac */ /* 0x000e620008000800 */
[----:B------:R0:W-:Y:S01]  /*16020*/  STL [R1+0x9dc], R7 ;  /* 0x0009dc0701007387 */ /* 0x0001e20000100800 */
[----:B------:R-:W-:Y:S01]  /*16030*/  PRMT R0, RZ, 0x7610, R0 ;  /* 0x00007610ff007816 */ /* 0x000fe20000000000 */
[----:B------:R-:W1:Y:S02]  /*16040*/  LDCU UR5, c[0x0][0x3b0] ;  /* 0x00007600ff0577ac */ /* 0x000e640008000800 */
[----:B0-----:R-:W4:Y:S01]  /*16050*/  LDL R60, [R1+0xf8c] ;  /* 0x000f8c00013c7983 */ /* 0x001f220000100800 */
[----:B------:R-:W-:-:S03]  /*16060*/  @P0 LOP3.LUT R7, R7, R6, RZ, 0x3c, !PT ;  /* 0x0000000607070212 */ /* 0x000fc600078e3cff */
[----:B------:R-:W-:Y:S04]  /*16070*/  STL [R1+0xa0c], R70 ;  /* 0x000a0c4601007387 */ /* 0x000fe80000100800 */
[----:B------:R0:W-:Y:S01]  /*16080*/  STL [R1+0x9d8], R6 ;  /* 0x0009d80601007387 */ /* 0x0001e20000100800 */
[----:B------:R-:W-:Y:S01]  /*16090*/  LEA.HI.X.SX32 R5, R5, R69, 0x1, P6 ;  /* 0x0000004505057211 */ /* 0x000fe200030f0eff */
[----:B------:R-:W-:Y:S01]  /*160a0*/  @!P3 IMAD.MOV R4, RZ, RZ, -R4 ;  /* 0x000000ffff04b224 */ /* 0x000fe200078e0a04 */
[----:B------:R-:W-:Y:S02]  /*160b0*/  ISETP.GT.U32.AND P4, PT, R68, R45, PT ;  /* 0x0000002d4400720c */ /* 0x000fe40003f84070 */
[----:B0-----:R-:W-:-:S04]  /*160c0*/  @P0 LOP3.LUT R6, R7, R6, RZ, 0x3c, !PT ;  /* 0x0000000607060212 */ /* 0x001fc800078e3cff */
[----:B------:R-:W-:Y:S02]  /*160d0*/  @P0 LOP3.LUT R7, R7, R6, RZ, 0x3c, !PT ;  /* 0x0000000607070212 */ /* 0x000fe400078e3cff */
[C---:B------:R-:W-:Y:S02]  /*160e0*/  ISETP.GT.U32.AND P5, PT, R68.reuse, R64, PT ;  /* 0x000000404400720c */ /* 0x040fe40003fa4070 */
[----:B------:R-:W-:Y:S01]  /*160f0*/  ISETP.GT.U32.AND P6, PT, R68, R62, PT ;  /* 0x0000003e4400720c */ /* 0x000fe20003fc4070 */
[----:B------:R0:W4:Y:S01]  /*16100*/  @P0 LDG.E.U16 R74, desc[UR20][R6.64] ;  /* 0x00000014064a0981 */ /* 0x000122000c1e1500 */
[----:B------:R-:W-:Y:S01]  /*16110*/  SEL R4, R73, R4, !P1 ;  /* 0x0000000449047207 */ /* 0x000fe20004800000 */
[----:B0-----:R-:W-:Y:S02]  /*16120*/  @P0 IMAD.MOV.U32 R6, RZ, RZ, R70 ;  /* 0x000000ffff060224 */ /* 0x001fe400078e0046 */
[----:B------:R-:W-:-:S05]  /*16130*/  @P0 IMAD.MOV.U32 R7, RZ, RZ, R5 ;  /* 0x000000ffff070224 */ /* 0x000fca00078e0005 */
[----:B------:R0:W4:Y:S01]  /*16140*/  @P0 LDG.E.U16 R8, desc[UR20][R6.64] ;  /* 0x0000001406080981 */ /* 0x000122000c1e1500 */
[--C-:B------:R-:W-:Y:S02]  /*16150*/  @!P4 IMAD.IADD R45, R45, 0x1, -R68.reuse ;  /* 0x000000012d2dc824 */ /* 0x100fe400078e0a44 */
[--C-:B------:R-:W-:Y:S02]  /*16160*/  @!P5 IMAD.IADD R64, R64, 0x1, -R68.reuse ;  /* 0x000000014040d824 */ /* 0x100fe400078e0a44 */
[----:B------:R-:W-:Y:S02]  /*16170*/  @!P6 IMAD.IADD R62, R62, 0x1, -R68 ;  /* 0x000000013e3ee824 */ /* 0x000fe400078e0a44 */
[----:B0-----:R-:W-:Y:S01]  /*16180*/  IMAD R6, R4, UR7, RZ ;  /* 0x0000000704067c24 */ /* 0x001fe2000f8e02ff */
[----:B------:R0:W-:Y:S01]  /*16190*/  STL [R1+0xa08], R5 ;  /* 0x000a080501007387 */ /* 0x0001e20000100800 */
[----:B--2---:R-:W-:Y:S02]  /*161a0*/  ISETP.GE.AND P4, PT, R55, RZ, PT ;  /* 0x000000ff3700720c */ /* 0x004fe40003f86270 */
[----:B---3--:R-:W-:Y:S01]  /*161b0*/  ISETP.GE.AND P3, PT, R67, RZ, PT ;  /* 0x000000ff4300720c */ /* 0x008fe20003f66270 */
[----:B------:R-:W2:Y:S01]  /*161c0*/  LDL.LU R55, [R1+0x154] ;  /* 0x0001540001377983 */ /* 0x000ea20000300800 */
[C---:B------:R-:W-:Y:S01]  /*161d0*/  LEA R7, P6, R6.reuse, R72, 0x1 ;  /* 0x0000004806077211 */ /* 0x040fe200078c08ff */
[----:B------:R-:W-:Y:S01]  /*161e0*/  IMAD.MOV.U32 R4, RZ, RZ, R62 ;  /* 0x000000ffff047224 */ /* 0x000fe200078e003e */
[----:B------:R-:W-:Y:S01]  /*161f0*/  PRMT R93, RZ, 0x7610, R93 ;  /* 0x00007610ff5d7816 */ /* 0x000fe2000000005d */
[----:B------:R-:W-:Y:S01]  /*16200*/  STL [R1+0x144], R45 ;  /* 0x0001442d01007387 */ /* 0x000fe20000100800 */
[----:B------:R-:W-:Y:S01]  /*16210*/  LEA.HI.X.SX32 R6, R6, R69, 0x1, P6 ;  /* 0x0000004506067211 */ /* 0x000fe200030f0eff */
[----:B------:R-:W3:Y:S02]  /*16220*/  LDCU UR7, c[0x0][0x3b0] ;  /* 0x00007600ff0777ac */ /* 0x000ee40008000800 */
[----:B------:R-:W-:Y:S04]  /*16230*/  STL [R1+0x10c], R64 ;  /* 0x00010c4001007387 */ /* 0x000fe80000100800 */
[----:B------:R-:W-:Y:S04]  /*16240*/  STL [R1+0x100], R62 ;  /* 0x0001003e01007387 */ /* 0x000fe80000100800 */
[----:B------:R-:W2:Y:S04]  /*16250*/  LDL R70, [R1+0xfa8] ;  /* 0x000fa80001467983 */ /* 0x000ea80000100800 */
[----:B------:R1:W-:Y:S04]  /*16260*/  STL [R1+0xa3c], R7 ;  /* 0x000a3c0701007387 */ /* 0x0003e80000100800 */
[----:B------:R3:W-:Y:S01]  /*16270*/  STL [R1+0xa38], R6 ;  /* 0x000a380601007387 */ /* 0x0007e20000100800 */
[----:B0-----:R-:W-:-:S03]  /*16280*/  IMAD.MOV.U32 R5, RZ, RZ, R64 ;  /* 0x000000ffff057224 */ /* 0x001fc600078e0040 */
[----:B------:R-:W2:Y:S01]  /*16290*/  LDL.LU R67, [R1+0x158] ;  /* 0x0001580001437983 */ /* 0x000ea20000300800 */
[----:B-1----:R-:W-:-:S04]  /*162a0*/  @P0 LOP3.LUT R7, R7, R6, RZ, 0x3c, !PT ;  /* 0x0000000607070212 */ /* 0x002fc800078e3cff */
[----:B---3--:R-:W-:-:S04]  /*162b0*/  @P0 LOP3.LUT R6, R7, R6, RZ, 0x3c, !PT ;  /* 0x0000000607060212 */ /* 0x008fc800078e3cff */
[----:B------:R-:W-:-:S05]  /*162c0*/  @P0 LOP3.LUT R7, R7, R6, RZ, 0x3c, !PT ;  /* 0x0000000607070212 */ /* 0x000fca00078e3cff */
[----:B------:R0:W3:Y:S01]  /*162d0*/  @P0 LDG.E.U16 R0, desc[UR20][R6.64] ;  /* 0x0000001406000981 */ /* 0x0000e2000c1e1500 */
[----:B------:R-:W-:Y:S01]  /*162e0*/  @!P3 IMAD.MOV R5, RZ, RZ, -R5 ;  /* 0x000000ffff05b224 */ /* 0x000fe200078e0a05 */
[----:B----4-:R-:W-:Y:S01]  /*162f0*/  ISETP.GE.AND P3, PT, R60, RZ, PT ;  /* 0x000000ff3c00720c */ /* 0x010fe20003f66270 */
[----:B------:R-:W-:Y:S01]  /*16300*/  @!P4 IMAD.MOV R4, RZ, RZ, -R4 ;  /* 0x000000ffff04c224 */ /* 0x000fe200078e0a04 */
[----:B------:R1:W-:Y:S02]  /*16310*/  STL [R1+0x200], R8 ;  /* 0x0002000801007387 */ /* 0x0003e40000100800 */
[C---:B-1----:R-:W-:Y:S02]  /*16320*/  SEL R8, R73.reuse, R5, !P1 ;  /* 0x0000000549087207 */ /* 0x042fe40004800000 */
[----:B------:R-:W-:-:S03]  /*16330*/  SEL R5, R73, R4, !P1 ;  /* 0x0000000449057207 */ /* 0x000fc60004800000 */
[----:B------:R-:W-:Y:S01]  /*16340*/  IMAD R8, R8, UR4, RZ ;  /* 0x0000000408087c24 */ /* 0x000fe2000f8e02ff */
[----:B------:R1:W-:Y:S01]  /*16350*/  STL [R1+0x204], R74 ;  /* 0x0002044a01007387 */ /* 0x0003e20000100800 */
[----:B------:R-:W-:Y:S01]  /*16360*/  IMAD.MOV.U32 R4, RZ, RZ, R45 ;  /* 0x000000ffff047224 */ /* 0x000fe200078e002d */
[----:B------:R-:W-:Y:S01]  /*16370*/  PRMT R59, RZ, 0x7610, R59 ;  /* 0x00007610ff3b7816 */ /* 0x000fe2000000003b */
[----:B------:R-:W-:Y:S01]  /*16380*/  IMAD R5, R5, UR5, RZ ;  /* 0x0000000505057c24 */ /* 0x000fe2000f8e02ff */
[----:B------:R-:W4:Y:S01]  /*16390*/  LDL R62, [R1+0xfc8] ;  /* 0x000fc800013e7983 */ /* 0x000f220000100800 */
[----:B------:R-:W-:Y:S01]  /*163a0*/  ISETP.GT.U32.AND P6, PT, R68, R65, PT ;  /* 0x000000414400720c */ /* 0x000fe20003fc4070 */
[----:B------:R-:W2:Y:S02]  /*163b0*/  LDCU UR4, c[0x0][0x3b0] ;  /* 0x00007600ff0477ac */ /* 0x000ea40008000800 */
[----:B------:R-:W2:Y:S01]  /*163c0*/  LDL R45, [R1+0xfe8] ;  /* 0x000fe800012d7983 */ /* 0x000ea20000100800 */
[----:B-1----:R-:W-:Y:S01]  /*163d0*/  LEA R74, P4, R8, R72, 0x1 ;  /* 0x00000048084a7211 */ /* 0x002fe200078808ff */
[----:B------:R-:W-:-:S02]  /*163e0*/  @!P3 IMAD.MOV R4, RZ, RZ, -R4 ;  /* 0x000000ffff04b224 */ /* 0x000fc400078e0a04 */
[----:B------:R-:W2:Y:S01]  /*163f0*/  LDL.LU R60, [R1+0x164] ;  /* 0x00016400013c7983 */ /* 0x000ea20000300800 */
[C---:B0-----:R-:W-:Y:S01]  /*16400*/  LEA R7, P3, R5.reuse, R72, 0x1 ;  /* 0x0000004805077211 */ /* 0x041fe200078608ff */
[----:B------:R-:W0:Y:S02]  /*16410*/  LDCU UR5, c[0x0][0x3b0] ;  /* 0x00007600ff0577ac */ /* 0x000e240008000800 */
[----:B------:R-:W-:Y:S01]  /*16420*/  STL [R1+0xa6c], R74 ;  /* 0x000a6c4a01007387 */ /* 0x000fe20000100800 */
[-C--:B------:R-:W-:Y:S02]  /*16430*/  LEA.HI.X.SX32 R64, R5, R69.reuse, 0x1, P3 ;  /* 0x0000004505407211 */ /* 0x080fe400018f0eff */
[----:B------:R-:W-:Y:S01]  /*16440*/  SEL R6, R73, R4, !P1 ;  /* 0x0000000449067207 */ /* 0x000fe20004800000 */
[----:B------:R-:W-:Y:S01]  /*16450*/  @P0 IMAD.MOV.U32 R4, RZ, RZ, R74 ;  /* 0x000000ffff040224 */ /* 0x000fe200078e004a */
[----:B---3--:R1:W-:Y:S02]  /*16460*/  STL [R1+0x1fc], R0 ;  /* 0x0001fc0001007387 */ /* 0x0083e40000100800 */
[----:B-1----:R-:W-:-:S05]  /*16470*/  LEA.HI.X.SX32 R0, R8, R69, 0x1, P4 ;  /* 0x0000004508007211 */ /* 0x002fca00020f0eff */
[----:B------:R-:W-:-:S05]  /*16480*/  @P0 IMAD.MOV.U32 R5, RZ, RZ, R0 ;  /* 0x000000ffff050224 */ /* 0x000fca00078e0000 */
[----:B------:R1:W3:Y:S02]  /*16490*/  @P0 LDG.E.U16 R93, desc[UR20][R4.64] ;  /* 0x00000014045d0981 */ /* 0x0002e4000c1e1500 */
[----:B-1----:R-:W-:Y:S02]  /*164a0*/  @P0 IMAD.MOV.U32 R4, RZ, RZ, R7 ;  /* 0x000000ffff040224 */ /* 0x002fe400078e0007 */
[----:B------:R-:W-:-:S05]  /*164b0*/  @P0 IMAD.MOV.U32 R5, RZ, RZ, R64 ;  /* 0x000000ffff050224 */ /* 0x000fca00078e0040 */
[----:B------:R1:W2:Y:S01]  /*164c0*/  @P0 LDG.E.U16 R59, desc[UR20][R4.64] ;  /* 0x00000014043b0981 */ /* 0x0002a2000c1e1500 */
[----:B------:R-:W-:-:S05]  /*164d0*/  @!P6 IMAD.IADD R65, R65, 0x1, -R68 ;  /* 0x000000014141e824 */ /* 0x000fca00078e0a44 */
[----:B------:R-:W-:Y:S01]  /*164e0*/  ISETP.GT.U32.AND P6, PT, R68, R65, PT ;  /* 0x000000414400720c */ /* 0x000fe20003fc4070 */
[----:B------:R-:W-:Y:S01]  /*164f0*/  IMAD R6, R6, UR11, RZ ;  /* 0x0000000b06067c24 */ /* 0x000fe2000f8e02ff */
[----:B------:R0:W-:Y:S04]  /*16500*/  STL [R1+0xa9c], R7 ;  /* 0x000a9c0701007387 */ /* 0x0001e80000100800 */
[----:B------:R1:W-:Y:S07]  /*16510*/  STL [R1+0xa68], R0 ;  /* 0x000a680001007387 */ /* 0x0003ee0000100800 */
[----:B------:R-:W-:Y:S01]  /*16520*/  @!P6 IMAD.IADD R65, R65, 0x1, -R68 ;  /* 0x000000014141e824 */ /* 0x000fe200078e0a44 */
[C---:B0-----:R-:W-:Y:S01]  /*16530*/  LEA R7, P6, R6.reuse, R72, 0x1 ;  /* 0x0000004806077211 */ /* 0x041fe200078c08ff */
[----:B-1----:R-:W3:Y:S04]  /*16540*/  LDL.LU R0, [R1+0x1360] ;  /* 0x0013600001007983 */ /* 0x002ee80000300800 */
[----:B------:R-:W3:Y:S01]  /*16550*/  LDL.LU R74, [R1+0x135c] ;  /* 0x00135c00014a7983 */ /* 0x000ee20000300800 */
[----:B------:R-:W-:-:S03]  /*16560*/  LEA.HI.X.SX32 R6, R6, R69, 0x1, P6 ;  /* 0x0000004506067211 */ /* 0x000fc600030f0eff */
[----:B------:R0:W-:Y:S04]  /*16570*/  STL [R1+0xa98], R64 ;  /* 0x000a984001007387 */ /* 0x0001e80000100800 */
[----:B0-----:R-:W3:Y:S01]  /*16580*/  LDL R64, [R1+0x1010] ;  /* 0x0010100001407983 */ /* 0x001ee20000100800 */
[----:B------:R-:W-:-:S03]  /*16590*/  PRMT R4, RZ, 0x7610, R4 ;  /* 0x00007610ff047816 */ /* 0x000fc60000000004 */
[----:B--2---:R0:W-:Y:S04]  /*165a0*/  STL [R1+0x1f0], R59 ;  /* 0x0001f03b01007387 */ /* 0x0041e80000100800 */
[----:B0-----:R-:W2:Y:S04]  /*165b0*/  LDL.LU R59, [R1+0x168] ;  /* 0x00016800013b7983 */ /* 0x001ea80000300800 */
[----:B------:R-:W-:Y:S04]  /*165c0*/  STL [R1+0x14c], R65 ;  /* 0x00014c4101007387 */ /* 0x000fe80000100800 */
[----:B------:R0:W-:Y:S04]  /*165d0*/  STL [R1+0x2d4], R7 ;  /* 0x0002d40701007387 */ /* 0x0001e80000100800 */
[----:B------:R1:W-:Y:S01]  /*165e0*/  STL [R1+0x2d0], R6 ;  /* 0x0002d00601007387 */ /* 0x0003e20000100800 */
[----:B0-----:R-:W-:-:S04]  /*165f0*/  @P0 LOP3.LUT R7, R7, R6, RZ, 0x3c, !PT ;  /* 0x0000000607070212 */ /* 0x001fc800078e3cff */
[----:B-1----:R-:W-:-:S04]  /*16600*/  @P0 LOP3.LUT R6, R7, R6, RZ, 0x3c, !PT ;  /* 0x0000000607060212 */ /* 0x002fc800078e3cff */
[----:B------:R-:W-:-:S05]  /*16610*/  @P0 LOP3.LUT R7, R7, R6, RZ, 0x3c, !PT ;  /* 0x0000000607070212 */ /* 0x000fca00078e3cff */
[----:B------:R0:W2:Y:S01]  /*16620*/  @P0 LDG.E.U16 R4, desc[UR20][R6.64] ;  /* 0x0000001406040981 */ /* 0x0000a2000c1e1500 */
[C---:B------:R-:W-:Y:S02]  /*16630*/  ISETP.GT.U32.AND P5, PT, R68.reuse, R71, PT ;  /* 0x000000474400720c */ /* 0x040fe40003fa4070 */
[----:B------:R-:W-:-:S11]  /*16640*/  ISETP.GT.U32.AND P4, PT, R68, R55, PT ;  /* 0x000000374400720c */ /* 0x000fd60003f84070 */
[----:B------:R-:W-:-:S05]  /*16650*/  @!P5 IMAD.IADD R71, R71, 0x1, -R68 ;  /* 0x000000014747d824 */ /* 0x000fca00078e0a44 */
[----:B------:R-:W-:Y:S02]  /*16660*/  ISETP.GT.U32.AND P5, PT, R68, R71, PT ;  /* 0x000000474400720c */ /* 0x000fe40003fa4070 */
[----:B------:R-:W-:Y:S01]  /*16670*/  ISETP.GE.AND P3, PT, R70, RZ, PT ;  /* 0x000000ff4600720c */ /* 0x000fe20003f66270 */
[----:B------:R-:W-:Y:S01]  /*16680*/  @!P4 IMAD.IADD R55, R55, 0x1, -R68 ;  /* 0x000000013737c824 */ /* 0x000fe200078e0a44 */
[----:B------:R-:W-:-:S09]  /*16690*/  ISETP.GT.U32.AND P6, PT, R68, R60, PT ;  /* 0x0000003c4400720c */ /* 0x000fd20003fc4070 */
[----:B------:R-:W-:-:S04]  /*166a0*/  @!P5 IMAD.IADD R71, R71, 0x1, -R68 ;  /* 0x000000014747d824 */ /* 0x000fc800078e0a44 */
[----:B------:R-:W-:-:S04]  /*166b0*/  IMAD.MOV.U32 R5, RZ, RZ, R71 ;  /* 0x000000ffff057224 */ /* 0x000fc800078e0047 */
[----:B------:R-:W-:Y:S01]  /*166c0*/  @!P3 IMAD.MOV R5, RZ, RZ, -R5 ;  /* 0x000000ffff05b224 */ /* 0x000fe200078e0a05 */
[----:B------:R-:W-:Y:S02]  /*166d0*/  ISETP.GT.U32.AND P3, PT, R68, R55, PT ;  /* 0x000000374400720c */ /* 0x000fe40003f64070 */
[----:B----4-:R-:W-:Y:S02]  /*166e0*/  ISETP.GE.AND P4, PT, R62, RZ, PT ;  /* 0x000000ff3e00720c */ /* 0x010fe40003f86270 */
[----:B------:R-:W-:Y:S01]  /*166f0*/  SEL R5, R73, R5, !P1 ;  /* 0x0000000549057207 */ /* 0x000fe20004800000 */
[----:B------:R-:W4:Y:S04]  /*16700*/  LDL.LU R62, [R1+0x170] ;  /* 0x00017000013e7983 */ /* 0x000f280000300800 */
[----:B0-----:R-:W-:-:S02]  /*16710*/  IMAD R6, R5, UR11, RZ ;  /* 0x0000000b05067c24 */ /* 0x001fc4000f8e02ff */
[--C-:B------:R-:W-:Y:S02]  /*16720*/  @!P6 IMAD.IADD R60, R60, 0x1, -R68.reuse ;  /* 0x000000013c3ce824 */ /* 0x100fe400078e0a44 */
[----:B------:R-:W-:Y:S01]  /*16730*/  @!P3 IMAD.IADD R55, R55, 0x1, -R68 ;  /* 0x000000013737b824 */ /* 0x000fe200078e0a44 */
[----:B------:R-:W-:-:S04]  /*16740*/  LEA R7, P6, R6, R72, 0x1 ;  /* 0x0000004806077211 */ /* 0x000fc800078c08ff */
[----:B------:R-:W-:Y:S02]  /*16750*/  LEA.HI.X.SX32 R6, R6, R69, 0x1, P6 ;  /* 0x0000004506067211 */ /* 0x000fe400030f0eff */
[----:B------:R-:W-:Y:S01]  /*16760*/  PRMT R50, RZ, 0x7610, R50 ;  /* 0x00007610ff327816 */ /* 0x000fe20000000032 */
[----:B--2---:R0:W-:Y:S04]  /*16770*/  STL [R1+0x1ec], R4 ;  /* 0x0001ec0401007387 */ /* 0x0041e80000100800 */
[----:B---3--:R-:W-:Y:S01]  /*16780*/  STL [R1+0x1f8], R93 ;  /* 0x0001f85d01007387 */ /* 0x008fe20000100800 */
[----:B0-----:R-:W-:-:S04]  /*16790*/  IMAD.MOV.U32 R4, RZ, RZ, R65 ;  /* 0x000000ffff047224 */ /* 0x001fc800078e0041 */
[----:B------:R-:W-:Y:S01]  /*167a0*/  @!P4 IMAD.MOV R4, RZ, RZ, -R4 ;  /* 0x000000ffff04c224 */ /* 0x000fe200078e0a04 */
[----:B------:R-:W-:Y:S02]  /*167b0*/  ISETP.GE.AND P4, PT, R45, RZ, PT ;  /* 0x000000ff2d00720c */ /* 0x000fe40003f86270 */
[----:B------:R-:W2:Y:S04]  /*167c0*/  LDL R45, [R1+0x10e0] ;  /* 0x0010e000012d7983 */ /* 0x000ea80000100800 */
[----:B------:R-:W-:Y:S04]  /*167d0*/  STL [R1+0x154], R55 ;  /* 0x0001543701007387 */ /* 0x000fe80000100800 */
[----:B------:R0:W-:Y:S04]  /*167e0*/  STL [R1+0x504], R7 ;  /* 0x0005040701007387 */ /* 0x0001e80000100800 */
[----:B------:R1:W-:Y:S01]  /*167f0*/  STL [R1+0x500], R6 ;  /* 0x0005000601007387 */ /* 0x0003e20000100800 */
[----:B0-----:R-:W-:-:S04]  /*16800*/  @P0 LOP3.LUT R7, R7, R6, RZ, 0x3c, !PT ;  /* 0x0000000607070212 */ /* 0x001fc800078e3cff */
[----:B-1----:R-:W-:-:S04]  /*16810*/  @P0 LOP3.LUT R6, R7, R6, RZ, 0x3c, !PT ;  /* 0x0000000607060212 */ /* 0x002fc800078e3cff */
[----:B------:R-:W-:-:S05]  /*16820*/  @P0 LOP3.LUT R7, R7, R6, RZ, 0x3c, !PT ;  /* 0x0000000607070212 */ /* 0x000fca00078e3cff */
[----:B------:R0:W3:Y:S01]  /*16830*/  @P0 LDG.E.U16 R50, desc[UR20][R6.64] ;  /* 0x0000001406320981 */ /* 0x0000e2000c1e1500 */
[----:B------:R-:W-:Y:S02]  /*16840*/  ISETP.GT.U32.AND P5, PT, R68, R67, PT ;  /* 0x000000434400720c */ /* 0x000fe40003fa4070 */
[----:B------:R-:W-:-:S11]  /*16850*/  SEL R4, R73, R4, !P1 ;  /* 0x0000000449047207 */ /* 0x000fd60004800000 */
[----:B------:R-:W-:Y:S02]  /*16860*/  @!P5 IMAD.IADD R67, R67, 0x1, -R68 ;  /* 0x000000014343d824 */ /* 0x000fe400078e0a44 */
[----:B------:R-:W-:Y:S01]  /*16870*/  IMAD R4, R4, UR4, RZ ;  /* 0x0000000404047c24 */ /* 0x000fe2000f8e02ff */
[----:B------:R-:W-:Y:S01]  /*16880*/  ISETP.GE.AND P3, PT, R64, RZ, PT ;  /* 0x000000ff4000720c */ /* 0x000fe20003f66270 */
[----:B------:R-:W-:Y:S01]  /*16890*/  IMAD.MOV.U32 R5, RZ, RZ, R55 ;  /* 0x000000ffff057224 */ /* 0x000fe200078e0037 */
[----:B------:R-:W-:Y:S01]  /*168a0*/  ISETP.GT.U32.AND P5, PT, R68, R67, PT ;  /* 0x000000434400720c */ /* 0x000fe20003fa4070 */
[----:B------:R-:W1:Y:S01]  /*168b0*/  LDCU UR4, c[0x0][0x3b0] ;  /* 0x00007600ff0477ac */ /* 0x000e620008000800 */
[----:B------:R-:W-:Y:S01]  /*168c0*/  LEA R64, P6, R4, R72, 0x1 ;  /* 0x0000004804407211 */ /* 0x000fe200078c08ff */
[----:B------:R-:W-:-:S03]  /*168d0*/  @!P4 IMAD.MOV R5, RZ, RZ, -R5 ;  /* 0x000000ffff05c224 */ /* 0x000fc600078e0a05 */
[----:B------:R-:W-:Y:S02]  /*168e0*/  LEA.HI.X.SX32 R65, R4, R69, 0x1, P6 ;  /* 0x0000004504417211 */ /* 0x000fe400030f0eff */
[----:B------:R-:W-:Y:S01]  /*168f0*/  ISETP.GT.U32.AND P4, PT, R68, R60, PT ;  /* 0x0000003c4400720c */ /* 0x000fe20003f84070 */
[----:B0-----:R-:W-:Y:S01]  /*16900*/  @P0 IMAD.MOV.U32 R6, RZ, RZ, R64 ;  /* 0x000000ffff060224 */ /* 0x001fe200078e0040 */
[----:B------:R-:W-:-:S03]  /*16910*/  PRMT R63, RZ, 0x7610, R63 ;  /* 0x00007610ff3f7816 */ /* 0x000fc6000000003f */
[----:B------:R-:W-:Y:S02]  /*16920*/  @!P5 IMAD.IADD R67, R67, 0x1, -R68 ;  /* 0x000000014343d824 */ /* 0x000fe400078e0a44 */
[----:B------:R-:W-:Y:S01]  /*16930*/  @P0 IMAD.MOV.U32 R7, RZ, RZ, R65 ;  /* 0x000000ffff070224 */ /* 0x000fe200078e0041 */
[----:B----4-:R-:W-:Y:S01]  /*16940*/  ISETP.GT.U32.AND P6, PT, R68, R62, PT ;  /* 0x0000003e4400720c */ /* 0x010fe20003fc4070 */
[----:B------:R-:W-:-:S03]  /*16950*/  IMAD.MOV.U32 R4, RZ, RZ, R67 ;  /* 0x000000ffff047224 */ /* 0x000fc600078e0043 */
[----:B------:R0:W4:Y:S01]  /*16960*/  @P0 LDG.E.U16 R63, desc[UR20][R6.64] ;  /* 0x00000014063f0981 */ /* 0x000122000c1e1500 */
[----:B------:R-:W-:Y:S02]  /*16970*/  @!P3 IMAD.MOV R4, RZ, RZ, -R4 ;  /* 0x000000ffff04b224 */ /* 0x000fe400078e0a04 */
[----:B------:R-:W-:Y:S01]  /*16980*/  @!P4 IMAD.IADD R60, R60, 0x1, -R68 ;  /* 0x000000013c3cc824 */ /* 0x000fe200078e0a44 */
[C---:B0-----:R-:W-:Y:S02]  /*16990*/  SEL R6, R73.reuse, R5, !P1 ;  /* 0x0000000549067207 */ /* 0x041fe40004800000 */
[----:B------:R-:W-:-:S03]  /*169a0*/  SEL R5, R73, R4, !P1 ;  /* 0x0000000449057207 */ /* 0x000fc60004800000 */
[----:B------:R-:W-:Y:S01]  /*169b0*/  IMAD R6, R6, UR5, RZ ;  /* 0x0000000506067c24 */ /* 0x000fe2000f8e02ff */
[----:B------:R0:W-:Y:S01]  /*169c0*/  STL [R1+0x158], R67 ;  /* 0x0001584301007387 */ /* 0x0001e20000100800 */
[----:B------:R-:W-:Y:S01]  /*169d0*/  @!P6 IMAD.IADD R62, R62, 0x1, -R68 ;  /* 0x000000013e3ee824 */ /* 0x000fe200078e0a44 */
[----:B------:R-:W-:Y:S01]  /*169e0*/  PRMT R66, RZ, 0x7610, R66 ;  /* 0x00007610ff427816 */ /* 0x000fe20000000042 */
[----:B------:R-:W-:Y:S01]  /*169f0*/  IMAD.MOV.U32 R4, RZ, RZ, R60 ;  /* 0x000000ffff047224 */ /* 0x000fe200078e003c */
[----:B------:R-:W4:Y:S01]  /*16a00*/  LDL R55, [R1+0x1084] ;  /* 0x0010840001377983 */ /* 0x000f220000100800 */
[----:B-1----:R-:W-:Y:S01]  /*16a10*/  IMAD R5, R5, UR4, RZ ;  /* 0x0000000405057c24 */ /* 0x002fe2000f8e02ff */
[----:B------:R-:W-:Y:S01]  /*16a20*/  PRMT R7, RZ, 0x7610, R7 ;  /* 0x00007610ff077816 */ /* 0x000fe20000000007 */
[----:B------:R-:W1:Y:S01]  /*16a30*/  LDCU UR4, c[0x0][0x3b0] ;  /* 0x00007600ff0477ac */ /* 0x000e620008000800 */
[----:B0-----:R-:W-:Y:S01]  /*16a40*/  LEA R67, P6, R6, R72, 0x1 ;  /* 0x0000004806437211 */ /* 0x001fe200078c08ff */
[----:B------:R0:W-:Y:S01]  /*16a50*/  STL [R1+0x534], R64 ;  /* 0x0005344001007387 */ /* 0x0001e20000100800 */
[----:B------:R-:W-:Y:S01]  /*16a60*/  ISETP.GT.U32.AND P5, PT, R68, R59, PT ;  /* 0x0000003b4400720c */ /* 0x000fe20003fa4070 */
[----:B------:R-:W0:Y:S01]  /*16a70*/  LDCU UR5, c[0x0][0x3b0] ;  /* 0x00007600ff0577ac */ /* 0x000e220008000800 */
[----:B------:R-:W-:-:S02]  /*16a80*/  LEA.HI.X.SX32 R70, R6, R69, 0x1, P6 ;  /* 0x0000004506467211 */ /* 0x000fc400030f0eff */
[----:B--2---:R-:W-:-:S13]  /*16a90*/  ISETP.GE.AND P3, PT, R45, RZ, PT ;  /* 0x000000ff2d00720c */ /* 0x004fda0003f66270 */
[----:B------:R-:W-:Y:S01]  /*16aa0*/  @!P3 IMAD.MOV R4, RZ, RZ, -R4 ;  /* 0x000000ffff04b224 */ /* 0x000fe200078e0a04 */
[----:B0-----:R-:W-:-:S04]  /*16ab0*/  LEA R64, P3, R5, R72, 0x1 ;  /* 0x0000004805407211 */ /* 0x001fc800078608ff */
[----:B------:R-:W-:Y:S01]  /*16ac0*/  SEL R6, R73, R4, !P1 ;  /* 0x0000000449067207 */ /* 0x000fe20004800000 */
[----:B------:R-:W-:Y:S01]  /*16ad0*/  @P0 IMAD.MOV.U32 R4, RZ, RZ, R67 ;  /* 0x000000ffff040224 */ /* 0x000fe200078e0043 */
[----:B---3--:R0:W-:Y:S04]  /*16ae0*/  STL [R1+0x1e8], R50 ;  /* 0x0001e83201007387 */ /* 0x0081e80000100800 */
[----:B0-----:R-:W2:Y:S04]  /*16af0*/  LDL.LU R50, [R1+0x178] ;  /* 0x0001780001327983 */ /* 0x001ea80000300800 */
[----:B------:R0:W-:Y:S04]  /*16b00*/  STL [R1+0x530], R65 ;  /* 0x0005304101007387 */ /* 0x0001e80000100800 */
[----:B------:R-:W3:Y:S01]  /*16b10*/  LDL R45, [R1+0x10f8] ;  /* 0x0010f800012d7983 */ /* 0x000ee20000100800 */
[----:B0-----:R-:W-:Y:S01]  /*16b20*/  LEA.HI.X.SX32 R65, R5, R69, 0x1, P3 ;  /* 0x0000004505417211 */ /* 0x001fe200018f0eff */
[----:B------:R-:W-:-:S05]  /*16b30*/  @P0 IMAD.MOV.U32 R5, RZ, RZ, R70 ;  /* 0x000000ffff050224 */ /* 0x000fca00078e0046 */
[----:B------:R0:W2:Y:S02]  /*16b40*/  @P0 LDG.E.U16 R66, desc[UR20][R4.64] ;  /* 0x0000001404420981 */ /* 0x0000a4000c1e1500 */
[----:B0-----:R-:W-:Y:S02]  /*16b50*/  @P0 IMAD.MOV.U32 R4, RZ, RZ, R64 ;  /* 0x000000ffff040224 */ /* 0x001fe400078e0040 */
[----:B------:R-:W-:-:S05]  /*16b60*/  @P0 IMAD.MOV.U32 R5, RZ, RZ, R65 ;  /* 0x000000ffff050224 */ /* 0x000fca00078e0041 */
[----:B------:R0:W2:Y:S01]  /*16b70*/  @P0 LDG.E.U16 R7, desc[UR20][R4.64] ;  /* 0x0000001404070981 */ /* 0x0000a2000c1e1500 */
[----:B------:R-:W-:-:S05]  /*16b80*/  @!P5 IMAD.IADD R59, R59, 0x1, -R68 ;  /* 0x000000013b3bd824 */ /* 0x000fca00078e0a44 */
[C---:B------:R-:W-:Y:S01]  /*16b90*/  ISETP.GT.U32.AND P5, PT, R68.reuse, R59, PT ;  /* 0x0000003b4400720c */ /* 0x040fe20003fa4070 */
[----:B----4-:R4:W-:Y:S01]  /*16ba0*/  STL [R1+0x1e4], R63 ;  /* 0x0001e43f01007387 */ /* 0x0109e20000100800 */
[----:B------:R-:W-:Y:S01]  /*16bb0*/  ISETP.GT.U32.AND P4, PT, R68, R62, PT ;  /* 0x0000003e4400720c */ /* 0x000fe20003f84070 */
[----:B------:R-:W-:Y:S01]  /*16bc0*/  IMAD R6, R6, UR7, RZ ;  /* 0x0000000706067c24 */ /* 0x000fe2000f8e02ff */
[----:B------:R-:W-:Y:S01]  /*16bd0*/  PRMT R57, RZ, 0x7610, R57 ;  /* 0x00007610ff397816 */ /* 0x000fe20000000039 */
[----:B------:R-:W1:Y:S01]  /*16be0*/  LDCU UR7, c[0x0][0x3b0] ;  /* 0x00007600ff0777ac */ /* 0x000e620008000800 */
[----:B----4-:R-:W4:Y:S07]  /*16bf0*/  LDL.LU R63, [R1+0x180] ;  /* 0x00018000013f7983 */ /* 0x010f2e0000300800 */
[----:B------:R-:W-:Y:S01]  /*16c00*/  @!P5 IMAD.IADD R59, R59, 0x1, -R68 ;  /* 0x000000013b3bd824 */ /* 0x000fe200078e0a44 */
[----:B------:R-:W-:Y:S01]  /*16c10*/  ISETP.GE.AND P5, PT, R55, RZ, PT ;  /* 0x000000ff3700720c */ /* 0x000fe20003fa6270 */
[----:B------:R1:W-:Y:S02]  /*16c20*/  STL [R1+0x164], R60 ;  /* 0x0001643c01007387 */ /* 0x0003e40000100800 */
[----:B0-----:R-:W-:-:S02]  /*16c30*/  IMAD.MOV.U32 R4, RZ, RZ, R59 ;  /* 0x000000ffff047224 */ /* 0x001fc400078e003b */
[----:B-1----:R-:W4:Y:S04]  /*16c40*/  LDL.LU R60, [R1+0x188] ;  /* 0x00018800013c7983 */ /* 0x002f280000300800 */
[----:B------:R-:W-:Y:S04]  /*16c50*/  STL [R1+0x564], R67 ;  /* 0x0005644301007387 */ /* 0x000fe80000100800 */
[----:B------:R-:W-:Y:S04]  /*16c60*/  STL [R1+0x594], R64 ;  /* 0x0005944001007387 */ /* 0x000fe80000100800 */
[----:B------:R-:W4:Y:S04]  /*16c70*/  LDL R55, [R1+0x1108] ;  /* 0x0011080001377983 */ /* 0x000f280000100800 */
[----:B------:R-:W-:Y:S01]  /*16c80*/  STL [R1+0x560], R70 ;  /* 0x0005604601007387 */ /* 0x000fe20000100800 */
[----:B------:R-:W-:-:S03]  /*16c90*/  @!P5 IMAD.MOV R4, RZ, RZ, -R4 ;  /* 0x000000ffff04d224 */ /* 0x000fc600078e0a04 */
[----:B------:R-:W-:Y:S04]  /*16ca0*/  STL [R1+0x168], R59 ;  /* 0x0001683b01007387 */ /* 0x000fe80000100800 */
[----:B------:R-:W-:Y:S01]  /*16cb0*/  STL [R1+0x590], R65 ;  /* 0x0005904101007387 */ /* 0x000fe20000100800 */
[----:B------:R-:W-:Y:S01]  /*16cc0*/  @!P4 IMAD.IADD R62, R62, 0x1, -R68 ;  /* 0x000000013e3ec824 */ /* 0x000fe200078e0a44 */
[----:B------:R-:W-:-:S03]  /*16cd0*/  SEL R5, R73, R4, !P1 ;  /* 0x0000000449057207 */ /* 0x000fc60004800000 */
[----:B------:R-:W-:Y:S02]  /*16ce0*/  IMAD.MOV.U32 R4, RZ, RZ, R62 ;  /* 0x000000ffff047224 */ /* 0x000fe400078e003e */
[----:B------:R-:W-:Y:S01]  /*16cf0*/  IMAD R5, R5, UR12, RZ ;  /* 0x0000000c05057c24 */ /* 0x000fe2000f8e02ff */
[----:B------:R-:W-:Y:S01]  /*16d00*/  PRMT R54, RZ, 0x7610, R54 ;  /* 0x00007610ff367816 */ /* 0x000fe20000000036 */
[----:B------:R-:W0:Y:S01]  /*16d10*/  LDCU UR12, c[0x0][0x3b0] ;  /* 0x00007600ff0c77ac */ /* 0x000e220008000800 */
[----:B---3--:R-:W-:Y:S02]  /*16d20*/  ISETP.GE.AND P6, PT, R45, RZ, PT ;  /* 0x000000ff2d00720c */ /* 0x008fe40003fc6270 */
[----:B------:R-:W3:Y:S11]  /*16d30*/  LDL.LU R45, [R1+0x18c] ;  /* 0x00018c00012d7983 */ /* 0x000ef60000300800 */
[----:B------:R-:W-:Y:S01]  /*16d40*/  @!P6 IMAD.MOV R4, RZ, RZ, -R4 ;  /* 0x000000ffff04e224 */ /* 0x000fe200078e0a04 */
[----:B--2---:R1:W-:Y:S02]  /*16d50*/  STL [R1+0x1d8], R7 ;  /* 0x0001d80701007387 */ /* 0x0043e40000100800 */
[----:B-1----:R-:W-:-:S02]  /*16d60*/  LEA R7, P5, R6, R72, 0x1 ;  /* 0x0000004806077211 */ /* 0x002fc400078a08ff */
[----:B------:R-:W-:Y:S02]  /*16d70*/  STL [R1+0x170], R62 ;  /* 0x0001703e01007387 */ /* 0x000fe40000100800 */
[----:B------:R-:W-:Y:S02]  /*16d80*/  LEA.HI.X.SX32 R59, R6, R69, 0x1, P5 ;  /* 0x00000045063b7211 */ /* 0x000fe400028f0eff */
[----:B------:R1:W-:Y:S01]  /*16d90*/  STL [R1+0x5c4], R7 ;  /* 0x0005c40701007387 */ /* 0x0003e20000100800 */
[----:B------:R-:W-:Y:S01]  /*16da0*/  @P0 IMAD.MOV.U32 R6, RZ, RZ, R7 ;  /* 0x000000ffff060224 */ /* 0x000fe200078e0007 */
[----:B------:R-:W-:Y:S02]  /*16db0*/  SEL R4, R73, R4, !P1 ;  /* 0x0000000449047207 */ /* 0x000fe40004800000 */
[----:B------:R-:W-:Y:S01]  /*16dc0*/  LEA R64, P6, R5, R72, 0x1 ;  /* 0x0000004805407211 */ /* 0x000fe200078c08ff */
[----:B-1----:R-:W-:-:S05]  /*16dd0*/  @P0 IMAD.MOV.U32 R7, RZ, RZ, R59 ;  /* 0x000000ffff070224 */ /* 0x002fca00078e003b */
[----:B------:R1:W2:Y:S01]  /*16de0*/  @P0 LDG.E.U16 R57, desc[UR20][R6.64] ;  /* 0x0000001406390981 */ /* 0x0002a2000c1e1500 */
[----:B------:R-:W-:Y:S01]  /*16df0*/  LEA.HI.X.SX32 R5, R5, R69, 0x1, P6 ;  /* 0x0000004505057211 */ /* 0x000fe200030f0eff */
[----:B-1----:R-:W-:Y:S01]  /*16e00*/  IMAD R6, R4, UR4, RZ ;  /* 0x0000000404067c24 */ /* 0x002fe2000f8e02ff */
[C---:B------:R-:W-:Y:S01]  /*16e10*/  ISETP.GT.U32.AND P3, PT, R68.reuse, R50, PT ;  /* 0x000000324400720c */ /* 0x040fe20003f64070 */
[----:B------:R-:W-:Y:S01]  /*16e20*/  @P0 IMAD.MOV.U32 R4, RZ, RZ, R64 ;  /* 0x000000ffff040224 */ /* 0x000fe200078e0040 */
[----:B----4-:R-:W-:Y:S01]  /*16e30*/  ISETP.GT.U32.AND P4, PT, R68, R63, PT ;  /* 0x0000003f4400720c */ /* 0x010fe20003f84070 */
[----:B------:R1:W-:Y:S01]  /*16e40*/  STL [R1+0x5c0], R59 ;  /* 0x0005c03b01007387 */ /* 0x0003e20000100800 */
[----:B------:R-:W-:Y:S01]  /*16e50*/  PRMT R7, RZ, 0x7610, R7 ;  /* 0x00007610ff077816 */ /* 0x000fe20000000007 */
[----:B------:R-:W4:Y:S02]  /*16e60*/  LDCU UR4, c[0x0][0x3b0] ;  /* 0x00007600ff0477ac */ /* 0x000f240008000800 */
[----:B------:R0:W3:Y:S06]  /*16e70*/  @P0 LDG.E.U16 R54, desc[UR20][R4.64] ;  /* 0x0000001404360981 */ /* 0x0000ec000c1e1500 */
[--C-:B------:R-:W-:Y:S01]  /*16e80*/  @!P3 IMAD.IADD R50, R50, 0x1, -R68.reuse ;  /* 0x000000013232b824 */ /* 0x100fe200078e0a44 */
[----:B-1----:R-:W3:Y:S04]  /*16e90*/  LDL R59, [R1+0x1040] ;  /* 0x00104000013b7983 */ /* 0x002ee80000100800 */
[----:B------:R-:W-:Y:S01]  /*16ea0*/  ISETP.GT.U32.AND P3, PT, R68, R50, PT ;  /* 0x000000324400720c */ /* 0x000fe20003f64070 */
[--C-:B------:R-:W-:Y:S01]  /*16eb0*/  @!P4 IMAD.IADD R63, R63, 0x1, -R68.reuse ;  /* 0x000000013f3fc824 */ /* 0x100fe200078e0a44 */
[----:B------:R-:W-:Y:S01]  /*16ec0*/  ISETP.GE.AND P4, PT, R55, RZ, PT ;  /* 0x000000ff3700720c */ /* 0x000fe20003f86270 */
[----:B------:R-:W3:Y:S04]  /*16ed0*/  LDL.LU R62, [R1+0x194] ;  /* 0x00019400013e7983 */ /* 0x000ee80000300800 */
[----:B------:R-:W-:Y:S06]  /*16ee0*/  STL [R1+0x1dc], R66 ;  /* 0x0001dc4201007387 */ /* 0x000fec0000100800 */
[----:B------:R-:W-:-:S04]  /*16ef0*/  @!P3 IMAD.IADD R50, R50, 0x1, -R68 ;  /* 0x000000013232b824 */ /* 0x000fc800078e0a44 */
[----:B0-----:R-:W-:-:S04]  /*16f00*/  IMAD.MOV.U32 R4, RZ, RZ, R50 ;  /* 0x000000ffff047224 */ /* 0x001fc800078e0032 */
[----:B------:R-:W-:Y:S01]  /*16f10*/  @!P4 IMAD.MOV R4, RZ, RZ, -R4 ;  /* 0x000000ffff04c224 */ /* 0x000fe200078e0a04 */
[----:B--2---:R0:W-:Y:S04]  /*16f20*/  STL [R1+0x164], R57 ;  /* 0x0001643901007387 */ /* 0x0041e80000100800 */
[----:B0-----:R-:W2:Y:S04]  /*16f30*/  LDL R57, [R1+0x1060] ;  /* 0x0010600001397983 */ /* 0x001ea80000100800 */
[----:B------:R-:W-:Y:S04]  /*16f40*/  STL [R1+0x5f4], R64 ;  /* 0x0005f44001007387 */ /* 0x000fe80000100800 */
[----:B------:R-:W2:Y:S04]  /*16f50*/  LDL.LU R55, [R1+0x19c] ;  /* 0x00019c0001377983 */ /* 0x000ea80000300800 */
[----:B------:R0:W-:Y:S04]  /*16f60*/  STL [R1+0x5f0], R5 ;  /* 0x0005f00501007387 */ /* 0x0001e80000100800 */
[----:B------:R1:W-:Y:S01]  /*16f70*/  STL [R1+0x178], R50 ;  /* 0x0001783201007387 */ /* 0x0003e20000100800 */
[----:B0-----:R-:W-:-:S03]  /*16f80*/  LEA R5, P3, R6, R72, 0x1 ;  /* 0x0000004806057211 */ /* 0x001fc600078608ff */
[----:B-1----:R-:W2:Y:S04]  /*16f90*/  LDL R50, [R1+0x10c4] ;  /* 0x0010c40001327983 */ /* 0x002ea80000100800 */
[----:B------:R-:W-:Y:S04]  /*16fa0*/  STL [R1+0x624], R5 ;  /* 0x0006240501007387 */ /* 0x000fe80000100800 */
[----:B---3--:R0:W-:Y:S02]  /*16fb0*/  STL [R1+0x154], R54 ;  /* 0x0001543601007387 */ /* 0x0081e40000100800 */
[----:B0-----:R-:W-:-:S02]  /*16fc0*/  LEA.HI.X.SX32 R54, R6, R69, 0x1, P3 ;  /* 0x0000004506367211 */ /* 0x001fc400018f0eff */
[----:B------:R-:W-:Y:S01]  /*16fd0*/  SEL R6, R73, R4, !P1 ;  /* 0x0000000449067207 */ /* 0x000fe20004800000 */
[----:B------:R-:W-:Y:S02]  /*16fe0*/  @P0 IMAD.MOV.U32 R4, RZ, RZ, R5 ;  /* 0x000000ffff040224 */ /* 0x000fe400078e0005 */
[----:B------:R-:W-:-:S05]  /*16ff0*/  @P0 IMAD.MOV.U32 R5, RZ, RZ, R54 ;  /* 0x000000ffff050224 */ /* 0x000fca00078e0036 */
[----:B------:R0:W3:Y:S01]  /*17000*/  @P0 LDG.E.U16 R7, desc[UR20][R4.64] ;  /* 0x0000001404070981 */ /* 0x0000e2000c1e1500 */
[----:B------:R-:W-:-:S13]  /*17010*/  ISETP.GT.U32.AND P5, PT, R68, R60, PT ;  /* 0x0000003c4400720c */ /* 0x000fda0003fa4070 */
[----:B------:R-:W-:Y:S01]  /*17020*/  @!P5 IMAD.IADD R60, R60, 0x1, -R68 ;  /* 0x000000013c3cd824 */ /* 0x000fe200078e0a44 */
[----:B------:R-:W-:-:S04]  /*17030*/  ISETP.GT.U32.AND P5, PT, R68, R63, PT ;  /* 0x0000003f4400720c */ /* 0x000fc80003fa4070 */
[----:B------:R-:W-:Y:S01]  /*17040*/  ISETP.GT.U32.AND P6, PT, R68, R60, PT ;  /* 0x0000003c4400720c */ /* 0x000fe20003fc4070 */
[----:B------:R-:W-:Y:S01]  /*17050*/  IMAD R6, R6, UR5, RZ ;  /* 0x0000000506067c24 */ /* 0x000fe2000f8e02ff */
[----:B------:R1:W-:Y:S01]  /*17060*/  STL [R1+0x620], R54 ;  /* 0x0006203601007387 */ /* 0x0003e20000100800 */
[----:B------:R-:W-:Y:S01]  /*17070*/  ISETP.GE.AND P3, PT, R59, RZ, PT ;  /* 0x000000ff3b00720c */ /* 0x000fe20003f66270 */
[----:B------:R-:W2:Y:S02]  /*17080*/  LDCU UR5, c[0x0][0x3b0] ;  /* 0x00007600ff0577ac */ /* 0x000ea40008000800 */
[----:B------:R-:W2:Y:S03]  /*17090*/  LDL R59, [R1+0x10e4] ;  /* 0x0010e400013b7983 */ /* 0x000ea60000100800 */
[--C-:B------:R-:W-:Y:S01]  /*170a0*/  @!P5 IMAD.IADD R63, R63, 0x1, -R68.reuse ;  /* 0x000000013f3fd824 */ /* 0x100fe200078e0a44 */
[----:B-1----:R-:W2:Y:S03]  /*170b0*/  LDL.LU R54, [R1+0x1a8] ;  /* 0x0001a80001367983 */ /* 0x002ea60000300800 */
[----:B------:R-:W-:Y:S01]  /*170c0*/  @!P6 IMAD.IADD R60, R60, 0x1, -R68 ;  /* 0x000000013c3ce824 */ /* 0x000fe200078e0a44 */
[----:B0-----:R-:W-:Y:S01]  /*170d0*/  PRMT R4, RZ, 0x7610, R4 ;  /* 0x00007610ff047816 */ /* 0x001fe20000000004 */
[----:B---3--:R0:W-:Y:S04]  /*170e0*/  STL [R1+0x14c], R7 ;  /* 0x00014c0701007387 */ /* 0x0081e80000100800 */
[----:B------:R-:W-:Y:S01]  /*170f0*/  STL [R1+0x180], R63 ;  /* 0x0001803f01007387 */ /* 0x000fe20000100800 */
[----:B0-----:R-:W-:-:S03]  /*17100*/  LEA R7, P6, R6, R72, 0x1 ;  /* 0x0000004806077211 */ /* 0x001fc600078c08ff */
[----:B------:R-:W-:Y:S01]  /*17110*/  STL [R1+0x188], R60 ;  /* 0x0001883c01007387 */ /* 0x000fe20000100800 */
[----:B------:R-:W-:-:S03]  /*17120*/  LEA.HI.X.SX32 R6, R6, R69, 0x1, P6 ;  /* 0x0000004506067211 */ /* 0x000fc600030f0eff */
[----:B------:R0:W-:Y:S04]  /*17130*/  STL [R1+0x654], R7 ;  /* 0x0006540701007387 */ /* 0x0001e80000100800 */
[----:B------:R1:W-:Y:S01]  /*17140*/  STL [R1+0x650], R6 ;  /* 0x0006500601007387 */ /* 0x0003e20000100800 */
[----:B0-----:R-:W-:-:S04]  /*17150*/  @P0 LOP3.LUT R7, R7, R6, RZ, 0x3c, !PT ;  /* 0x0000000607070212 */ /* 0x001fc800078e3cff */
[----:B-1----:R-:W-:-:S04]  /*17160*/  @P0 LOP3.LUT R6, R7, R6, RZ, 0x3c, !PT ;  /* 0x0000000607060212 */ /* 0x002fc800078e3cff */
[----:B------:R-:W-:-:S05]  /*17170*/  @P0 LOP3.LUT R7, R7, R6, RZ, 0x3c, !PT ;  /* 0x0000000607070212 */ /* 0x000fca00078e3cff */
[----:B------:R4:W3:Y:S01]  /*17180*/  @P0 LDG.E.U16 R4, desc[UR20][R6.64] ;  /* 0x0000001406040981 */ /* 0x0008e2000c1e1500 */
[C---:B------:R-:W-:Y:S01]  /*17190*/  ISETP.GT.U32.AND P4, PT, R68.reuse, R45, PT ;  /* 0x0000002d4400720c */ /* 0x040fe20003f84070 */
[----:B------:R-:W-:Y:S01]  /*171a0*/  IMAD.MOV.U32 R5, RZ, RZ, R63 ;  /* 0x000000ffff057224 */ /* 0x000fe200078e003f */
[----:B--2---:R-:W-:-:S03]  /*171b0*/  ISETP.GT.U32.AND P6, PT, R68, R55, PT ;  /* 0x000000374400720c */ /* 0x004fc60003fc4070 */
[----:B------:R-:W-:-:S08]  /*171c0*/  @!P3 IMAD.MOV R5, RZ, RZ, -R5 ;  /* 0x000000ffff05b224 */ /* 0x000fd000078e0a05 */
[----:B------:R-:W-:Y:S01]  /*171d0*/  @!P4 IMAD.IADD R45, R45, 0x1, -R68 ;  /* 0x000000012d2dc824 */ /* 0x000fe200078e0a44 */
[----:B------:R-:W-:Y:S02]  /*171e0*/  ISETP.GE.AND P4, PT, R57, RZ, PT ;  /* 0x000000ff3900720c */ /* 0x000fe40003f86270 */
[----:B------:R-:W-:Y:S01]  /*171f0*/  SEL R5, R73, R5, !P1 ;  /* 0x0000000549057207 */ /* 0x000fe20004800000 */
[----:B------:R-:W2:Y:S01]  /*17200*/  LDL.LU R57, [R1+0x1b4] ;  /* 0x0001b40001397983 */ /* 0x000ea20000300800 */
[----:B------:R-:W-:-:S03]  /*17210*/  ISETP.GT.U32.AND P3, PT, R68, R45, PT ;  /* 0x0000002d4400720c */ /* 0x000fc60003f64070 */
[----:B----4-:R-:W-:Y:S01]  /*17220*/  IMAD R6, R5, UR4, RZ ;  /* 0x0000000405067c24 */ /* 0x010fe2000f8e02ff */
[----:B------:R-:W-:Y:S01]  /*17230*/  PRMT R43, RZ, 0x7610, R43 ;  /* 0x00007610ff2b7816 */ /* 0x000fe2000000002b */
[----:B------:R-:W-:Y:S01]  /*17240*/  @!P6 IMAD.IADD R55, R55, 0x1, -R68 ;  /* 0x000000013737e824 */ /* 0x000fe200078e0a44 */
[----:B------:R-:W-:Y:S01]  /*17250*/  ISETP.GT.U32.AND P5, PT, R68, R62, PT ;  /* 0x0000003e4400720c */ /* 0x000fe20003fa4070 */
[----:B------:R-:W0:Y:S01]  /*17260*/  LDCU UR4, c[0x0][0x3b0] ;  /* 0x00007600ff0477ac */ /* 0x000e220008000800 */
[----:B------:R-:W-:-:S05]  /*17270*/  LEA R7, P6, R6, R72, 0x1 ;  /* 0x0000004806077211 */ /* 0x000fca00078c08ff */
[----:B------:R-:W-:Y:S01]  /*17280*/  @!P3 IMAD.IADD R45, R45, 0x1, -R68 ;  /* 0x000000012d2db824 */ /* 0x000fe200078e0a44 */
[----:B------:R-:W-:Y:S01]  /*17290*/  LEA.HI.X.SX32 R6, R6, R69, 0x1, P6 ;  /* 0x0000004506067211 */ /* 0x000fe200030f0eff */
[----:B---3--:R1:W-:Y:S02]  /*172a0*/  STL [R1+0x148], R4 ;  /* 0x0001480401007387 */ /* 0x0083e40000100800 */
[----:B-1----:R-:W-:-:S04]  /*172b0*/  IMAD.MOV.U32 R4, RZ, RZ, R60 ;  /* 0x000000ffff047224 */ /* 0x002fc800078e003c */
[----:B------:R-:W-:Y:S01]  /*172c0*/  @!P4 IMAD.MOV R4, RZ, RZ, -R4 ;  /* 0x000000ffff04c224 */ /* 0x000fe200078e0a04 */
[----:B------:R-:W-:Y:S02]  /*172d0*/  ISETP.GE.AND P4, PT, R50, RZ, PT ;  /* 0x000000ff3200720c */ /* 0x000fe40003f86270 */
[----:B------:R-:W3:Y:S04]  /*172e0*/  LDL R50, [R1+0x1148] ;  /* 0x0011480001327983 */ /* 0x000ee80000100800 */
[----:B------:R-:W-:Y:S04]  /*172f0*/  STL [R1+0x18c], R45 ;  /* 0x00018c2d01007387 */ /* 0x000fe80000100800 */
[----:B------:R1:W-:Y:S04]  /*17300*/  STL [R1+0x684], R7 ;  /* 0x0006840701007387 */ /* 0x0003e80000100800 */
[----:B------:R4:W-:Y:S01]  /*17310*/  STL [R1+0x680], R6 ;  /* 0x0006800601007387 */ /* 0x0009e20000100800 */
[----:B-1----:R-:W-:-:S04]  /*17320*/  @P0 LOP3.LUT R7, R7, R6, RZ, 0x3c, !PT ;  /* 0x0000000607070212 */ /* 0x002fc800078e3cff */
[----:B----4-:R-:W-:-:S04]  /*17330*/  @P0 LOP3.LUT R6, R7, R6, RZ, 0x3c, !PT ;  /* 0x0000000607060212 */ /* 0x010fc800078e3cff */
[----:B------:R-:W-:-:S05]  /*17340*/  @P0 LOP3.LUT R7, R7, R6, RZ, 0x3c, !PT ;  /* 0x0000000607070212 */ /* 0x000fca00078e3cff */
[----:B------:R1:W4:Y:S01]  /*17350*/  @P0 LDG.E.U16 R43, desc[UR20][R6.64] ;  /* 0x00000014062b0981 */ /* 0x000322000c1e1500 */
[----:B------:R-:W-:Y:S01]  /*17360*/  @!P5 IMAD.IADD R62, R62, 0x1, -R68 ;  /* 0x000000013e3ed824 */ /* 0x000fe200078e0a44 */
[----:B------:R-:W-:-:S04]  /*17370*/  SEL R4, R73, R4, !P1 ;  /* 0x0000000449047207 */ /* 0x000fc80004800000 */
[----:B------:R-:W-:Y:S01]  /*17380*/  ISETP.GT.U32.AND P5, PT, R68, R62, PT ;  /* 0x0000003e4400720c */ /* 0x000fe20003fa4070 */
[----:B------:R-:W-:Y:S01]  /*17390*/  IMAD R4, R4, UR5, RZ ;  /* 0x0000000504047c24 */ /* 0x000fe2000f8e02ff */
[----:B------:R-:W-:Y:S01]  /*173a0*/  ISETP.GE.AND P3, PT, R59, RZ, PT ;  /* 0x000000ff3b00720c */ /* 0x000fe20003f66270 */
[----:B------:R-:W-:Y:S01]  /*173b0*/  IMAD.MOV.U32 R5, RZ, RZ, R45 ;  /* 0x000000ffff057224 */ /* 0x000fe200078e002d */
[----:B------:R-:W-:Y:S01]  /*173c0*/  PRMT R58, RZ, 0x7610, R58 ;  /* 0x00007610ff3a7816 */ /* 0x000fe2000000003a */
[----:B------:R-:W0:Y:S01]  /*173d0*/  LDCU UR5, c[0x0][0x3b0] ;  /* 0x00007600ff0577ac */ /* 0x000e220008000800 */
[----:B------:R-:W-:Y:S01]  /*173e0*/  LEA R59, P6, R4, R72, 0x1 ;  /* 0x00000048043b7211 */ /* 0x000fe200078c08ff */
[----:B------:R-:W-:-:S03]  /*173f0*/  @!P4 IMAD.MOV R5, RZ, RZ, -R5 ;  /* 0x000000ffff05c224 */ /* 0x000fc600078e0a05 */
[----:B------:R-:W-:Y:S02]  /*17400*/  LEA.HI.X.SX32 R60, R4, R69, 0x1, P6 ;  /* 0x00000045043c7211 */ /* 0x000fe400030f0eff */
[----:B------:R-:W-:Y:S01]  /*17410*/  ISETP.GT.U32.AND P4, PT, R68, R55, PT ;  /* 0x000000374400720c */ /* 0x000fe20003f84070 */
[----:B------:R-:W-:Y:S02]  /*17420*/  @!P5 IMAD.IADD R62, R62, 0x1, -R68 ;  /* 0x000000013e3ed824 */ /* 0x000fe400078e0a44 */
[----:B-1----:R-:W-:Y:S02]  /*17430*/  @P0 IMAD.MOV.U32 R6, RZ, RZ, R59 ;  /* 0x000000ffff060224 */ /* 0x002fe400078e003b */
[----:B------:R-:W-:Y:S01]  /*17440*/  @P0 IMAD.MOV.U32 R7, RZ, RZ, R60 ;  /* 0x000000ffff070224 */ /* 0x000fe200078e003c */
[----:B--2---:R-:W-:Y:S01]  /*17450*/  ISETP.GT.U32.AND P6, PT, R68, R57, PT ;  /* 0x000000394400720c */ /* 0x004fe20003fc4070 */
[----:B------:R-:W-:-:S03]  /*17460*/  IMAD.MOV.U32 R4, RZ, RZ, R62 ;  /* 0x000000ffff047224 */ /* 0x000fc600078e003e */
[----:B------:R1:W2:Y:S01]  /*17470*/  @P0 LDG.E.U16 R58, desc[UR20][R6.64] ;  /* 0x00000014063a0981 */ /* 0x0002a2000c1e1500 */
[----:B------:R-:W-:Y:S02]  /*17480*/  @!P3 IMAD.MOV R4, RZ, RZ, -R4 ;  /* 0x000000ffff04b224 */ /* 0x000fe400078e0a04 */
[----:B------:R-:W-:Y:S01]  /*17490*/  @!P4 IMAD.IADD R55, R55, 0x1, -R68 ;  /* 0x000000013737c824 */ /* 0x000fe200078e0a44 */
[C---:B-1----:R-:W-:Y:S02]  /*174a0*/  SEL R6, R73.reuse, R5, !P1 ;  /* 0x0000000549067207 */ /* 0x042fe40004800000 */
[----:B------:R-:W-:-:S03]  /*174b0*/  SEL R5, R73, R4, !P1 ;  /* 0x0000000449057207 */ /* 0x000fc60004800000 */
[----:B------:R-:W-:Y:S01]  /*174c0*/  IMAD R6, R6, UR7, RZ ;  /* 0x0000000706067c24 */ /* 0x000fe2000f8e02ff */
[----:B------:R1:W-:Y:S01]  /*174d0*/  STL [R1+0x194], R62 ;  /* 0x0001943e01007387 */ /* 0x0003e20000100800 */
[----:B------:R-:W-:Y:S01]  /*174e0*/  @!P6 IMAD.IADD R57, R57, 0x1, -R68 ;  /* 0x000000013939e824 */ /* 0x000fe200078e0a44 */
[----:B------:R-:W-:Y:S01]  /*174f0*/  PRMT R61, RZ, 0x7610, R61 ;  /* 0x00007610ff3d7816 */ /* 0x000fe2000000003d */
[----:B------:R-:W-:Y:S01]  /*17500*/  IMAD.MOV.U32 R4, RZ, RZ, R55 ;  /* 0x000000ffff047224 */ /* 0x000fe200078e0037 */
[----:B------:R-:W2:Y:S01]  /*17510*/  LDL R45, [R1+0x1158] ;  /* 0x00115800012d7983 */ /* 0x000ea20000100800 */
[----:B0-----:R-:W-:Y:S01]  /*17520*/  IMAD R5, R5, UR4, RZ ;  /* 0x0000000405057c24 */ /* 0x001fe2000f8e02ff */
[----:B------:R-:W-:Y:S01]  /*17530*/  PRMT R7, RZ, 0x7610, R7 ;  /* 0x00007610ff077816 */ /* 0x000fe20000000007 */
[----:B------:R-:W0:Y:S01]  /*17540*/  LDCU UR4, c[0x0][0x3b0] ;  /* 0x00007600ff0477ac */ /* 0x000e220008000800 */
[----:B-1----:R-:W-:Y:S01]  /*17550*/  LEA R62, P6, R6, R72, 0x1 ;  /* 0x00000048063e7211 */ /* 0x002fe200078c08ff */
[----:B------:R1:W-:Y:S01]  /*17560*/  STL [R1+0x6b4], R59 ;  /* 0x0006b43b01007387 */ /* 0x0003e20000100800 */
[----:B------:R-:W-:Y:S01]  /*17570*/  ISETP.GT.U32.AND P5, PT, R68, R54, PT ;  /* 0x000000364400720c */ /* 0x000fe20003fa4070 */
[----:B------:R-:W0:Y:S01]  /*17580*/  LDCU UR7, c[0x0][0x3b0] ;  /* 0x00007600ff0777ac */ /* 0x000e220008000800 */
[----:B------:R-:W-:-:S02]  /*17590*/  LEA.HI.X.SX32 R63, R6, R69, 0x1, P6 ;  /* 0x00000045063f7211 */ /* 0x000fc400030f0eff */
[----:B---3--:R-:W-:-:S13]  /*175a0*/  ISETP.GE.AND P3, PT, R50, RZ, PT ;  /* 0x000000ff3200720c */ /* 0x008fda0003f66270 */
[----:B------:R-:W-:Y:S01]  /*175b0*/  @!P3 IMAD.MOV R4, RZ, RZ, -R4 ;  /* 0x000000ffff04b224 */ /* 0x000fe200078e0a04 */
[----:B-1----:R-:W-:-:S04]  /*175c0*/  LEA R59, P3, R5, R72, 0x1 ;  /* 0x00000048053b7211 */ /* 0x002fc800078608ff */
[----:B------:R-:W-:Y:S01]  /*175d0*/  SEL R6, R73, R4, !P1 ;  /* 0x0000000449067207 */ /* 0x000fe20004800000 */
[----:B------:R-:W-:Y:S01]  /*175e0*/  @P0 IMAD.MOV.U32 R4, RZ, RZ, R62 ;  /* 0x000000ffff040224 */ /* 0x000fe200078e003e */
[----:B----4-:R1:W-:Y:S04]  /*175f0*/  STL [R1+0x144], R43 ;  /* 0x0001442b01007387 */ /* 0x0103e80000100800 */
[----:B-1----:R-:W3:Y:S04]  /*17600*/  LDL.LU R43, [R1+0x1b8] ;  /* 0x0001b800012b7983 */ /* 0x002ee80000300800 */
[----:B------:R1:W-:Y:S04]  /*17610*/  STL [R1+0x6b0], R60 ;  /* 0x0006b03c01007387 */ /* 0x0003e80000100800 */
[----:B------:R-:W4:Y:S01]  /*17620*/  LDL R50, [R1+0x1174] ;  /* 0x0011740001327983 */ /* 0x000f220000100800 */
[----:B-1----:R-:W-:Y:S01]  /*17630*/  LEA.HI.X.SX32 R60, R5, R69, 0x1, P3 ;  /* 0x00000045053c7211 */ /* 0x002fe200018f0eff */
[----:B------:R-:W-:-:S05]  /*17640*/  @P0 IMAD.MOV.U32 R5, RZ, RZ, R63 ;  /* 0x000000ffff050224 */ /* 0x000fca00078e003f */
[----:B------:R1:W3:Y:S02]  /*17650*/  @P0 LDG.E.U16 R61, desc[UR20][R4.64] ;  /* 0x00000014043d0981 */ /* 0x0002e4000c1e1500 */
[----:B-1----:R-:W-:Y:S02]  /*17660*/  @P0 IMAD.MOV.U32 R4, RZ, RZ, R59 ;  /* 0x000000ffff040224 */ /* 0x002fe400078e003b */
[----:B------:R-:W-:-:S05]  /*17670*/  @P0 IMAD.MOV.U32 R5, RZ, RZ, R60 ;  /* 0x000000ffff050224 */ /* 0x000fca00078e003c */
[----:B------:R1:W3:Y:S01]  /*17680*/  @P0 LDG.E.U16 R7, desc[UR20][R4.64] ;  /* 0x0000001404070981 */ /* 0x0002e2000c1e1500 */
[----:B------:R-:W-:-:S05]  /*17690*/  @!P5 IMAD.IADD R54, R54, 0x1, -R68 ;  /* 0x000000013636d824 */ /* 0x000fca00078e0a44 */
[C---:B------:R-:W-:Y:S01]  /*176a0*/  ISETP.GT.U32.AND P5, PT, R68.reuse, R54, PT ;  /* 0x000000364400720c */ /* 0x040fe20003fa4070 */
[----:B--2---:R2:W-:Y:S01]  /*176b0*/  STL [R1+0x13c], R58 ;  /* 0x00013c3a01007387 */ /* 0x0045e20000100800 */
[----:B------:R-:W-:Y:S01]  /*176c0*/  ISETP.GT.U32.AND P4, PT, R68, R57, PT ;  /* 0x000000394400720c */ /* 0x000fe20003f84070 */
[----:B------:R-:W-:Y:S01]  /*176d0*/  IMAD R6, R6, UR5, RZ ;  /* 0x0000000506067c24 */ /* 0x000fe2000f8e02ff */
[----:B------:R-:W-:Y:S01]  /*176e0*/  PRMT R48, RZ, 0x7610, R48 ;  /* 0x00007610ff307816 */ /* 0x000fe20000000030 */
[----:B------:R-:W0:Y:S01]  /*176f0*/  LDCU UR5, c[0x0][0x3b0] ;  /* 0x00007600ff0577ac */ /* 0x000e220008000800 */
[----:B--2---:R-:W2:Y:S07]  /*17700*/  LDL.LU R58, [R1+0x1cc] ;  /* 0x0001cc00013a7983 */ /* 0x004eae0000300800 */
[----:B------:R-:W-:Y:S01]  /*17710*/  @!P5 IMAD.IADD R54, R54, 0x1, -R68 ;  /* 0x000000013636d824 */ /* 0x000fe200078e0a44 */
[----:B------:R-:W-:Y:S01]  /*17720*/  ISETP.GE.AND P5, PT, R45, RZ, PT ;  /* 0x000000ff2d00720c */ /* 0x000fe20003fa6270 */
[----:B------:R0:W-:Y:S02]  /*17730*/  STL [R1+0x19c], R55 ;  /* 0x00019c3701007387 */ /* 0x0001e40000100800 */
[----:B-1----:R-:W-:-:S02]  /*17740*/  IMAD.MOV.U32 R4, RZ, RZ, R54 ;  /* 0x000000ffff047224 */ /* 0x002fc400078e0036 */
[----:B0-----:R-:W2:Y:S04]  /*17750*/  LDL.LU R55, [R1+0x1d0] ;  /* 0x0001d00001377983 */ /* 0x001ea80000300800 */
[----:B------:R-:W-:Y:S04]  /*17760*/  STL [R1+0x6e4], R62 ;  /* 0x0006e43e01007387 */ /* 0x000fe80000100800 */
[----:B------:R-:W-:Y:S04]  /*17770*/  STL [R1+0x714], R59 ;  /* 0x0007143b01007387 */ /* 0x000fe80000100800 */
[----:B------:R-:W2:Y:S04]  /*17780*/  LDL R45, [R1+0x1190] ;  /* 0x00119000012d7983 */ /* 0x000ea80000100800 */
        /* <DEDUP_REMOVED lines=10> */
[----:B----4-:R-:W-:Y:S02]  /*17830*/  ISETP.GE.AND P6, PT, R50, RZ, PT ;  /* 0x000000ff3200720c */ /* 0x010fe40003fc6270 */
[----:B------:R-:W4:Y:S11]  /*17840*/  LDL.LU R50, [R1+0x1d4] ;  /* 0x0001d40001327983 */ /* 0x000f360000300800 */
[----:B------:R-:W-:Y:S01]  /*17850*/  @!P6 IMAD.MOV R4, RZ, RZ, -R4 ;  /* 0x000000ffff04e224 */ /* 0x000fe200078e0a04 */
[----:B---3--:R1:W-:Y:S02]  /*17860*/  STL [R1+0x12c], R7 ;  /* 0x00012c0701007387 */ /* 0x0083e40000100800 */
        /* <DEDUP_REMOVED lines=8> */
[----:B------:R1:W3:Y:S01]  /*178f0*/  @P0 LDG.E.U16 R48, desc[UR20][R6.64] ;  /* 0x0000001406300981 */ /* 0x0002e2000c1e1500 */
[----:B------:R-:W-:Y:S01]  /*17900*/  LEA.HI.X.SX32 R5, R5, R69, 0x1, P6 ;  /* 0x0000004505057211 */ /* 0x000fe200030f0eff */
[----:B-1----:R-:W-:Y:S01]  /*17910*/  IMAD R6, R4, UR4, RZ ;  /* 0x0000000404067c24 */ /* 0x002fe2000f8e02ff */
[C---:B------:R-:W-:Y:S01]  /*17920*/  ISETP.GT.U32.AND P3, PT, R68.reuse, R43, PT ;  /* 0x0000002b4400720c */ /* 0x040fe20003f64070 */
[----:B------:R-:W-:Y:S01]  /*17930*/  @P0 IMAD.MOV.U32 R4, RZ, RZ, R59 ;  /* 0x000000ffff040224 */ /* 0x000fe200078e003b */
[C---:B--2---:R-:W-:Y:S01]  /*17940*/  ISETP.GT.U32.AND P4, PT, R68.reuse, R58, PT ;  /* 0x0000003a4400720c */ /* 0x044fe20003f84070 */
[----:B------:R1:W-:Y:S01]  /*17950*/  STL [R1+0x740], R54 ;  /* 0x0007403601007387 */ /* 0x0003e20000100800 */
[----:B------:R-:W-:Y:S01]  /*17960*/  PRMT R7, RZ, 0x7610, R7 ;  /* 0x00007610ff077816 */ /* 0x000fe20000000007 */
[----:B------:R-:W2:Y:S02]  /*17970*/  LDCU UR4, c[0x0][0x3b0] ;  /* 0x00007600ff0477ac */ /* 0x000ea40008000800 */
[----:B------:R0:W2:Y:S06]  /*17980*/  @P0 LDG.E.U16 R52, desc[UR20][R4.64] ;  /* 0x0000001404340981 */ /* 0x0000ac000c1e1500 */
[--C-:B------:R-:W-:Y:S01]  /*17990*/  @!P3 IMAD.IADD R43, R43, 0x1, -R68.reuse ;  /* 0x000000012b2bb824 */ /* 0x100fe200078e0a44 */
[----:B-1----:R-:W2:Y:S04]  /*179a0*/  LDL R54, [R1+0x11b4] ;  /* 0x0011b40001367983 */ /* 0x002ea80000100800 */
[----:B------:R-:W-:Y:S01]  /*179b0*/  ISETP.GT.U32.AND P3, PT, R68, R43, PT ;  /* 0x0000002b4400720c */ /* 0x000fe20003f64070 */
[--C-:B------:R-:W-:Y:S01]  /*179c0*/  @!P4 IMAD.IADD R58, R58, 0x1, -R68.reuse ;  /* 0x000000013a3ac824 */ /* 0x100fe200078e0a44 */
[----:B------:R-:W-:Y:S01]  /*179d0*/  ISETP.GE.AND P4, PT, R45, RZ, PT ;  /* 0x000000ff2d00720c */ /* 0x000fe20003f86270 */
[----:B------:R-:W2:Y:S04]  /*179e0*/  LDL.LU R57, [R1+0x1c8] ;  /* 0x0001c80001397983 */ /* 0x000ea80000300800 */
[----:B------:R-:W-:Y:S06]  /*179f0*/  STL [R1+0x134], R61 ;  /* 0x0001343d01007387 */ /* 0x000fec0000100800 */
[----:B------:R-:W-:-:S04]  /*17a00*/  @!P3 IMAD.IADD R43, R43, 0x1, -R68 ;  /* 0x000000012b2bb824 */ /* 0x000fc800078e0a44 */
[----:B0-----:R-:W-:-:S04]  /*17a10*/  IMAD.MOV.U32 R4, RZ, RZ, R43 ;  /* 0x000000ffff047224 */ /* 0x001fc800078e002b */
[----:B------:R-:W-:Y:S01]  /*17a20*/  @!P4 IMAD.MOV R4, RZ, RZ, -R4 ;  /* 0x000000ffff04c224 */ /* 0x000fe200078e0a04 */
[----:B---3--:R0:W-:Y:S04]  /*17a30*/  STL [R1+0x128], R48 ;  /* 0x0001283001007387 */ /* 0x0081e80000100800 */
[----:B0-----:R-:W3:Y:S04]  /*17a40*/  LDL R48, [R1+0x11cc] ;  /* 0x0011cc0001307983 */ /* 0x001ee80000100800 */
[----:B------:R-:W-:Y:S04]  /*17a50*/  STL [R1+0x774], R59 ;  /* 0x0007743b01007387 */ /* 0x000fe80000100800 */
[----:B------:R-:W3:Y:S04]  /*17a60*/  LDL.LU R45, [R1+0x1bc] ;  /* 0x0001bc00012d7983 */ /* 0x000ee80000300800 */
[----:B------:R0:W-:Y:S04]  /*17a70*/  STL [R1+0x770], R5 ;  /* 0x0007700501007387 */ /* 0x0001e80000100800 */
[----:B------:R1:W-:Y:S01]  /*17a80*/  STL [R1+0x1b8], R43 ;  /* 0x0001b82b01007387 */ /* 0x0003e20000100800 */
[----:B0-----:R-:W-:-:S03]  /*17a90*/  LEA R5, P3, R6, R72, 0x1 ;  /* 0x0000004806057211 */ /* 0x001fc600078608ff */
[----:B-1----:R-:W3:Y:S04]  /*17aa0*/  LDL R43, [R1+0x11d4] ;  /* 0x0011d400012b7983 */ /* 0x002ee80000100800 */
        /* <DEDUP_REMOVED lines=15> */
[----:B------:R-:W3:Y:S03]  /*17ba0*/  LDL R54, [R1+0x1200] ;  /* 0x0012000001367983 */ /* 0x000ee60000100800 */
[--C-:B------:R-:W-:Y:S01]  /*17bb0*/  @!P5 IMAD.IADD R58, R58, 0x1, -R68.reuse ;  /* 0x000000013a3ad824 */ /* 0x100fe200078e0a44 */
[----:B-1----:R-:W3:Y:S03]  /*17bc0*/  LDL.LU R52, [R1+0x1ac] ;  /* 0x0001ac0001347983 */ /* 0x002ee60000300800 */
[----:B------:R-:W-:Y:S01]  /*17bd0*/  @!P6 IMAD.IADD R55, R55, 0x1, -R68 ;  /* 0x000000013737e824 */ /* 0x000fe200078e0a44 */
[----:B0-----:R-:W-:Y:S01]  /*17be0*/  PRMT R4, RZ, 0x7610, R4 ;  /* 0x00007610ff047816 */ /* 0x001fe20000000004 */
[----:B--2---:R0:W-:Y:S04]  /*17bf0*/  STL [R1+0x11c], R7 ;  /* 0x00011c0701007387 */ /* 0x0041e80000100800 */
        /* <DEDUP_REMOVED lines=9> */
[----:B------:R0:W2:Y:S01]  /*17c90*/  @P0 LDG.E.U16 R4, desc[UR20][R6.64] ;  /* 0x0000001406040981 */ /* 0x0000a2000c1e1500 */
[C---:B----4-:R-:W-:Y:S01]  /*17ca0*/  ISETP.GT.U32.AND P4, PT, R68.reuse, R50, PT ;  /* 0x000000324400720c */ /* 0x050fe20003f84070 */
[----:B------:R-:W-:Y:S01]  /*17cb0*/  IMAD.MOV.U32 R5, RZ, RZ, R58 ;  /* 0x000000ffff057224 */ /* 0x000fe200078e003a */
[----:B---3--:R-:W-:-:S03]  /*17cc0*/  ISETP.GT.U32.AND P6, PT, R68, R45, PT ;  /* 0x0000002d4400720c */ /* 0x008fc60003fc4070 */
[----:B------:R-:W-:-:S08]  /*17cd0*/  @!P3 IMAD.MOV R5, RZ, RZ, -R5 ;  /* 0x000000ffff05b224 */ /* 0x000fd000078e0a05 */
[----:B------:R-:W-:Y:S01]  /*17ce0*/  @!P4 IMAD.IADD R50, R50, 0x1, -R68 ;  /* 0x000000013232c824 */ /* 0x000fe200078e0a44 */
[----:B------:R-:W-:Y:S02]  /*17cf0*/  ISETP.GE.AND P4, PT, R48, RZ, PT ;  /* 0x000000ff3000720c */ /* 0x000fe40003f86270 */
[----:B------:R-:W-:Y:S01]  /*17d00*/  SEL R5, R73, R5, !P1 ;  /* 0x0000000549057207 */ /* 0x000fe20004800000 */
[----:B------:R-:W3:Y:S01]  /*17d10*/  LDL.LU R48, [R1+0x198] ;  /* 0x0001980001307983 */ /* 0x000ee20000300800 */
[----:B------:R-:W-:-:S03]  /*17d20*/  ISETP.GT.U32.AND P3, PT, R68, R50, PT ;  /* 0x000000324400720c */ /* 0x000fc60003f64070 */
[----:B0-----:R-:W-:Y:S01]  /*17d30*/  IMAD R6, R5, UR4, RZ ;  /* 0x0000000405067c24 */ /* 0x001fe2000f8e02ff */
[----:B------:R-:W-:Y:S01]  /*17d40*/  PRMT R16, RZ, 0x7610, R16 ;  /* 0x00007610ff107816 */ /* 0x000fe20000000010 */
[----:B------:R-:W-:Y:S01]  /*17d50*/  @!P6 IMAD.IADD R45, R45, 0x1, -R68 ;  /* 0x000000012d2de824 */ /* 0x000fe200078e0a44 */
[----:B------:R-:W-:Y:S01]  /*17d60*/  ISETP.GT.U32.AND P5, PT, R68, R57, PT ;  /* 0x000000394400720c */ /* 0x000fe20003fa4070 */
[----:B------:R-:W0:Y:S01]  /*17d70*/  LDCU UR4, c[0x0][0x3b0] ;  /* 0x00007600ff0477ac */ /* 0x000e220008000800 */
[----:B------:R-:W-:-:S05]  /*17d80*/  LEA R7, P6, R6, R72, 0x1 ;  /* 0x0000004806077211 */ /* 0x000fca00078c08ff */
[----:B------:R-:W-:Y:S01]  /*17d90*/  @!P3 IMAD.IADD R50, R50, 0x1, -R68 ;  /* 0x000000013232b824 */ /* 0x000fe200078e0a44 */
        /* <DEDUP_REMOVED lines=24> */
[C---:B------:R-:W-:Y:S01]  /*17f20*/  ISETP.GT.U32.AND P4, PT, R68.reuse, R45, PT ;  /* 0x0000002d4400720c */ /* 0x040fe20003f84070 */
[----:B------:R-:W-:Y:S02]  /*17f30*/  @!P5 IMAD.IADD R57, R57, 0x1, -R68 ;  /* 0x000000013939d824 */ /* 0x000fe400078e0a44 */
[----:B-1----:R-:W-:Y:S02]  /*17f40*/  @P0 IMAD.MOV.U32 R6, RZ, RZ, R54 ;  /* 0x000000ffff060224 */ /* 0x002fe400078e0036 */
[----:B------:R-:W-:Y:S01]  /*17f50*/  @P0 IMAD.MOV.U32 R7, RZ, RZ, R55 ;  /* 0x000000ffff070224 */ /* 0x000fe200078e0037 */
[----:B---3--:R-:W-:Y:S01]  /*17f60*/  ISETP.GT.U32.AND P6, PT, R68, R48, PT ;  /* 0x000000304400720c */ /* 0x008fe20003fc4070 */
[----:B------:R-:W-:-:S03]  /*17f70*/  IMAD.MOV.U32 R4, RZ, RZ, R57 ;  /* 0x000000ffff047224 */ /* 0x000fc600078e0039 */
[----:B------:R1:W3:Y:S01]  /*17f80*/  @P0 LDG.E.U16 R47, desc[UR20][R6.64] ;  /* 0x00000014062f0981 */ /* 0x0002e2000c1e1500 */
        /* <DEDUP_REMOVED lines=9> */
[----:B------:R-:W-:Y:S01]  /*18020*/  PRMT R7, RZ, 0x7610, R7 ;  /* 0x00007610ff077816 */ /* 0x000fe20000000007 */
[----:B0-----:R-:W-:Y:S01]  /*18030*/  IMAD R5, R5, UR4, RZ ;  /* 0x0000000405057c24 */ /* 0x001fe2000f8e02ff */
[----:B------:R-:W-:Y:S01]  /*18040*/  ISETP.GT.U32.AND P5, PT, R68, R52, PT ;  /* 0x000000344400720c */ /* 0x000fe20003fa4070 */
[----:B------:R-:W0:Y:S01]  /*18050*/  LDCU UR4, c[0x0][0x3b0] ;  /* 0x00007600ff0477ac */ /* 0x000e220008000800 */
[C---:B-1----:R-:W-:Y:S01]  /*18060*/  LEA R57, P6, R6.reuse, R72, 0x1 ;  /* 0x0000004806397211 */ /* 0x042fe200078c08ff */
[----:B------:R-:W1:Y:S03]  /*18070*/  LDCU UR7, c[0x0][0x3b0] ;  /* 0x00007600ff0777ac */ /* 0x000e660008000800 */
[----:B------:R-:W-:-:S02]  /*18080*/  LEA.HI.X.SX32 R58, R6, R69, 0x1, P6 ;  /* 0x00000045063a7211 */ /* 0x000fc400030f0eff */
[----:B--2---:R-:W-:-:S13]  /*18090*/  ISETP.GE.AND P3, PT, R43, RZ, PT ;  /* 0x000000ff2b00720c */ /* 0x004fda0003f66270 */
[----:B------:R-:W-:-:S05]  /*180a0*/  @!P3 IMAD.MOV R4, RZ, RZ, -R4 ;  /* 0x000000ffff04b224 */ /* 0x000fca00078e0a04 */
[----:B------:R-:W-:Y:S01]  /*180b0*/  SEL R6, R73, R4, !P1 ;  /* 0x0000000449067207 */ /* 0x000fe20004800000 */
[----:B------:R-:W-:Y:S01]  /*180c0*/  @P0 IMAD.MOV.U32 R4, RZ, RZ, R57 ;  /* 0x000000ffff040224 */ /* 0x000fe200078e0039 */
[----:B----4-:R2:W-:Y:S04]  /*180d0*/  STL [R1+0x114], R16 ;  /* 0x0001141001007387 */ /* 0x0105e80000100800 */
[----:B--2---:R-:W2:Y:S04]  /*180e0*/  LDL R16, [R1+0x1230] ;  /* 0x0012300001107983 */ /* 0x004ea80000100800 */
[----:B------:R4:W-:Y:S04]  /*180f0*/  STL [R1+0x834], R54 ;  /* 0x0008343601007387 */ /* 0x0009e80000100800 */
[----:B------:R-:W2:Y:S01]  /*18100*/  LDL.LU R50, [R1+0x184] ;  /* 0x0001840001327983 */ /* 0x000ea20000300800 */
[----:B----4-:R-:W-:-:S03]  /*18110*/  LEA R54, P3, R5, R72, 0x1 ;  /* 0x0000004805367211 */ /* 0x010fc600078608ff */
[----:B------:R4:W-:Y:S04]  /*18120*/  STL [R1+0x830], R55 ;  /* 0x0008303701007387 */ /* 0x0009e80000100800 */
[----:B------:R-:W2:Y:S01]  /*18130*/  LDL R43, [R1+0x125c] ;  /* 0x00125c00012b7983 */ /* 0x000ea20000100800 */
[----:B----4-:R-:W-:Y:S01]  /*18140*/  LEA.HI.X.SX32 R55, R5, R69, 0x1, P3 ;  /* 0x0000004505377211 */ /* 0x010fe200018f0eff */
[----:B------:R-:W-:-:S05]  /*18150*/  @P0 IMAD.MOV.U32 R5, RZ, RZ, R58 ;  /* 0x000000ffff050224 */ /* 0x000fca00078e003a */
[----:B------:R4:W2:Y:S02]  /*18160*/  @P0 LDG.E.U16 R56, desc[UR20][R4.64] ;  /* 0x0000001404380981 */ /* 0x0008a4000c1e1500 */
[----:B----4-:R-:W-:Y:S02]  /*18170*/  @P0 IMAD.MOV.U32 R4, RZ, RZ, R54 ;  /* 0x000000ffff040224 */ /* 0x010fe400078e0036 */
[----:B------:R-:W-:-:S05]  /*18180*/  @P0 IMAD.MOV.U32 R5, RZ, RZ, R55 ;  /* 0x000000ffff050224 */ /* 0x000fca00078e0037 */
[----:B------:R4:W2:Y:S01]  /*18190*/  @P0 LDG.E.U16 R7, desc[UR20][R4.64] ;  /* 0x0000001404070981 */ /* 0x0008a2000c1e1500 */
[----:B------:R-:W-:-:S05]  /*181a0*/  @!P5 IMAD.IADD R52, R52, 0x1, -R68 ;  /* 0x000000013434d824 */ /* 0x000fca00078e0a44 */
[C---:B------:R-:W-:Y:S02]  /*181b0*/  ISETP.GT.U32.AND P5, PT, R68.reuse, R52, PT ;  /* 0x000000344400720c */ /* 0x040fe40003fa4070 */
[----:B------:R-:W-:Y:S01]  /*181c0*/  ISETP.GT.U32.AND P4, PT, R68, R48, PT ;  /* 0x000000304400720c */ /* 0x000fe20003f84070 */
[----:B---3--:R3:W-:Y:S01]  /*181d0*/  STL [R1+0x10c], R47 ;  /* 0x00010c2f01007387 */ /* 0x0087e20000100800 */
[----:B------:R-:W-:Y:S01]  /*181e0*/  IMAD R6, R6, UR5, RZ ;  /* 0x0000000506067c24 */ /* 0x000fe2000f8e02ff */
[----:B------:R-:W-:Y:S01]  /*181f0*/  PRMT R34, RZ, 0x7610, R34 ;  /* 0x00007610ff227816 */ /* 0x000fe20000000022 */
[----:B------:R-:W0:Y:S01]  /*18200*/  LDCU UR5, c[0x0][0x3b0] ;  /* 0x00007600ff0577ac */ /* 0x000e220008000800 */
[----:B---3--:R-:W3:Y:S06]  /*18210*/  LDL.LU R47, [R1+0x17c] ;  /* 0x00017c00012f7983 */ /* 0x008eec0000300800 */
[----:B------:R-:W-:Y:S01]  /*18220*/  @!P5 IMAD.IADD R52, R52, 0x1, -R68 ;  /* 0x000000013434d824 */ /* 0x000fe200078e0a44 */
[----:B------:R0:W-:Y:S03]  /*18230*/  STL [R1+0x1bc], R45 ;  /* 0x0001bc2d01007387 */ /* 0x0001e60000100800 */
[----:B----4-:R-:W-:Y:S01]  /*18240*/  IMAD.MOV.U32 R4, RZ, RZ, R52 ;  /* 0x000000ffff047224 */ /* 0x010fe200078e0034 */
[----:B0-----:R-:W4:Y:S04]  /*18250*/  LDL.LU R45, [R1+0x16c] ;  /* 0x00016c00012d7983 */ /* 0x001f280000300800 */
[----:B------:R-:W-:Y:S04]  /*18260*/  STL [R1+0x864], R57 ;  /* 0x0008643901007387 */ /* 0x000fe80000100800 */
[----:B------:R-:W-:Y:S01]  /*18270*/  STL [R1+0x894], R54 ;  /* 0x0008943601007387 */ /* 0x000fe20000100800 */
[----:B------:R-:W-:Y:S01]  /*18280*/  @!P4 IMAD.IADD R48, R48, 0x1, -R68 ;  /* 0x000000013030c824 */ /* 0x000fe200078e0a44 */
[----:B--2---:R-:W-:-:S02]  /*18290*/  ISETP.GE.AND P5, PT, R16, RZ, PT ;  /* 0x000000ff1000720c */ /* 0x004fc40003fa6270 */
[----:B------:R-:W2:Y:S04]  /*182a0*/  LDL R16, [R1+0x1264] ;  /* 0x0012640001107983 */ /* 0x000ea80000100800 */
[----:B------:R-:W-:Y:S04]  /*182b0*/  STL [R1+0x860], R58 ;  /* 0x0008603a01007387 */ /* 0x000fe80000100800 */
[----:B------:R0:W-:Y:S04]  /*182c0*/  STL [R1+0x1ac], R52 ;  /* 0x0001ac3401007387 */ /* 0x0001e80000100800 */
[----:B------:R-:W-:Y:S04]  /*182d0*/  STL [R1+0x890], R55 ;  /* 0x0008903701007387 */ /* 0x000fe80000100800 */
[----:B0-----:R-:W4:Y:S01]  /*182e0*/  LDL R52, [R1+0x1298] ;  /* 0x0012980001347983 */ /* 0x001f220000100800 */
[----:B------:R-:W-:-:S03]  /*182f0*/  ISETP.GE.AND P6, PT, R43, RZ, PT ;  /* 0x000000ff2b00720c */ /* 0x000fc60003fc6270 */
[----:B------:R0:W-:Y:S02]  /*18300*/  STL [R1+0x104], R7 ;  /* 0x0001040701007387 */ /* 0x0001e40000100800 */
[C---:B0-----:R-:W-:Y:S02]  /*18310*/  LEA R7, P4, R6.reuse, R72, 0x1 ;  /* 0x0000004806077211 */ /* 0x041fe400078808ff */
[----:B------:R-:W-:Y:S02]  /*18320*/  STL [R1+0x198], R48 ;  /* 0x0001983001007387 */ /* 0x000fe40000100800 */
[----:B------:R-:W-:Y:S02]  /*18330*/  LEA.HI.X.SX32 R43, R6, R69, 0x1, P4 ;  /* 0x00000045062b7211 */ /* 0x000fe400020f0eff */
[----:B------:R0:W-:Y:S01]  /*18340*/  STL [R1+0x8c4], R7 ;  /* 0x0008c40701007387 */ /* 0x0001e20000100800 */
[----:B------:R-:W-:Y:S02]  /*18350*/  @P0 IMAD.MOV.U32 R6, RZ, RZ, R7 ;  /* 0x000000ffff060224 */ /* 0x000fe400078e0007 */
[----:B0-----:R-:W-:-:S05]  /*18360*/  @P0 IMAD.MOV.U32 R7, RZ, RZ, R43 ;  /* 0x000000ffff070224 */ /* 0x001fca00078e002b */
[----:B------:R0:W4:Y:S01]  /*18370*/  @P0 LDG.E.U16 R34, desc[UR20][R6.64] ;  /* 0x0000001406220981 */ /* 0x000122000c1e1500 */
[C---:B------:R-:W-:Y:S01]  /*18380*/  ISETP.GT.U32.AND P3, PT, R68.reuse, R50, PT ;  /* 0x000000324400720c */ /* 0x040fe20003f64070 */
[----:B------:R-:W-:Y:S01]  /*18390*/  @!P5 IMAD.MOV R4, RZ, RZ, -R4 ;  /* 0x000000ffff04d224 */ /* 0x000fe200078e0a04 */
[----:B---3--:R-:W-:-:S04]  /*183a0*/  ISETP.GT.U32.AND P5, PT, R68, R47, PT ;  /* 0x0000002f4400720c */ /* 0x008fc80003fa4070 */
[----:B------:R-:W-:Y:S01]  /*183b0*/  SEL R5, R73, R4, !P1 ;  /* 0x0000000449057207 */ /* 0x000fe20004800000 */
[----:B------:R-:W-:-:S06]  /*183c0*/  IMAD.MOV.U32 R4, RZ, RZ, R48 ;  /* 0x000000ffff047224 */ /* 0x000fcc00078e0030 */
[----:B------:R-:W-:Y:S02]  /*183d0*/  @!P3 IMAD.IADD R50, R50, 0x1, -R68 ;  /* 0x000000013232b824 */ /* 0x000fe400078e0a44 */
[----:B------:R-:W-:Y:S02]  /*183e0*/  @!P6 IMAD.MOV R4, RZ, RZ, -R4 ;  /* 0x000000ffff04e224 */ /* 0x000fe400078e0a04 */
[----:B------:R-:W-:Y:S01]  /*183f0*/  IMAD R5, R5, UR12, RZ ;  /* 0x0000000c05057c24 */ /* 0x000fe2000f8e02ff */
[----:B------:R-:W-:Y:S01]  /*18400*/  ISETP.GT.U32.AND P3, PT, R68, R50, PT ;  /* 0x000000324400720c */ /* 0x000fe20003f64070 */
[----:B------:R-:W-:Y:S01]  /*18410*/  @!P5 IMAD.IADD R47, R47, 0x1, -R68 ;  /* 0x000000012f2fd824 */ /* 0x000fe200078e0a44 */
[----:B------:R-:W-:Y:S01]  /*18420*/  SEL R4, R73, R4, !P1 ;  /* 0x0000000449047207 */ /* 0x000fe20004800000 */
[----:B------:R-:W-:Y:S01]  /*18430*/  STL [R1+0x8c0], R43 ;  /* 0x0008c02b01007387 */ /* 0x000fe20000100800 */
[C---:B------:R-:W-:Y:S01]  /*18440*/  LEA R54, P6, R5.reuse, R72, 0x1 ;  /* 0x0000004805367211 */ /* 0x040fe200078c08ff */
[----:B------:R-:W3:Y:S01]  /*18450*/  LDCU UR12, c[0x0][0x3b0] ;  /* 0x00007600ff0c77ac */ /* 0x000ee20008000800 */
[----:B------:R-:W-:Y:S01]  /*18460*/  PRMT R53, RZ, 0x7610, R53 ;  /* 0x00007610ff357816 */ /* 0x000fe20000000035 */
[----:B0-----:R-:W-:Y:S01]  /*18470*/  IMAD R6, R4, UR4, RZ ;  /* 0x0000000404067c24 */ /* 0x001fe2000f8e02ff */
[----:B------:R-:W3:Y:S01]  /*18480*/  LDL R48, [R1+0x12bc] ;  /* 0x0012bc0001307983 */ /* 0x000ee20000100800 */
[----:B------:R-:W-:Y:S01]  /*18490*/  LEA.HI.X.SX32 R5, R5, R69, 0x1, P6 ;  /* 0x0000004505057211 */ /* 0x000fe200030f0eff */
[----:B------:R-:W-:Y:S01]  /*184a0*/  @P0 IMAD.MOV.U32 R4, RZ, RZ, R54 ;  /* 0x000000ffff040224 */ /* 0x000fe200078e0036 */
[----:B------:R-:W-:Y:S01]  /*184b0*/  PRMT R7, RZ, 0x7610, R7 ;  /* 0x00007610ff077816 */ /* 0x000fe20000000007 */
[----:B------:R-:W0:Y:S01]  /*184c0*/  LDCU UR4, c[0x0][0x3b0] ;  /* 0x00007600ff0477ac */ /* 0x000e220008000800 */
[----:B------:R-:W-:-:S02]  /*184d0*/  @!P3 IMAD.IADD R50, R50, 0x1, -R68 ;  /* 0x000000013232b824 */ /* 0x000fc400078e0a44 */
[----:B------:R1:W3:Y:S02]  /*184e0*/  @P0 LDG.E.U16 R53, desc[UR20][R4.64] ;  /* 0x0000001404350981 */ /* 0x0002e4000c1e1500 */
[----:B-1----:R-:W-:Y:S01]  /*184f0*/  IMAD.MOV.U32 R4, RZ, RZ, R50 ;  /* 0x000000ffff047224 */ /* 0x002fe200078e0032 */
[----:B--2---:R-:W-:-:S13]  /*18500*/  ISETP.GE.AND P5, PT, R16, RZ, PT ;  /* 0x000000ff1000720c */ /* 0x004fda0003fa6270 */
[----:B------:R-:W-:Y:S01]  /*18510*/  @!P5 IMAD.MOV R4, RZ, RZ, -R4 ;  /* 0x000000ffff04d224 */ /* 0x000fe200078e0a04 */
[----:B----4-:R1:W-:Y:S04]  /*18520*/  STL [R1+0x100], R34 ;  /* 0x0001002201007387 */ /* 0x0103e80000100800 */
[----:B-1----:R-:W2:Y:S04]  /*18530*/  LDL.LU R34, [R1+0x160] ;  /* 0x0001600001227983 */ /* 0x002ea80000300800 */
[----:B------:R-:W-:Y:S04]  /*18540*/  STL [R1+0x108], R56 ;  /* 0x0001083801007387 */ /* 0x000fe80000100800 */
[----:B------:R-:W4:Y:S04]  /*18550*/  LDL.LU R16, [R1+0x150] ;  /* 0x0001500001107983 */ /* 0x000f280000300800 */
[----:B------:R-:W-:Y:S04]  /*18560*/  STL [R1+0x8f4], R54 ;  /* 0x0008f43601007387 */ /* 0x000fe80000100800 */
[----:B------:R-:W2:Y:S04]  /*18570*/  LDL.LU R43, [R1+0x244] ;  /* 0x00024400012b7983 */ /* 0x000ea80000300800 */
[----:B------:R1:W-:Y:S04]  /*18580*/  STL [R1+0x8f0], R5 ;  /* 0x0008f00501007387 */ /* 0x0003e80000100800 */
[----:B------:R0:W-:Y:S01]  /*18590*/  STL [R1+0x184], R50 ;  /* 0x0001843201007387 */ /* 0x0001e20000100800 */
[----:B-1----:R-:W-:-:S04]  /*185a0*/  LEA R5, P6, R6, R72, 0x1 ;  /* 0x0000004806057211 */ /* 0x002fc800078c08ff */
[----:B0-----:R-:W-:Y:S01]  /*185b0*/  LEA.HI.X.SX32 R50, R6, R69, 0x1, P6 ;  /* 0x0000004506327211 */ /* 0x001fe200030f0eff */
[----:B------:R0:W-:Y:S01]  /*185c0*/  STL [R1+0x924], R5 ;  /* 0x0009240501007387 */ /* 0x0001e20000100800 */
[----:B------:R-:W-:Y:S01]  /*185d0*/  SEL R6, R73, R4, !P1 ;  /* 0x0000000449067207 */ /* 0x000fe20004800000 */
[----:B------:R-:W-:Y:S02]  /*185e0*/  @P0 IMAD.MOV.U32 R4, RZ, RZ, R5 ;  /* 0x000000ffff040224 */ /* 0x000fe400078e0005 */
[----:B0-----:R-:W-:-:S05]  /*185f0*/  @P0 IMAD.MOV.U32 R5, RZ, RZ, R50 ;  /* 0x000000ffff050224 */ /* 0x001fca00078e0032 */
[----:B------:R0:W2:Y:S01]  /*18600*/  @P0 LDG.E.U16 R7, desc[UR20][R4.64] ;  /* 0x0000001404070981 */ /* 0x0000a2000c1e1500 */
[C---:B------:R-:W-:Y:S02]  /*18610*/  ISETP.GT.U32.AND P4, PT, R68.reuse, R45, PT ;  /* 0x0000002d4400720c */ /* 0x040fe40003f84070 */
[----:B------:R-:W-:Y:S02]  /*18620*/  ISETP.GT.U32.AND P3, PT, R68, R47, PT ;  /* 0x0000002f4400720c */ /* 0x000fe40003f64070 */
[----:B------:R-:W-:Y:S01]  /*18630*/  ISETP.GE.AND P6, PT, R52, RZ, PT ;  /* 0x000000ff3400720c */ /* 0x000fe20003fc6270 */
[----:B------:R-:W-:Y:S01]  /*18640*/  IMAD R6, R6, UR5, RZ ;  /* 0x0000000506067c24 */ /* 0x000fe2000f8e02ff */
[----:B------:R-:W3:Y:S01]  /*18650*/  LDL.LU R52, [R1+0x140] ;  /* 0x0001400001347983 */ /* 0x000ee20000300800 */
[----:B------:R-:W-:Y:S01]  /*18660*/  PRMT R38, RZ, 0x7610, R38 ;  /* 0x00007610ff267816 */ /* 0x000fe20000000026 */
[----:B------:R-:W1:Y:S05]  /*18670*/  LDCU UR5, c[0x0][0x3b0] ;  /* 0x00007600ff0577ac */ /* 0x000e6a0008000800 */
[----:B------:R-:W-:-:S05]  /*18680*/  @!P4 IMAD.IADD R45, R45, 0x1, -R68 ;  /* 0x000000012d2dc824 */ /* 0x000fca00078e0a44 */
[----:B------:R-:W-:Y:S01]  /*18690*/  ISETP.GT.U32.AND P4, PT, R68, R45, PT ;  /* 0x0000002d4400720c */ /* 0x000fe20003f84070 */
[----:B------:R-:W-:Y:S01]  /*186a0*/  @!P3 IMAD.IADD R47, R47, 0x1, -R68 ;  /* 0x000000012f2fb824 */ /* 0x000fe200078e0a44 */
[----:B------:R-:W-:Y:S03]  /*186b0*/  STL [R1+0x920], R50 ;  /* 0x0009203201007387 */ /* 0x000fe60000100800 */
[----:B0-----:R-:W-:Y:S01]  /*186c0*/  IMAD.MOV.U32 R4, RZ, RZ, R47 ;  /* 0x000000ffff047224 */ /* 0x001fe200078e002f */
[----:B------:R-:W-:Y:S03]  /*186d0*/  STL [R1+0x17c], R47 ;  /* 0x00017c2f01007387 */ /* 0x000fe60000100800 */
[----:B------:R-:W-:-:S04]  /*186e0*/  @!P6 IMAD.MOV R4, RZ, RZ, -R4 ;  /* 0x000000ffff04e224 */ /* 0x000fc800078e0a04 */
[----:B------:R-:W-:Y:S01]  /*186f0*/  @!P4 IMAD.IADD R45, R45, 0x1, -R68 ;  /* 0x000000012d2dc824 */ /* 0x000fe200078e0a44 */
[----:B--2---:R0:W-:Y:S04]  /*18700*/  STL [R1+0xf8], R7 ;  /* 0x0000f80701007387 */ /* 0x0041e80000100800 */
[----:B------:R-:W-:Y:S01]  /*18710*/  STL [R1+0x16c], R45 ;  /* 0x00016c2d01007387 */ /* 0x000fe20000100800 */
[----:B0-----:R-:W-:-:S03]  /*18720*/  LEA R7, P6, R6, R72, 0x1 ;  /* 0x0000004806077211 */ /* 0x001fc600078c08ff */
[----:B---3--:R0:W-:Y:S01]  /*18730*/  STL [R1+0xfc], R53 ;  /* 0x0000fc3501007387 */ /* 0x0081e20000100800 */
[----:B------:R-:W-:-:S03]  /*18740*/  LEA.HI.X.SX32 R6, R6, R69, 0x1, P6 ;  /* 0x0000004506067211 */ /* 0x000fc600030f0eff */
[----:B0-----:R-:W2:Y:S04]  /*18750*/  LDL R53, [R1+0x129c] ;  /* 0x00129c0001357983 */ /* 0x001ea80000100800 */
[----:B------:R0:W-:Y:S04]  /*18760*/  STL [R1+0x954], R7 ;  /* 0x0009540701007387 */ /* 0x0001e80000100800 */
[----:B------:R-:W3:Y:S01]  /*18770*/  LDL R50, [R1+0x1270] ;  /* 0x0012700001327983 */ /* 0x000ee20000100800 */
[----:B0-----:R-:W-:-:S03]  /*18780*/  @P0 LOP3.LUT R7, R7, R6, RZ, 0x3c, !PT ;  /* 0x0000000607070212 */ /* 0x001fc600078e3cff */
[----:B------:R0:W-:Y:S02]  /*18790*/  STL [R1+0x950], R6 ;  /* 0x0009500601007387 */ /* 0x0001e40000100800 */
[----:B0-----:R-:W-:-:S04]  /*187a0*/  @P0 LOP3.LUT R6, R7, R6, RZ, 0x3c, !PT ;  /* 0x0000000607060212 */ /* 0x001fc800078e3cff */
[----:B------:R-:W-:-:S05]  /*187b0*/  @P0 LOP3.LUT R7, R7, R6, RZ, 0x3c, !PT ;  /* 0x0000000607070212 */ /* 0x000fca00078e3cff */
[----:B------:R1:W2:Y:S01]  /*187c0*/  @P0 LDG.E.U16 R38, desc[UR20][R6.64] ;  /* 0x0000001406260981 */ /* 0x0002a2000c1e1500 */
[----:B------:R-:W-:Y:S01]  /*187d0*/  ISETP.GE.AND P3, PT, R48, RZ, PT ;  /* 0x000000ff3000720c */ /* 0x000fe20003f66270 */
[----:B------:R-:W-:Y:S01]  /*187e0*/  IMAD.MOV.U32 R5, RZ, RZ, R45 ;  /* 0x000000ffff057224 */ /* 0x000fe200078e002d */
[----:B------:R-:W-:Y:S01]  /*187f0*/  SEL R4, R73, R4, !P1 ;  /* 0x0000000449047207 */ /* 0x000fe20004800000 */
[----:B------:R-:W3:Y:S04]  /*18800*/  LDL.LU R48, [R1+0x130] ;  /* 0x0001300001307983 */ /* 0x000ee80000300800 */
[----:B------:R-:W-:Y:S01]  /*18810*/  IMAD R4, R4, UR4, RZ ;  /* 0x0000000404047c24 */ /* 0x000fe2000f8e02ff */
[----:B------:R-:W3:Y:S01]  /*18820*/  LDL.LU R47, [R1+0xf4] ;  /* 0x0000f400012f7983 */ /* 0x000ee20000300800 */
[----:B------:R-:W-:Y:S01]  /*18830*/  PRMT R42, RZ, 0x7610, R42 ;  /* 0x00007610ff2a7816 */ /* 0x000fe2000000002a */
[----:B------:R-:W0:Y:S03]  /*18840*/  LDCU UR4, c[0x0][0x3b0] ;  /* 0x00007600ff0477ac */ /* 0x000e260008000800 */
[----:B------:R-:W-:-:S05]  /*18850*/  @!P3 IMAD.MOV R5, RZ, RZ, -R5 ;  /* 0x000000ffff05b224 */ /* 0x000fca00078e0a05 */
[----:B------:R-:W-:-:S05]  /*18860*/  SEL R5, R73, R5, !P1 ;  /* 0x0000000549057207 */ /* 0x000fca0004800000 */
[----:B-1----:R-:W-:Y:S01]  /*18870*/  IMAD R6, R5, UR5, RZ ;  /* 0x0000000505067c24 */ /* 0x002fe2000f8e02ff */
[----:B------:R-:W-:Y:S01]  /*18880*/  PRMT R7, RZ, 0x7610, R7 ;  /* 0x00007610ff077816 */ /* 0x000fe20000000007 */
[----:B------:R-:W1:Y:S01]  /*18890*/  LDCU UR5, c[0x0][0x3b0] ;  /* 0x00007600ff0577ac */ /* 0x000e620008000800 */
[----:B------:R-:W-:Y:S01]  /*188a0*/  ISETP.GT.U32.AND P5, PT, R68, R34, PT ;  /* 0x000000224400720c */ /* 0x000fe20003fa4070 */
[----:B--2---:R2:W-:Y:S02]  /*188b0*/  STL [R1+0xe8], R38 ;  /* 0x0000e82601007387 */ /* 0x0045e40000100800 */
[----:B--2---:R-:W-:-:S04]  /*188c0*/  LEA R38, P6, R4, R72, 0x1 ;  /* 0x0000004804267211 */ /* 0x004fc800078c08ff */
[----:B------:R-:W-:Y:S01]  /*188d0*/  LEA.HI.X.SX32 R54, R4, R69, 0x1, P6 ;  /* 0x0000004504367211 */ /* 0x000fe200030f0eff */
[----:B------:R-:W-:Y:S01]  /*188e0*/  @P0 IMAD.MOV.U32 R4, RZ, RZ, R38 ;  /* 0x000000ffff040224 */ /* 0x000fe200078e0026 */
[----:B------:R-:W-:-:S03]  /*188f0*/  LEA R45, P6, R6, R72, 0x1 ;  /* 0x00000048062d7211 */ /* 0x000fc600078c08ff */
[----:B------:R-:W-:Y:S01]  /*18900*/  @P0 IMAD.MOV.U32 R5, RZ, RZ, R54 ;  /* 0x000000ffff050224 */ /* 0x000fe200078e0036 */
[----:B------:R-:W-:-:S04]  /*18910*/  LEA.HI.X.SX32 R6, R6, R69, 0x1, P6 ;  /* 0x0000004506067211 */ /* 0x000fc800030f0eff */
[----:B------:R2:W3:Y:S04]  /*18920*/  @P0 LDG.E.U16 R42, desc[UR20][R4.64] ;  /* 0x00000014042a0981 */ /* 0x0004e8000c1e1500 */
[----:B------:R0:W-:Y:S04]  /*18930*/  STL [R1+0x984], R38 ;  /* 0x0009842601007387 */ /* 0x0001e80000100800 */
[----:B------:R-:W-:Y:S01]  /*18940*/  STL [R1+0x980], R54 ;  /* 0x0009803601007387 */ /* 0x000fe20000100800 */
[----:B--2---:R-:W-:Y:S02]  /*18950*/  @P0 IMAD.MOV.U32 R4, RZ, RZ, R45 ;  /* 0x000000ffff040224 */ /* 0x004fe400078e002d */
[----:B------:R-:W-:Y:S01]  /*18960*/  @P0 IMAD.MOV.U32 R5, RZ, RZ, R6 ;  /* 0x000000ffff050224 */ /* 0x000fe200078e0006 */
[----:B0-----:R-:W2:Y:S04]  /*18970*/  LDL R38, [R1+0x11ac] ;  /* 0x0011ac0001267983 */ /* 0x001ea80000100800 */
[----:B------:R0:W2:Y:S01]  /*18980*/  @P0 LDG.E.U16 R7, desc[UR20][R4.64] ;  /* 0x0000001404070981 */ /* 0x0000a2000c1e1500 */
[----:B----4-:R-:W-:Y:S01]  /*18990*/  ISETP.GT.U32.AND P4, PT, R68, R16, PT ;  /* 0x000000104400720c */ /* 0x010fe20003f84070 */
[----:B------:R-:W-:Y:S01]  /*189a0*/  @!P5 IMAD.IADD R34, R34, 0x1, -R68 ;  /* 0x000000012222d824 */ /* 0x000fe200078e0a44 */
[----:B------:R-:W-:-:S04]  /*189b0*/  ISETP.GT.U32.AND P5, PT, R68, R43, PT ;  /* 0x0000002b4400720c */ /* 0x000fc80003fa4070 */
[----:B------:R-:W-:-:S07]  /*189c0*/  ISETP.GT.U32.AND P3, PT, R68, R34, PT ;  /* 0x000000224400720c */ /* 0x000fce0003f64070 */
[--C-:B------:R-:W-:Y:S01]  /*189d0*/  @!P4 IMAD.IADD R16, R16, 0x1, -R68.reuse ;  /* 0x000000011010c824 */ /* 0x100fe200078e0a44 */
[----:B------:R-:W-:Y:S01]  /*189e0*/  ISETP.GT.U32.AND P4, PT, R68, R52, PT ;  /* 0x000000344400720c */ /* 0x000fe20003f84070 */
[----:B------:R-:W-:-:S03]  /*189f0*/  @!P5 IMAD.IADD R43, R43, 0x1, -R68 ;  /* 0x000000012b2bd824 */ /* 0x000fc600078e0a44 */
[----:B------:R-:W-:Y:S01]  /*18a00*/  ISETP.GT.U32.AND P5, PT, R68, R16, PT ;  /* 0x000000104400720c */ /* 0x000fe20003fa4070 */
[----:B------:R-:W-:Y:S01]  /*18a10*/  @!P3 IMAD.IADD R34, R34, 0x1, -R68 ;  /* 0x000000012222b824 */ /* 0x000fe200078e0a44 */
[----:B------:R-:W-:Y:S02]  /*18a20*/  ISETP.GE.AND P3, PT, R53, RZ, PT ;  /* 0x000000ff3500720c */ /* 0x000fe40003f66270 */
[----:B---3--:R-:W-:-:S05]  /*18a30*/  ISETP.GE.AND P6, PT, R50, RZ, PT ;  /* 0x000000ff3200720c */ /* 0x008fca0003fc6270 */
[----:B------:R-:W-:Y:S01]  /*18a40*/  @!P4 IMAD.IADD R52, R52, 0x1, -R68 ;  /* 0x000000013434c824 */ /* 0x000fe200078e0a44 */
[----:B------:R-:W-:Y:S01]  /*18a50*/  ISETP.GT.U32.AND P4, PT, R68, R43, PT ;  /* 0x0000002b4400720c */ /* 0x000fe20003f84070 */
[----:B0-----:R-:W-:Y:S02]  /*18a60*/  IMAD.MOV.U32 R5, RZ, RZ, R34 ;  /* 0x000000ffff057224 */ /* 0x001fe400078e0022 */
[----:B------:R-:W-:Y:S01]  /*18a70*/  @!P5 IMAD.IADD R16, R16, 0x1, -R68 ;  /* 0x000000011010d824 */ /* 0x000fe200078e0a44 */
[C---:B------:R-:W-:Y:S01]  /*18a80*/  ISETP.GT.U32.AND P5, PT, R68.reuse, R52, PT ;  /* 0x000000344400720c */ /* 0x040fe20003fa4070 */
[----:B------:R-:W-:Y:S01]  /*18a90*/  @!P3 IMAD.MOV R5, RZ, RZ, -R5 ;  /* 0x000000ffff05b224 */ /* 0x000fe200078e0a05 */
[C---:B------:R-:W-:Y:S01]  /*18aa0*/  ISETP.GT.U32.AND P3, PT, R68.reuse, R48, PT ;  /* 0x000000304400720c */ /* 0x040fe20003f64070 */
[----:B------:R-:W-:Y:S01]  /*18ab0*/  IMAD.MOV.U32 R4, RZ, RZ, R16 ;  /* 0x000000ffff047224 */ /* 0x000fe200078e0010 */
[----:B------:R-:W-:Y:S02]  /*18ac0*/  STL [R1+0x9b4], R45 ;  /* 0x0009b42d01007387 */ /* 0x000fe40000100800 */
[----:B------:R-:W-:Y:S01]  /*18ad0*/  SEL R5, R73, R5, !P1 ;  /* 0x0000000549057207 */ /* 0x000fe20004800000 */
[----:B------:R-:W-:Y:S01]  /*18ae0*/  @!P6 IMAD.MOV R4, RZ, RZ, -R4 ;  /* 0x000000ffff04e224 */ /* 0x000fe200078e0a04 */
[----:B------:R-:W-:Y:S01]  /*18af0*/  ISETP.GT.U32.AND P6, PT, R68, R47, PT ;  /* 0x0000002f4400720c */ /* 0x000fe20003fc4070 */
[----:B------:R-:W-:-:S04]  /*18b00*/  @!P4 IMAD.IADD R43, R43, 0x1, -R68 ;  /* 0x000000012b2bc824 */ /* 0x000fc800078e0a44 */
[--C-:B------:R-:W-:Y:S01]  /*18b10*/  @!P5 IMAD.IADD R52, R52, 0x1, -R68.reuse ;  /* 0x000000013434d824 */ /* 0x100fe200078e0a44 */
[----:B------:R-:W-:Y:S01]  /*18b20*/  SEL R4, R73, R4, !P1 ;  /* 0x0000000449047207 */ /* 0x000fe20004800000 */
[----:B------:R-:W-:-:S06]  /*18b30*/  @!P3 IMAD.IADD R48, R48, 0x1, -R68 ;  /* 0x000000013030b824 */ /* 0x000fcc00078e0a44 */
[----:B------:R-:W-:Y:S01]  /*18b40*/  @!P6 IMAD.IADD R47, R47, 0x1, -R68 ;  /* 0x000000012f2fe824 */ /* 0x000fe200078e0a44 */
[----:B------:R-:W-:Y:S02]  /*18b50*/  PRMT R51, RZ, 0x7610, R51 ;  /* 0x00007610ff337816 */ /* 0x000fe40000000033 */
[----:B------:R-:W-:Y:S01]  /*18b60*/  PRMT R8, RZ, 0x7610, R8 ;  /* 0x00007610ff087816 */ /* 0x000fe20000000008 */
[----:B------:R0:W-:Y:S04]  /*18b70*/  STL [R1+0xe4], R42 ;  /* 0x0000e42a01007387 */ /* 0x0001e80000100800 */
[----:B0-----:R-:W3:Y:S04]  /*18b80*/  LDL.LU R42, [R1+0x24c] ;  /* 0x00024c00012a7983 */ /* 0x001ee80000300800 */
[----:B------:R0:W-:Y:S01]  /*18b90*/  STL [R1+0x9b0], R6 ;  /* 0x0009b00601007387 */ /* 0x0001e20000100800 */
[----:B--2---:R-:W-:-:S03]  /*18ba0*/  ISETP.GE.AND P4, PT, R38, RZ, PT ;  /* 0x000000ff2600720c */ /* 0x004fc60003f86270 */
[----:B------:R2:W-:Y:S04]  /*18bb0*/  STL [R1+0x160], R34 ;  /* 0x0001602201007387 */ /* 0x0005e80000100800 */
[----:B------:R4:W-:Y:S01]  /*18bc0*/  STL [R1+0x150], R16 ;  /* 0x0001501001007387 */ /* 0x0009e20000100800 */
[----:B0-----:R-:W-:Y:S01]  /*18bd0*/  IMAD R6, R5, UR4, RZ ;  /* 0x0000000405067c24 */ /* 0x001fe2000f8e02ff */
[----:B------:R-:W0:Y:S02]  /*18be0*/  LDCU UR4, c[0x0][0x3b0] ;  /* 0x00007600ff0477ac */ /* 0x000e240008000800 */
[----:B--2---:R-:W2:Y:S04]  /*18bf0*/  LDL R34, [R1+0x102c] ;  /* 0x00102c0001227983 */ /* 0x004ea80000100800 */
[----:B----4-:R-:W4:Y:S04]  /*18c00*/  LDL R16, [R1+0xf84] ;  /* 0x000f840001107983 */ /* 0x010f280000100800 */
[----:B------:R-:W4:Y:S04]  /*18c10*/  LDL.LU R45, [R1+0x250] ;  /* 0x00025000012d7983 */ /* 0x000f280000300800 */
[----:B------:R-:W4:Y:S01]  /*18c20*/  LDL R38, [R1+0xf88] ;  /* 0x000f880001267983 */ /* 0x000f220000100800 */
[----:B-1----:R-:W-:Y:S01]  /*18c30*/  IMAD R5, R4, UR5, RZ ;  /* 0x0000000504057c24 */ /* 0x002fe2000f8e02ff */
[----:B------:R-:W1:Y:S02]  /*18c40*/  LDCU UR5, c[0x0][0x3b0] ;  /* 0x00007600ff0577ac */ /* 0x000e640008000800 */
[----:B------:R-:W-:Y:S04]  /*18c50*/  STL [R1+0x244], R43 ;  /* 0x0002442b01007387 */ /* 0x000fe80000100800 */
[----:B------:R-:W-:Y:S04]  /*18c60*/  STL [R1+0x140], R52 ;  /* 0x0001403401007387 */ /* 0x000fe80000100800 */
[----:B------:R0:W-:Y:S01]  /*18c70*/  STL [R1+0xdc], R7 ;  /* 0x0000dc0701007387 */ /* 0x0001e20000100800 */
[----:B------:R-:W-:-:S02]  /*18c80*/  LEA R50, P6, R5, R72, 0x1 ;  /* 0x0000004805327211 */ /* 0x000fc400078c08ff */
[----:B0-----:R-:W-:-:S04]  /*18c90*/  LEA R7, P3, R6, R72, 0x1 ;  /* 0x0000004806077211 */ /* 0x001fc800078608ff */
[----:B------:R-:W-:Y:S01]  /*18ca0*/  LEA.HI.X.SX32 R6, R6, R69, 0x1, P3 ;  /* 0x0000004506067211 */ /* 0x000fe200018f0eff */
[----:B------:R0:W-:Y:S04]  /*18cb0*/  STL [R1+0x9e4], R7 ;  /* 0x0009e40701007387 */ /* 0x0001e80000100800 */
[----:B------:R-:W-:Y:S01]  /*18cc0*/  STL [R1+0xa14], R50 ;  /* 0x000a143201007387 */ /* 0x000fe20000100800 */
[----:B0-----:R-:W-:-:S03]  /*18cd0*/  @P0 LOP3.LUT R7, R7, R6, RZ, 0x3c, !PT ;  /* 0x0000000607070212 */ /* 0x001fc600078e3cff */
[----:B------:R0:W-:Y:S01]  /*18ce0*/  STL [R1+0x9e0], R6 ;  /* 0x0009e00601007387 */ /* 0x0001e20000100800 */
[----:B------:R-:W-:Y:S02]  /*18cf0*/  LEA.HI.X.SX32 R5, R5, R69, 0x1, P6 ;  /* 0x0000004505057211 */ /* 0x000fe400030f0eff */
[----:B0-----:R-:W-:-:S04]  /*18d00*/  @P0 LOP3.LUT R6, R7, R6, RZ, 0x3c, !PT ;  /* 0x0000000607060212 */ /* 0x001fc800078e3cff */
[----:B------:R-:W-:-:S05]  /*18d10*/  @P0 LOP3.LUT R7, R7, R6, RZ, 0x3c, !PT ;  /* 0x0000000607070212 */ /* 0x000fca00078e3cff */
[----:B------:R0:W4:Y:S02]  /*18d20*/  @P0 LDG.E.U16 R51, desc[UR20][R6.64] ;  /* 0x0000001406330981 */ /* 0x000124000c1e1500 */
[----:B0-----:R-:W-:Y:S02]  /*18d30*/  @P0 IMAD.MOV.U32 R6, RZ, RZ, R50 ;  /* 0x000000ffff060224 */ /* 0x001fe400078e0032 */
[----:B------:R-:W-:-:S05]  /*18d40*/  @P0 IMAD.MOV.U32 R7, RZ, RZ, R5 ;  /* 0x000000ffff070224 */ /* 0x000fca00078e0005 */
[----:B------:R0:W4:Y:S01]  /*18d50*/  @P0 LDG.E.U16 R8, desc[UR20][R6.64] ;  /* 0x0000001406080981 */ /* 0x000122000c1e1500 */
[----:B------:R-:W-:Y:S01]  /*18d60*/  IMAD.MOV.U32 R4, RZ, RZ, R52 ;  /* 0x000000ffff047224 */ /* 0x000fe200078e0034 */
[----:B------:R-:W-:-:S03]  /*18d70*/  ISETP.GT.U32.AND P3, PT, R68, R48, PT ;  /* 0x000000304400720c */ /* 0x000fc60003f64070 */
[----:B------:R-:W-:Y:S01]  /*18d80*/  @!P4 IMAD.MOV R4, RZ, RZ, -R4 ;  /* 0x000000ffff04c224 */ /* 0x000fe200078e0a04 */
[----:B------:R-:W-:-:S04]  /*18d90*/  ISETP.GT.U32.AND P4, PT, R68, R47, PT ;  /* 0x0000002f4400720c */ /* 0x000fc80003f84070 */
[----:B------:R-:W-:-:S05]  /*18da0*/  SEL R4, R73, R4, !P1 ;  /* 0x0000000449047207 */ /* 0x000fca0004800000 */
[----:B0-----:R-:W-:Y:S01]  /*18db0*/  IMAD R6, R4, UR7, RZ ;  /* 0x0000000704067c24 */ /* 0x001fe2000f8e02ff */
[----:B------:R0:W-:Y:S01]  /*18dc0*/  STL [R1+0xa10], R5 ;  /* 0x000a100501007387 */ /* 0x0001e20000100800 */
[----:B------:R-:W-:Y:S01]  /*18dd0*/  @!P3 IMAD.IADD R48, R48, 0x1, -R68 ;  /* 0x000000013030b824 */ /* 0x000fe200078e0a44 */
[----:B------:R-:W-:Y:S01]  /*18de0*/  PRMT R46, RZ, 0x7610, R46 ;  /* 0x00007610ff2e7816 */ /* 0x000fe2000000002e */
[----:B------:R-:W-:Y:S01]  /*18df0*/  @!P4 IMAD.IADD R47, R47, 0x1, -R68 ;  /* 0x000000012f2fc824 */ /* 0x000fe200078e0a44 */
[C---:B------:R-:W-:Y:S01]  /*18e00*/  LEA R7, P4, R6.reuse, R72, 0x1 ;  /* 0x0000004806077211 */ /* 0x040fe200078808ff */
[----:B------:R-:W1:Y:S03]  /*18e10*/  LDCU UR7, c[0x0][0x3b0] ;  /* 0x00007600ff0777ac */ /* 0x000e660008000800 */
[----:B------:R-:W-:Y:S01]  /*18e20*/  LEA.HI.X.SX32 R6, R6, R69, 0x1, P4 ;  /* 0x0000004506067211 */ /* 0x000fe200020f0eff */
[----:B0-----:R-:W-:-:S02]  /*18e30*/  IMAD.MOV.U32 R5, RZ, RZ, R48 ;  /* 0x000000ffff057224 */ /* 0x001fc400078e0030 */
[----:B------:R-:W-:Y:S01]  /*18e40*/  IMAD.MOV.U32 R4, RZ, RZ, R47 ;  /* 0x000000ffff047224 */ /* 0x000fe200078e002f */
[----:B------:R-:W-:Y:S02]  /*18e50*/  PRMT R49, RZ, 0x7610, R49 ;  /* 0x00007610ff317816 */ /* 0x000fe40000000031 */
[----:B---3--:R-:W-:-:S13]  /*18e60*/  ISETP.GT.U32.AND P5, PT, R68, R42, PT ;  /* 0x0000002a4400720c */ /* 0x008fda0003fa4070 */
[----:B------:R-:W-:Y:S01]  /*18e70*/  @!P5 IMAD.IADD R42, R42, 0x1, -R68 ;  /* 0x000000012a2ad824 */ /* 0x000fe200078e0a44 */
[----:B--2---:R-:W-:Y:S02]  /*18e80*/  ISETP.GE.AND P6, PT, R34, RZ, PT ;  /* 0x000000ff2200720c */ /* 0x004fe40003fc6270 */
[----:B------:R-:W2:Y:S01]  /*18e90*/  LDL R34, [R1+0xfac] ;  /* 0x000fac0001227983 */ /* 0x000ea20000100800 */
[----:B----4-:R-:W-:-:S03]  /*18ea0*/  ISETP.GE.AND P5, PT, R16, RZ, PT ;  /* 0x000000ff1000720c */ /* 0x010fc60003fa6270 */
[----:B------:R-:W3:Y:S04]  /*18eb0*/  LDL.LU R16, [R1+0x268] ;  /* 0x0002680001107983 */ /* 0x000ee80000300800 */
[----:B------:R-:W-:Y:S01]  /*18ec0*/  STL [R1+0x130], R48 ;  /* 0x0001303001007387 */ /* 0x000fe20000100800 */
[----:B------:R-:W-:Y:S02]  /*18ed0*/  ISETP.GE.AND P4, PT, R38, RZ, PT ;  /* 0x000000ff2600720c */ /* 0x000fe40003f86270 */
[----:B------:R-:W-:Y:S01]  /*18ee0*/  @!P6 IMAD.MOV R5, RZ, RZ, -R5 ;  /* 0x000000ffff05e224 */ /* 0x000fe200078e0a05 */
[----:B------:R-:W-:Y:S04]  /*18ef0*/  STL [R1+0xf4], R47 ;  /* 0x0000f42f01007387 */ /* 0x000fe80000100800 */
[----:B------:R0:W-:Y:S01]  /*18f00*/  STL [R1+0xa44], R7 ;  /* 0x000a440701007387 */ /* 0x0001e20000100800 */
[----:B------:R-:W-:-:S03]  /*18f10*/  @!P5 IMAD.MOV R4, RZ, RZ, -R4 ;  /* 0x000000ffff04d224 */ /* 0x000fc600078e0a04 */
[----:B------:R-:W4:Y:S04]  /*18f20*/  LDL R38, [R1+0xfcc] ;  /* 0x000fcc0001267983 */ /* 0x000f280000100800 */
[----:B------:R1:W-:Y:S01]  /*18f30*/  STL [R1+0xa40], R6 ;  /* 0x000a400601007387 */ /* 0x0003e20000100800 */
[----:B0-----:R-:W-:-:S04]  /*18f40*/  @P0 LOP3.LUT R7, R7, R6, RZ, 0x3c, !PT ;  /* 0x0000000607070212 */ /* 0x001fc800078e3cff */
[----:B-1----:R-:W-:-:S04]  /*18f50*/  @P0 LOP3.LUT R6, R7, R6, RZ, 0x3c, !PT ;  /* 0x0000000607060212 */ /* 0x002fc800078e3cff */
[----:B------:R-:W-:-:S05]  /*18f60*/  @P0 LOP3.LUT R7, R7, R6, RZ, 0x3c, !PT ;  /* 0x0000000607070212 */ /* 0x000fca00078e3cff */
[----:B------:R0:W3:Y:S02]  /*18f70*/  @P0 LDG.E.U16 R46, desc[UR20][R6.64] ;  /* 0x00000014062e0981 */ /* 0x0000e4000c1e1500 */
[----:B0-----:R-:W-:Y:S02]  /*18f80*/  PRMT R7, RZ, 0x7610, R7 ;  /* 0x00007610ff077816 */ /* 0x001fe40000000007 */
[----:B------:R0:W-:Y:S02]  /*18f90*/  STL [R1+0xd4], R8 ;  /* 0x0000d40801007387 */ /* 0x0001e40000100800 */
[C---:B0-----:R-:W-:Y:S02]  /*18fa0*/  SEL R8, R73.reuse, R5, !P1 ;  /* 0x0000000549087207 */ /* 0x041fe40004800000 */
[----:B------:R-:W-:-:S03]  /*18fb0*/  SEL R5, R73, R4, !P1 ;  /* 0x0000000449057207 */ /* 0x000fc60004800000 */
[----:B------:R-:W-:Y:S01]  /*18fc0*/  IMAD R8, R8, UR4, RZ ;  /* 0x0000000408087c24 */ /* 0x000fe2000f8e02ff */
[----:B------:R0:W-:Y:S01]  /*18fd0*/  STL [R1+0xd8], R51 ;  /* 0x0000d83301007387 */ /* 0x0001e20000100800 */
[----:B------:R-:W-:Y:S01]  /*18fe0*/  IMAD.MOV.U32 R4, RZ, RZ, R43 ;  /* 0x000000ffff047224 */ /* 0x000fe200078e002b */
[----:B------:R-:W-:Y:S01]  /*18ff0*/  ISETP.GT.U32.AND P3, PT, R68, R45, PT ;  /* 0x0000002d4400720c */ /* 0x000fe20003f64070 */
[----:B------:R-:W-:Y:S01]  /*19000*/  IMAD R5, R5, UR5, RZ ;  /* 0x0000000505057c24 */ /* 0x000fe2000f8e02ff */
[----:B------:R-:W-:Y:S01]  /*19010*/  LEA R50, P6, R8, R72, 0x1 ;  /* 0x0000004808327211 */ /* 0x000fe200078c08ff */
[----:B------:R-:W-:Y:S01]  /*19020*/  @!P4 IMAD.MOV R4, RZ, RZ, -R4 ;  /* 0x000000ffff04c224 */ /* 0x000fe200078e0a04 */
[----:B------:R-:W-:Y:S01]  /*19030*/  ISETP.GT.U32.AND P5, PT, R68, R42, PT ;  /* 0x0000002a4400720c */ /* 0x000fe20003fa4070 */
[----:B------:R-:W1:Y:S01]  /*19040*/  LDCU UR4, c[0x0][0x3b0] ;  /* 0x00007600ff0477ac */ /* 0x000e620008000800 */
[C---:B------:R-:W-:Y:S02]  /*19050*/  LEA R47, P4, R5.reuse, R72, 0x1 ;  /* 0x00000048052f7211 */ /* 0x040fe400078808ff */
[-C--:B0-----:R-:W-:Y:S01]  /*19060*/  LEA.HI.X.SX32 R51, R8, R69.reuse, 0x1, P6 ;  /* 0x0000004508337211 */ /* 0x081fe200030f0eff */
[----:B------:R-:W0:Y:S01]  /*19070*/  LDCU UR5, c[0x0][0x3b0] ;  /* 0x00007600ff0577ac */ /* 0x000e220008000800 */
[----:B------:R-:W-:-:S02]  /*19080*/  LEA.HI.X.SX32 R48, R5, R69, 0x1, P4 ;  /* 0x0000004505307211 */ /* 0x000fc400020f0eff */
[----:B------:R-:W-:Y:S01]  /*19090*/  SEL R6, R73, R4, !P1 ;  /* 0x0000000449067207 */ /* 0x000fe20004800000 */
[----:B------:R-:W-:Y:S02]  /*190a0*/  @P0 IMAD.MOV.U32 R4, RZ, RZ, R50 ;  /* 0x000000ffff040224 */ /* 0x000fe400078e0032 */
[----:B------:R-:W-:-:S05]  /*190b0*/  @P0 IMAD.MOV.U32 R5, RZ, RZ, R51 ;  /* 0x000000ffff050224 */ /* 0x000fca00078e0033 */
[----:B------:R0:W3:Y:S02]  /*190c0*/  @P0 LDG.E.U16 R49, desc[UR20][R4.64] ;  /* 0x0000001404310981 */ /* 0x0000e4000c1e1500 */
[----:B0-----:R-:W-:Y:S02]  /*190d0*/  @P0 IMAD.MOV.U32 R4, RZ, RZ, R47 ;  /* 0x000000ffff040224 */ /* 0x001fe400078e002f */
[----:B------:R-:W-:-:S05]  /*190e0*/  @P0 IMAD.MOV.U32 R5, RZ, RZ, R48 ;  /* 0x000000ffff050224 */ /* 0x000fca00078e0030 */
[----:B------:R0:W3:Y:S01]  /*190f0*/  @P0 LDG.E.U16 R7, desc[UR20][R4.64] ;  /* 0x0000001404070981 */ /* 0x0000e2000c1e1500 */
[--C-:B------:R-:W-:Y:S02]  /*19100*/  @!P3 IMAD.IADD R45, R45, 0x1, -R68.reuse ;  /* 0x000000012d2db824 */ /* 0x100fe400078e0a44 */
[----:B------:R-:W-:-:S03]  /*19110*/  @!P5 IMAD.IADD R42, R42, 0x1, -R68 ;  /* 0x000000012a2ad824 */ /* 0x000fc600078e0a44 */
[----:B------:R-:W-:Y:S01]  /*19120*/  ISETP.GT.U32.AND P3, PT, R68, R45, PT ;  /* 0x0000002d4400720c */ /* 0x000fe20003f64070 */
[----:B------:R-:W-:Y:S02]  /*19130*/  IMAD R6, R6, UR11, RZ ;  /* 0x0000000b06067c24 */ /* 0x000fe4000f8e02ff */
[----:B0-----:R-:W-:Y:S01]  /*19140*/  IMAD.MOV.U32 R4, RZ, RZ, R42 ;  /* 0x000000ffff047224 */ /* 0x001fe200078e002a */
[----:B------:R-:W-:-:S09]  /*19150*/  PRMT R41, RZ, 0x7610, R41 ;  /* 0x00007610ff297816 */ /* 0x000fd20000000029 */
[----:B------:R-:W-:Y:S01]  /*19160*/  @!P3 IMAD.IADD R45, R45, 0x1, -R68 ;  /* 0x000000012d2db824 */ /* 0x000fe200078e0a44 */
[----:B------:R-:W-:Y:S02]  /*19170*/  PRMT R33, RZ, 0x7610, R33 ;  /* 0x00007610ff217816 */ /* 0x000fe40000000021 */
[----:B--2---:R-:W-:-:S13]  /*19180*/  ISETP.GE.AND P5, PT, R34, RZ, PT ;  /* 0x000000ff2200720c */ /* 0x004fda0003fa6270 */
[----:B------:R-:W-:Y:S01]  /*19190*/  @!P5 IMAD.MOV R4, RZ, RZ, -R4 ;  /* 0x000000ffff04d224 */ /* 0x000fe200078e0a04 */
[----:B----4-:R-:W-:-:S04]  /*191a0*/  ISETP.GE.AND P6, PT, R38, RZ, PT ;  /* 0x000000ff2600720c */ /* 0x010fc80003fc6270 */
[----:B------:R-:W-:Y:S01]  /*191b0*/  SEL R5, R73, R4, !P1 ;  /* 0x0000000449057207 */ /* 0x000fe20004800000 */
[----:B------:R-:W-:Y:S01]  /*191c0*/  IMAD.MOV.U32 R4, RZ, RZ, R45 ;  /* 0x000000ffff047224 */ /* 0x000fe200078e002d */
[----:B---3--:R0:W-:Y:S04]  /*191d0*/  STL [R1+0xc8], R46 ;  /* 0x0000c82e01007387 */ /* 0x0081e80000100800 */
[----:B0-----:R-:W2:Y:S04]  /*191e0*/  LDL.LU R46, [R1+0x270] ;  /* 0x00027000012e7983 */ /* 0x001ea80000300800 */
[----:B------:R-:W3:Y:S04]  /*191f0*/  LDL.LU R43, [R1+0x274] ;  /* 0x00027400012b7983 */ /* 0x000ee80000300800 */
[----:B------:R-:W-:Y:S04]  /*19200*/  STL [R1+0xa74], R50 ;  /* 0x000a743201007387 */ /* 0x000fe80000100800 */
[----:B------:R0:W-:Y:S04]  /*19210*/  STL [R1+0xaa4], R47 ;  /* 0x000aa42f01007387 */ /* 0x0001e80000100800 */
[----:B------:R-:W4:Y:S04]  /*19220*/  LDL R34, [R1+0xfec] ;  /* 0x000fec0001227983 */ /* 0x000f280000100800 */
[----:B------:R-:W-:Y:S04]  /*19230*/  STL [R1+0xa70], R51 ;  /* 0x000a703301007387 */ /* 0x000fe80000100800 */
[----:B------:R-:W-:Y:S04]  /*19240*/  STL [R1+0x24c], R42 ;  /* 0x00024c2a01007387 */ /* 0x000fe80000100800 */
[----:B------:R-:W-:Y:S04]  /*19250*/  STL [R1+0xaa0], R48 ;  /* 0x000aa03001007387 */ /* 0x000fe80000100800 */
[----:B------:R-:W3:Y:S01]  /*19260*/  LDL.LU R38, [R1+0x27c] ;  /* 0x00027c0001267983 */ /* 0x000ee20000300800 */
[----:B------:R-:W-:-:S02]  /*19270*/  @!P6 IMAD.MOV R4, RZ, RZ, -R4 ;  /* 0x000000ffff04e224 */ /* 0x000fc400078e0a04 */
[----:B------:R-:W-:-:S03]  /*19280*/  IMAD R5, R5, UR11, RZ ;  /* 0x0000000b05057c24 */ /* 0x000fc6000f8e02ff */
[----:B------:R-:W-:Y:S02]  /*19290*/  SEL R4, R73, R4, !P1 ;  /* 0x0000000449047207 */ /* 0x000fe40004800000 */
[----:B0-----:R-:W-:-:S04]  /*192a0*/  LEA R47, P6, R5, R72, 0x1 ;  /* 0x00000048052f7211 */ /* 0x001fc800078c08ff */
[-C--:B------:R-:W-:Y:S01]  /*192b0*/  LEA.HI.X.SX32 R5, R5, R69.reuse, 0x1, P6 ;  /* 0x0000004505057211 */ /* 0x080fe200030f0eff */
[----:B------:R0:W-:Y:S02]  /*192c0*/  STL [R1+0xc0], R7 ;  /* 0x0000c00701007387 */ /* 0x0001e40000100800 */
[C---:B0-----:R-:W-:Y:S02]  /*192d0*/  LEA R7, P5, R6.reuse, R72, 0x1 ;  /* 0x0000004806077211 */ /* 0x041fe400078a08ff */
[----:B------:R-:W-:Y:S02]  /*192e0*/  STL [R1+0x250], R45 ;  /* 0x0002502d01007387 */ /* 0x000fe40000100800 */
[----:B------:R-:W-:Y:S02]  /*192f0*/  LEA.HI.X.SX32 R42, R6, R69, 0x1, P5 ;  /* 0x00000045062a7211 */ /* 0x000fe400028f0eff */
[----:B------:R0:W-:Y:S01]  /*19300*/  STL [R1+0x2dc], R7 ;  /* 0x0002dc0701007387 */ /* 0x0001e20000100800 */
[----:B------:R-:W-:-:S02]  /*19310*/  @P0 IMAD.MOV.U32 R6, RZ, RZ, R7 ;  /* 0x000000ffff060224 */ /* 0x000fc400078e0007 */
[----:B0-----:R-:W-:-:S05]  /*19320*/  @P0 IMAD.MOV.U32 R7, RZ, RZ, R42 ;  /* 0x000000ffff070224 */ /* 0x001fca00078e002a */
[----:B------:R1:W3:Y:S02]  /*19330*/  @P0 LDG.E.U16 R41, desc[UR20][R6.64] ;  /* 0x0000001406290981 */ /* 0x0002e4000c1e1500 */
[----:B-1----:R-:W-:Y:S01]  /*19340*/  IMAD R6, R4, UR4, RZ ;  /* 0x0000000404067c24 */ /* 0x002fe2000f8e02ff */
[----:B------:R-:W-:Y:S01]  /*19350*/  ISETP.GT.U32.AND P4, PT, R68, R16, PT ;  /* 0x000000104400720c */ /* 0x000fe20003f84070 */
[----:B------:R-:W-:Y:S01]  /*19360*/  @P0 IMAD.MOV.U32 R4, RZ, RZ, R47 ;  /* 0x000000ffff040224 */ /* 0x000fe200078e002f */
[----:B------:R-:W-:Y:S01]  /*19370*/  STL [R1+0x2d8], R42 ;  /* 0x0002d82a01007387 */ /* 0x000fe20000100800 */
[----:B------:R-:W-:Y:S01]  /*19380*/  PRMT R7, RZ, 0x7610, R7 ;  /* 0x00007610ff077816 */ /* 0x000fe20000000007 */
[----:B------:R-:W0:Y:S02]  /*19390*/  LDCU UR4, c[0x0][0x3b0] ;  /* 0x00007600ff0477ac */ /* 0x000e240008000800 */
[----:B------:R1:W3:Y:S07]  /*193a0*/  @P0 LDG.E.U16 R33, desc[UR20][R4.64] ;  /* 0x0000001404210981 */ /* 0x0002ee000c1e1500 */
[----:B------:R-:W-:-:S05]  /*193b0*/  @!P4 IMAD.IADD R16, R16, 0x1, -R68 ;  /* 0x000000011010c824 */ /* 0x000fca00078e0a44 */
[----:B------:R-:W-:-:S13]  /*193c0*/  ISETP.GT.U32.AND P4, PT, R68, R16, PT ;  /* 0x000000104400720c */ /* 0x000fda0003f84070 */
[----:B------:R-:W-:-:S04]  /*193d0*/  @!P4 IMAD.IADD R16, R16, 0x1, -R68 ;  /* 0x000000011010c824 */ /* 0x000fc800078e0a44 */
[----:B-1----:R-:W-:Y:S01]  /*193e0*/  IMAD.MOV.U32 R4, RZ, RZ, R16 ;  /* 0x000000ffff047224 */ /* 0x002fe200078e0010 */
[----:B--2---:R-:W-:-:S13]  /*193f0*/  ISETP.GT.U32.AND P3, PT, R68, R46, PT ;  /* 0x0000002e4400720c */ /* 0x004fda0003f64070 */
[----:B------:R-:W-:Y:S01]  /*19400*/  @!P3 IMAD.IADD R46, R46, 0x1, -R68 ;  /* 0x000000012e2eb824 */ /* 0x000fe200078e0a44 */
[----:B----4-:R-:W-:-:S13]  /*19410*/  ISETP.GE.AND P3, PT, R34, RZ, PT ;  /* 0x000000ff2200720c */ /* 0x010fda0003f66270 */
[----:B------:R-:W-:Y:S01]  /*19420*/  @!P3 IMAD.MOV R4, RZ, RZ, -R4 ;  /* 0x000000ffff04b224 */ /* 0x000fe200078e0a04 */
[----:B---3--:R1:W-:Y:S04]  /*19430*/  STL [R1+0xbc], R41 ;  /* 0x0000bc2901007387 */ /* 0x0083e80000100800 */
[----:B-1----:R-:W2:Y:S04]  /*19440*/  LDL R41, [R1+0x1018] ;  /* 0x0010180001297983 */ /* 0x002ea80000100800 */
[----:B------:R-:W3:Y:S04]  /*19450*/  LDL.LU R45, [R1+0x290] ;  /* 0x00029000012d7983 */ /* 0x000ee80000300800 */
[----:B------:R-:W-:Y:S04]  /*19460*/  STL [R1+0xc4], R49 ;  /* 0x0000c43101007387 */ /* 0x000fe80000100800 */
[----:B------:R-:W4:Y:S04]  /*19470*/  LDL R42, [R1+0x1100] ;  /* 0x00110000012a7983 */ /* 0x000f280000100800 */
[----:B------:R-:W-:Y:S04]  /*19480*/  STL [R1+0x50c], R47 ;  /* 0x00050c2f01007387 */ /* 0x000fe80000100800 */
[----:B------:R-:W3:Y:S04]  /*19490*/  LDL.LU R34, [R1+0x294] ;  /* 0x0002940001227983 */ /* 0x000ee80000300800 */
[----:B------:R1:W-:Y:S04]  /*194a0*/  STL [R1+0x508], R5 ;  /* 0x0005080501007387 */ /* 0x0003e80000100800 */
[----:B------:R0:W-:Y:S01]  /*194b0*/  STL [R1+0x268], R16 ;  /* 0x0002681001007387 */ /* 0x0001e20000100800 */
[----:B-1----:R-:W-:-:S03]  /*194c0*/  LEA R5, P4, R6, R72, 0x1 ;  /* 0x0000004806057211 */ /* 0x002fc600078808ff */
[----:B0-----:R-:W3:Y:S04]  /*194d0*/  LDL R16, [R1+0x110c] ;  /* 0x00110c0001107983 */ /* 0x001ee80000100800 */
[----:B------:R-:W-:Y:S04]  /*194e0*/  STL [R1+0x53c], R5 ;  /* 0x00053c0501007387 */ /* 0x000fe80000100800 */
[----:B------:R0:W-:Y:S02]  /*194f0*/  STL [R1+0xb8], R33 ;  /* 0x0000b82101007387 */ /* 0x0001e40000100800 */
        /* <DEDUP_REMOVED lines=11> */
[----:B0-----:R-:W-:Y:S01]  /*195b0*/  PRMT R4, RZ, 0x7610, R4 ;  /* 0x00007610ff047816 */ /* 0x001fe20000000004 */
[----:B------:R-:W0:Y:S05]  /*195c0*/  LDCU UR5, c[0x0][0x3b0] ;  /* 0x00007600ff0577ac */ /* 0x000e2a0008000800 */
[----:B------:R-:W-:-:S04]  /*195d0*/  @!P5 IMAD.IADD R46, R46, 0x1, -R68 ;  /* 0x000000012e2ed824 */ /* 0x000fc800078e0a44 */
[----:B------:R-:W-:Y:S01]  /*195e0*/  @!P6 IMAD.IADD R43, R43, 0x1, -R68 ;  /* 0x000000012b2be824 */ /* 0x000fe200078e0a44 */
[----:B--2---:R-:W-:Y:S02]  /*195f0*/  ISETP.GE.AND P4, PT, R41, RZ, PT ;  /* 0x000000ff2900720c */ /* 0x004fe40003f86270 */
[----:B------:R-:W2:Y:S04]  /*19600*/  LDL R41, [R1+0x1048] ;  /* 0x0010480001297983 */ /* 0x000ea80000100800 */
[----:B-1----:R-:W2:Y:S04]  /*19610*/  LDL.LU R33, [R1+0x298] ;  /* 0x0002980001217983 */ /* 0x002ea80000300800 */
[----:B---3--:R1:W-:Y:S04]  /*19620*/  STL [R1+0xb4], R7 ;  /* 0x0000b40701007387 */ /* 0x0083e80000100800 */
[----:B------:R-:W-:Y:S01]  /*19630*/  STL [R1+0x270], R46 ;  /* 0x0002702e01007387 */ /* 0x000fe20000100800 */
[----:B-1----:R-:W-:-:S03]  /*19640*/  LEA R7, P6, R6, R72, 0x1 ;  /* 0x0000004806077211 */ /* 0x002fc600078c08ff */
[----:B------:R-:W-:Y:S01]  /*19650*/  STL [R1+0x274], R43 ;  /* 0x0002742b01007387 */ /* 0x000fe20000100800 */
[----:B------:R-:W-:-:S03]  /*19660*/  LEA.HI.X.SX32 R6, R6, R69, 0x1, P6 ;  /* 0x0000004506067211 */ /* 0x000fc600030f0eff */
[----:B------:R1:W-:Y:S04]  /*19670*/  STL [R1+0x56c], R7 ;  /* 0x00056c0701007387 */ /* 0x0003e80000100800 */
[----:B------:R3:W-:Y:S01]  /*19680*/  STL [R1+0x568], R6 ;  /* 0x0005680601007387 */ /* 0x0007e20000100800 */
[----:B-1----:R-:W-:-:S04]  /*19690*/  @P0 LOP3.LUT R7, R7, R6, RZ, 0x3c, !PT ;  /* 0x0000000607070212 */ /* 0x002fc800078e3cff */
[----:B---3--:R-:W-:-:S04]  /*196a0*/  @P0 LOP3.LUT R6, R7, R6, RZ, 0x3c, !PT ;  /* 0x0000000607060212 */ /* 0x008fc800078e3cff */
[----:B------:R-:W-:-:S05]  /*196b0*/  @P0 LOP3.LUT R7, R7, R6, RZ, 0x3c, !PT ;  /* 0x0000000607070212 */ /* 0x000fca00078e3cff */
[----:B------:R1:W3:Y:S01]  /*196c0*/  @P0 LDG.E.U16 R4, desc[UR20][R6.64] ;  /* 0x0000001406040981 */ /* 0x0002e2000c1e1500 */
[C---:B------:R-:W-:Y:S01]  /*196d0*/  ISETP.GT.U32.AND P3, PT, R68.reuse, R38, PT ;  /* 0x000000264400720c */ /* 0x040fe20003f64070 */
[----:B------:R-:W-:Y:S01]  /*196e0*/  IMAD.MOV.U32 R5, RZ, RZ, R46 ;  /* 0x000000ffff057224 */ /* 0x000fe200078e002e */
[----:B------:R-:W-:-:S03]  /*196f0*/  ISETP.GT.U32.AND P6, PT, R68, R34, PT ;  /* 0x000000224400720c */ /* 0x000fc60003fc4070 */
[----:B------:R-:W-:-:S08]  /*19700*/  @!P4 IMAD.MOV R5, RZ, RZ, -R5 ;  /* 0x000000ffff05c224 */ /* 0x000fd000078e0a05 */
[----:B------:R-:W-:Y:S01]  /*19710*/  @!P3 IMAD.IADD R38, R38, 0x1, -R68 ;  /* 0x000000012626b824 */ /* 0x000fe200078e0a44 */
[----:B----4-:R-:W-:Y:S02]  /*19720*/  ISETP.GE.AND P3, PT, R42, RZ, PT ;  /* 0x000000ff2a00720c */ /* 0x010fe40003f66270 */
[----:B------:R-:W-:Y:S01]  /*19730*/  SEL R5, R73, R5, !P1 ;  /* 0x0000000549057207 */ /* 0x000fe20004800000 */
[----:B------:R-:W4:Y:S01]  /*19740*/  LDL.LU R42, [R1+0x2a8] ;  /* 0x0002a800012a7983 */ /* 0x000f220000300800 */
[----:B------:R-:W-:-:S03]  /*19750*/  ISETP.GT.U32.AND P4, PT, R68, R38, PT ;  /* 0x000000264400720c */ /* 0x000fc60003f84070 */
[----:B-1----:R-:W-:Y:S01]  /*19760*/  IMAD R6, R5, UR4, RZ ;  /* 0x0000000405067c24 */ /* 0x002fe2000f8e02ff */
[----:B------:R-:W-:Y:S01]  /*19770*/  PRMT R30, RZ, 0x7610, R30 ;  /* 0x00007610ff1e7816 */ /* 0x000fe2000000001e */
[----:B------:R-:W-:Y:S01]  /*19780*/  @!P6 IMAD.IADD R34, R34, 0x1, -R68 ;  /* 0x000000012222e824 */ /* 0x000fe200078e0a44 */
[----:B------:R-:W-:Y:S01]  /*19790*/  PRMT R23, RZ, 0x7610, R23 ;  /* 0x00007610ff177816 */ /* 0x000fe20000000017 */
[----:B------:R-:W1:Y:S01]  /*197a0*/  LDCU UR4, c[0x0][0x3b0] ;  /* 0x00007600ff0477ac */ /* 0x000e620008000800 */
[----:B------:R-:W-:-:S05]  /*197b0*/  LEA R7, P6, R6, R72, 0x1 ;  /* 0x0000004806077211 */ /* 0x000fca00078c08ff */
[----:B------:R-:W-:Y:S01]  /*197c0*/  @!P4 IMAD.IADD R38, R38, 0x1, -R68 ;  /* 0x000000012626c824 */ /* 0x000fe200078e0a44 */
[----:B------:R-:W-:Y:S02]  /*197d0*/  LEA.HI.X.SX32 R6, R6, R69, 0x1, P6 ;  /* 0x0000004506067211 */ /* 0x000fe400030f0eff */
[----:B--2---:R-:W-:Y:S01]  /*197e0*/  ISETP.GE.AND P4, PT, R41, RZ, PT ;  /* 0x000000ff2900720c */ /* 0x004fe20003f86270 */
[----:B---3--:R2:W-:Y:S02]  /*197f0*/  STL [R1+0xb0], R4 ;  /* 0x0000b00401007387 */ /* 0x0085e40000100800 */
[----:B--2---:R-:W-:-:S04]  /*19800*/  IMAD.MOV.U32 R4, RZ, RZ, R43 ;  /* 0x000000ffff047224 */ /* 0x004fc800078e002b */
[----:B------:R-:W-:Y:S01]  /*19810*/  @!P3 IMAD.MOV R4, RZ, RZ, -R4 ;  /* 0x000000ffff04b224 */ /* 0x000fe200078e0a04 */
[----:B------:R-:W-:Y:S02]  /*19820*/  ISETP.GE.AND P3, PT, R16, RZ, PT ;  /* 0x000000ff1000720c */ /* 0x000fe40003f66270 */
[----:B------:R-:W2:Y:S02]  /*19830*/  LDL R16, [R1+0x1070] ;  /* 0x0010700001107983 */ /* 0x000ea40000100800 */
[----:B------:R-:W-:Y:S02]  /*19840*/  SEL R4, R73, R4, !P1 ;  /* 0x0000000449047207 */ /* 0x000fe40004800000 */
[----:B------:R-:W-:Y:S03]  /*19850*/  STL [R1+0x27c], R38 ;  /* 0x00027c2601007387 */ /* 0x000fe60000100800 */
[----:B0-----:R-:W-:Y:S01]  /*19860*/  IMAD R4, R4, UR5, RZ ;  /* 0x0000000504047c24 */ /* 0x001fe2000f8e02ff */
[----:B------:R0:W-:Y:S01]  /*19870*/  STL [R1+0x59c], R7 ;  /* 0x00059c0701007387 */ /* 0x0001e20000100800 */
[----:B------:R-:W-:Y:S01]  /*19880*/  ISETP.GT.U32.AND P5, PT, R68, R45, PT ;  /* 0x0000002d4400720c */ /* 0x000fe20003fa4070 */
[----:B------:R-:W-:Y:S01]  /*19890*/  IMAD.MOV.U32 R5, RZ, RZ, R38 ;  /* 0x000000ffff057224 */ /* 0x000fe200078e0026 */
[----:B------:R-:W-:Y:S01]  /*198a0*/  PRMT R44, RZ, 0x7610, R44 ;  /* 0x00007610ff2c7816 */ /* 0x000fe2000000002c */
[----:B------:R3:W-:Y:S01]  /*198b0*/  STL [R1+0x598], R6 ;  /* 0x0005980601007387 */ /* 0x0007e20000100800 */
[----:B------:R-:W-:Y:S01]  /*198c0*/  LEA R41, P6, R4, R72, 0x1 ;  /* 0x0000004804297211 */ /* 0x000fe200078c08ff */
[----:B------:R-:W1:Y:S01]  /*198d0*/  LDCU UR5, c[0x0][0x3b0] ;  /* 0x00007600ff0577ac */ /* 0x000e620008000800 */
[----:B0-----:R-:W-:-:S04]  /*198e0*/  @P0 LOP3.LUT R7, R7, R6, RZ, 0x3c, !PT ;  /* 0x0000000607070212 */ /* 0x001fc800078e3cff */
[C---:B---3--:R-:W-:Y:S02]  /*198f0*/  @P0 LOP3.LUT R6, R7.reuse, R6, RZ, 0x3c, !PT ;  /* 0x0000000607060212 */ /* 0x048fe400078e3cff */
[----:B------:R-:W-:Y:S02]  /*19900*/  LEA.HI.X.SX32 R43, R4, R69, 0x1, P6 ;  /* 0x00000045042b7211 */ /* 0x000fe400030f0eff */
[----:B------:R-:W-:-:S05]  /*19910*/  @P0 LOP3.LUT R7, R7, R6, RZ, 0x3c, !PT ;  /* 0x0000000607070212 */ /* 0x000fca00078e3cff */
[----:B------:R0:W3:Y:S02]  /*19920*/  @P0 LDG.E.U16 R30, desc[UR20][R6.64] ;  /* 0x00000014061e0981 */ /* 0x0000e4000c1e1500 */
[----:B0-----:R-:W-:Y:S02]  /*19930*/  @P0 IMAD.MOV.U32 R6, RZ, RZ, R41 ;  /* 0x000000ffff060224 */ /* 0x001fe400078e0029 */
[----:B------:R-:W-:-:S05]  /*19940*/  @P0 IMAD.MOV.U32 R7, RZ, RZ, R43 ;  /* 0x000000ffff070224 */ /* 0x000fca00078e002b */
[----:B------:R0:W3:Y:S01]  /*19950*/  @P0 LDG.E.U16 R23, desc[UR20][R6.64] ;  /* 0x0000001406170981 */ /* 0x0000e2000c1e1500 */
[----:B------:R-:W-:-:S05]  /*19960*/  @!P5 IMAD.IADD R45, R45, 0x1, -R68 ;  /* 0x000000012d2dd824 */ /* 0x000fca00078e0a44 */
[C---:B------:R-:W-:Y:S01]  /*19970*/  ISETP.GT.U32.AND P5, PT, R68.reuse, R45, PT ;  /* 0x0000002d4400720c */ /* 0x040fe20003fa4070 */
[----:B------:R-:W-:Y:S01]  /*19980*/  @!P3 IMAD.MOV R5, RZ, RZ, -R5 ;  /* 0x000000ffff05b224 */ /* 0x000fe200078e0a05 */
[C---:B------:R-:W-:Y:S02]  /*19990*/  ISETP.GT.U32.AND P3, PT, R68.reuse, R34, PT ;  /* 0x000000224400720c */ /* 0x040fe40003f64070 */
[----:B----4-:R-:W-:-:S09]  /*199a0*/  ISETP.GT.U32.AND P6, PT, R68, R42, PT ;  /* 0x0000002a4400720c */ /* 0x010fd20003fc4070 */
[----:B------:R-:W-:-:S04]  /*199b0*/  @!P5 IMAD.IADD R45, R45, 0x1, -R68 ;  /* 0x000000012d2dd824 */ /* 0x000fc800078e0a44 */
[----:B------:R-:W-:Y:S01]  /*199c0*/  IMAD.MOV.U32 R4, RZ, RZ, R45 ;  /* 0x000000ffff047224 */ /* 0x000fe200078e002d */
[----:B0-----:R-:W-:-:S03]  /*199d0*/  SEL R6, R73, R5, !P1 ;  /* 0x0000000549067207 */ /* 0x001fc60004800000 */
[----:B------:R-:W-:Y:S01]  /*199e0*/  @!P4 IMAD.MOV R4, RZ, RZ, -R4 ;  /* 0x000000ffff04c224 */ /* 0x000fe200078e0a04 */
[----:B------:R0:W-:Y:S01]  /*199f0*/  STL [R1+0x290], R45 ;  /* 0x0002902d01007387 */ /* 0x0001e20000100800 */
[--C-:B------:R-:W-:Y:S02]  /*19a00*/  @!P3 IMAD.IADD R34, R34, 0x1, -R68.reuse ;  /* 0x000000012222b824 */ /* 0x100fe400078e0a44 */
[----:B------:R-:W-:Y:S01]  /*19a10*/  IMAD R6, R6, UR7, RZ ;  /* 0x0000000706067c24 */ /* 0x000fe2000f8e02ff */
[----:B------:R-:W-:Y:S01]  /*19a20*/  SEL R5, R73, R4, !P1 ;  /* 0x0000000449057207 */ /* 0x000fe20004800000 */
[----:B------:R-:W-:Y:S01]  /*19a30*/  @!P6 IMAD.IADD R42, R42, 0x1, -R68 ;  /* 0x000000012a2ae824 */ /* 0x000fe200078e0a44 */
[----:B------:R-:W-:Y:S01]  /*19a40*/  PRMT R7, RZ, 0x7610, R7 ;  /* 0x00007610ff077816 */ /* 0x000fe20000000007 */
[----:B------:R-:W-:Y:S01]  /*19a50*/  IMAD.MOV.U32 R4, RZ, RZ, R34 ;  /* 0x000000ffff047224 */ /* 0x000fe200078e0022 */
[----:B------:R-:W-:Y:S01]  /*19a60*/  ISETP.GT.U32.AND P5, PT, R68, R33, PT ;  /* 0x000000214400720c */ /* 0x000fe20003fa4070 */
[----:B-1----:R-:W-:Y:S01]  /*19a70*/  IMAD R5, R5, UR4, RZ ;  /* 0x0000000405057c24 */ /* 0x002fe2000f8e02ff */
[C---:B0-----:R-:W-:Y:S01]  /*19a80*/  LEA R45, P6, R6.reuse, R72, 0x1 ;  /* 0x00000048062d7211 */ /* 0x041fe200078c08ff */
[----:B------:R-:W0:Y:S03]  /*19a90*/  LDCU UR4, c[0x0][0x3b0] ;  /* 0x00007600ff0477ac */ /* 0x000e260008000800 */
[----:B------:R-:W-:Y:S01]  /*19aa0*/  LEA.HI.X.SX32 R46, R6, R69, 0x1, P6 ;  /* 0x00000045062e7211 */ /* 0x000fe200030f0eff */
[----:B------:R-:W1:Y:S01]  /*19ab0*/  LDCU UR7, c[0x0][0x3b0] ;  /* 0x00007600ff0777ac */ /* 0x000e620008000800 */
[----:B--2---:R-:W-:-:S13]  /*19ac0*/  ISETP.GE.AND P4, PT, R16, RZ, PT ;  /* 0x000000ff1000720c */ /* 0x004fda0003f86270 */
[----:B------:R-:W-:-:S05]  /*19ad0*/  @!P4 IMAD.MOV R4, RZ, RZ, -R4 ;  /* 0x000000ffff04c224 */ /* 0x000fca00078e0a04 */
[----:B------:R-:W-:Y:S01]  /*19ae0*/  SEL R6, R73, R4, !P1 ;  /* 0x0000000449067207 */ /* 0x000fe20004800000 */
[----:B---3--:R2:W-:Y:S04]  /*19af0*/  STL [R1+0xac], R30 ;  /* 0x0000ac1e01007387 */ /* 0x0085e80000100800 */
[----:B--2---:R-:W2:Y:S04]  /*19b00*/  LDL R30, [R1+0x10cc] ;  /* 0x0010cc00011e7983 */ /* 0x004ea80000100800 */
[----:B------:R-:W-:Y:S04]  /*19b10*/  STL [R1+0x5cc], R41 ;  /* 0x0005cc2901007387 */ /* 0x000fe80000100800 */
[----:B------:R-:W3:Y:S04]  /*19b20*/  LDL.LU R38, [R1+0x2ac] ;  /* 0x0002ac0001267983 */ /* 0x000ee80000300800 */
[----:B------:R-:W-:Y:S04]  /*19b30*/  STL [R1+0x5c8], R43 ;  /* 0x0005c82b01007387 */ /* 0x000fe80000100800 */
[----:B------:R-:W4:Y:S04]  /*19b40*/  LDL R16, [R1+0x10ec] ;  /* 0x0010ec0001107983 */ /* 0x000f280000100800 */
[----:B------:R0:W-:Y:S01]  /*19b50*/  STL [R1+0xa8], R23 ;  /* 0x0000a81701007387 */ /* 0x0001e20000100800 */
[----:B------:R-:W-:-:S03]  /*19b60*/  @P0 IMAD.MOV.U32 R4, RZ, RZ, R45 ;  /* 0x000000ffff040224 */ /* 0x000fc600078e002d */
[----:B0-----:R-:W3:Y:S04]  /*19b70*/  LDL.LU R23, [R1+0x2b4] ;  /* 0x0002b40001177983 */ /* 0x001ee80000300800 */
[----:B------:R0:W-:Y:S01]  /*19b80*/  STL [R1+0x294], R34 ;  /* 0x0002942201007387 */ /* 0x0001e20000100800 */
[----:B------:R-:W-:Y:S01]  /*19b90*/  @!P5 IMAD.IADD R33, R33, 0x1, -R68 ;  /* 0x000000012121d824 */ /* 0x000fe200078e0a44 */
[----:B------:R-:W-:Y:S02]  /*19ba0*/  ISETP.GT.U32.AND P3, PT, R68, R42, PT ;  /* 0x0000002a4400720c */ /* 0x000fe40003f64070 */
[----:B------:R-:W3:Y:S01]  /*19bb0*/  LDL.LU R41, [R1+0x2e0] ;  /* 0x0002e00001297983 */ /* 0x000ee20000300800 */
[----:B0-----:R-:W-:-:S04]  /*19bc0*/  LEA R34, P4, R5, R72, 0x1 ;  /* 0x0000004805227211 */ /* 0x001fc800078808ff */
[----:B------:R-:W-:Y:S01]  /*19bd0*/  LEA.HI.X.SX32 R43, R5, R69, 0x1, P4 ;  /* 0x00000045052b7211 */ /* 0x000fe200020f0eff */
[----:B------:R-:W-:-:S05]  /*19be0*/  @P0 IMAD.MOV.U32 R5, RZ, RZ, R46 ;  /* 0x000000ffff050224 */ /* 0x000fca00078e002e */
[----:B------:R0:W3:Y:S02]  /*19bf0*/  @P0 LDG.E.U16 R44, desc[UR20][R4.64] ;  /* 0x00000014042c0981 */ /* 0x0000e4000c1e1500 */
[----:B0-----:R-:W-:Y:S02]  /*19c00*/  @P0 IMAD.MOV.U32 R4, RZ, RZ, R34 ;  /* 0x000000ffff040224 */ /* 0x001fe400078e0022 */
[----:B------:R-:W-:-:S05]  /*19c10*/  @P0 IMAD.MOV.U32 R5, RZ, RZ, R43 ;  /* 0x000000ffff050224 */ /* 0x000fca00078e002b */
[----:B------:R0:W3:Y:S01]  /*19c20*/  @P0 LDG.E.U16 R7, desc[UR20][R4.64] ;  /* 0x0000001404070981 */ /* 0x0000e2000c1e1500 */
[----:B------:R-:W-:-:S03]  /*19c30*/  ISETP.GT.U32.AND P5, PT, R68, R33, PT ;  /* 0x000000214400720c */ /* 0x000fc60003fa4070 */
[----:B------:R-:W-:Y:S10]  /*19c40*/  STL [R1+0x5fc], R45 ;  /* 0x0005fc2d01007387 */ /* 0x000ff40000100800 */
[----:B------:R-:W-:Y:S01]  /*19c50*/  @!P5 IMAD.IADD R33, R33, 0x1, -R68 ;  /* 0x000000012121d824 */ /* 0x000fe200078e0a44 */
[----:B------:R1:W-:Y:S01]  /*19c60*/  STL [R1+0x62c], R34 ;  /* 0x00062c2201007387 */ /* 0x0003e20000100800 */
[----:B------:R-:W-:Y:S01]  /*19c70*/  IMAD R6, R6, UR5, RZ ;  /* 0x0000000506067c24 */ /* 0x000fe2000f8e02ff */
[----:B------:R-:W-:Y:S01]  /*19c80*/  PRMT R20, RZ, 0x7610, R20 ;  /* 0x00007610ff147816 */ /* 0x000fe20000000014 */
[----:B0-----:R-:W-:Y:S01]  /*19c90*/  IMAD.MOV.U32 R4, RZ, RZ, R33 ;  /* 0x000000ffff047224 */ /* 0x001fe200078e0021 */
[----:B------:R-:W-:Y:S01]  /*19ca0*/  PRMT R40, RZ, 0x7610, R40 ;  /* 0x00007610ff287816 */ /* 0x000fe20000000028 */
[----:B------:R-:W-:Y:S01]  /*19cb0*/  @!P3 IMAD.IADD R42, R42, 0x1, -R68 ;  /* 0x000000012a2ab824 */ /* 0x000fe200078e0a44 */
[----:B------:R-:W0:Y:S01]  /*19cc0*/  LDCU UR5, c[0x0][0x3b0] ;  /* 0x00007600ff0577ac */ /* 0x000e220008000800 */
[----:B--2---:R-:W-:-:S02]  /*19cd0*/  ISETP.GE.AND P5, PT, R30, RZ, PT ;  /* 0x000000ff1e00720c */ /* 0x004fc40003fa6270 */
[----:B------:R-:W2:Y:S04]  /*19ce0*/  LDL R30, [R1+0x10a0] ;  /* 0x0010a000011e7983 */ /* 0x000ea80000100800 */
[----:B------:R-:W-:Y:S04]  /*19cf0*/  STL [R1+0x5f8], R46 ;  /* 0x0005f82e01007387 */ /* 0x000fe80000100800 */
[----:B------:R-:W-:Y:S04]  /*19d00*/  STL [R1+0x298], R33 ;  /* 0x0002982101007387 */ /* 0x000fe80000100800 */
[----:B------:R-:W-:Y:S01]  /*19d10*/  STL [R1+0x628], R43 ;  /* 0x0006282b01007387 */ /* 0x000fe20000100800 */
[----:B----4-:R-:W-:-:S03]  /*19d20*/  ISETP.GE.AND P6, PT, R16, RZ, PT ;  /* 0x000000ff1000720c */ /* 0x010fc60003fc6270 */
[----:B------:R-:W4:Y:S01]  /*19d30*/  LDL R16, [R1+0x1130] ;  /* 0x0011300001107983 */ /* 0x000f220000100800 */
[----:B------:R-:W-:-:S03]  /*19d40*/  @!P5 IMAD.MOV R4, RZ, RZ, -R4 ;  /* 0x000000ffff04d224 */ /* 0x000fc600078e0a04 */
[----:B-1----:R-:W4:Y:S04]  /*19d50*/  LDL.LU R34, [R1+0x2f0] ;  /* 0x0002f00001227983 */ /* 0x002f280000300800 */
[----:B---3--:R1:W-:Y:S02]  /*19d60*/  STL [R1+0xa0], R7 ;  /* 0x0000a00701007387 */ /* 0x0083e40000100800 */
[C---:B-1----:R-:W-:Y:S02]  /*19d70*/  LEA R7, P5, R6.reuse, R72, 0x1 ;  /* 0x0000004806077211 */ /* 0x042fe400078a08ff */
[----:B------:R-:W-:Y:S02]  /*19d80*/  STL [R1+0x2a8], R42 ;  /* 0x0002a82a01007387 */ /* 0x000fe40000100800 */
[----:B------:R-:W-:-:S02]  /*19d90*/  LEA.HI.X.SX32 R33, R6, R69, 0x1, P5 ;  /* 0x0000004506217211 */ /* 0x000fc400028f0eff */
[----:B------:R1:W-:Y:S01]  /*19da0*/  STL [R1+0x65c], R7 ;  /* 0x00065c0701007387 */ /* 0x0003e20000100800 */
[----:B------:R-:W-:Y:S02]  /*19db0*/  @P0 IMAD.MOV.U32 R6, RZ, RZ, R7 ;  /* 0x000000ffff060224 */ /* 0x000fe400078e0007 */
[----:B-1----:R-:W-:-:S05]  /*19dc0*/  @P0 IMAD.MOV.U32 R7, RZ, RZ, R33 ;  /* 0x000000ffff070224 */ /* 0x002fca00078e0021 */
[----:B------:R1:W3:Y:S01]  /*19dd0*/  @P0 LDG.E.U16 R20, desc[UR20][R6.64] ;  /* 0x0000001406140981 */ /* 0x0002e2000c1e1500 */
[C---:B------:R-:W-:Y:S02]  /*19de0*/  ISETP.GT.U32.AND P4, PT, R68.reuse, R38, PT ;  /* 0x000000264400720c */ /* 0x040fe40003f84070 */
[----:B------:R-:W-:Y:S02]  /*19df0*/  ISETP.GT.U32.AND P3, PT, R68, R23, PT ;  /* 0x000000174400720c */ /* 0x000fe40003f64070 */
[----:B------:R-:W-:Y:S01]  /*19e00*/  SEL R5, R73, R4, !P1 ;  /* 0x0000000449057207 */ /* 0x000fe20004800000 */
[----:B------:R-:W-:-:S08]  /*19e10*/  IMAD.MOV.U32 R4, RZ, RZ, R42 ;  /* 0x000000ffff047224 */ /* 0x000fd000078e002a */
        /* <DEDUP_REMOVED lines=8> */
[----:B------:R-:W0:Y:S02]  /*19ea0*/  LDCU UR12, c[0x0][0x3b0] ;  /* 0x00007600ff0c77ac */ /* 0x000e240008000800 */
[----:B-1----:R-:W-:Y:S01]  /*19eb0*/  IMAD R6, R4, UR4, RZ ;  /* 0x0000000404067c24 */ /* 0x002fe2000f8e02ff */
[----:B------:R-:W-:Y:S01]  /*19ec0*/  LEA.HI.X.SX32 R5, R5, R69, 0x1, P6 ;  /* 0x0000004505057211 */ /* 0x000fe200030f0eff */
[----:B------:R-:W-:Y:S01]  /*19ed0*/  @P0 IMAD.MOV.U32 R4, RZ, RZ, R42 ;  /* 0x000000ffff040224 */ /* 0x000fe200078e002a */
[----:B------:R-:W-:Y:S01]  /*19ee0*/  PRMT R7, RZ, 0x7610, R7 ;  /* 0x00007610ff077816 */ /* 0x000fe20000000007 */
[----:B------:R-:W1:Y:S02]  /*19ef0*/  LDCU UR4, c[0x0][0x3b0] ;  /* 0x00007600ff0477ac */ /* 0x000e640008000800 */
[----:B------:R-:W-:Y:S01]  /*19f00*/  @!P4 IMAD.IADD R38, R38, 0x1, -R68 ;  /* 0x000000012626c824 */ /* 0x000fe200078e0a44 */
[----:B------:R0:W3:Y:S03]  /*19f10*/  @P0 LDG.E.U16 R40, desc[UR20][R4.64] ;  /* 0x0000001404280981 */ /* 0x0000e6000c1e1500 */
[----:B0-----:R-:W-:Y:S01]  /*19f20*/  IMAD.MOV.U32 R4, RZ, RZ, R38 ;  /* 0x000000ffff047224 */ /* 0x001fe200078e0026 */
[----:B--2---:R-:W-:-:S13]  /*19f30*/  ISETP.GE.AND P3, PT, R30, RZ, PT ;  /* 0x000000ff1e00720c */ /* 0x004fda0003f66270 */
[----:B------:R-:W-:Y:S01]  /*19f40*/  @!P3 IMAD.MOV R4, RZ, RZ, -R4 ;  /* 0x000000ffff04b224 */ /* 0x000fe200078e0a04 */
[----:B----4-:R-:W-:Y:S01]  /*19f50*/  ISETP.GE.AND P3, PT, R16, RZ, PT ;  /* 0x000000ff1000720c */ /* 0x010fe20003f66270 */
[----:B---3--:R0:W-:Y:S04]  /*19f60*/  STL [R1+0x9c], R20 ;  /* 0x00009c1401007387 */ /* 0x0081e80000100800 */
[----:B0-----:R-:W2:Y:S04]  /*19f70*/  LDL R20, [R1+0x112c] ;  /* 0x00112c0001147983 */ /* 0x001ea80000100800 */
[----:B------:R-:W-:Y:S04]  /*19f80*/  STL [R1+0xa4], R44 ;  /* 0x0000a42c01007387 */ /* 0x000fe80000100800 */
[----:B------:R-:W3:Y:S04]  /*19f90*/  LDL.LU R33, [R1+0x2f4] ;  /* 0x0002f40001217983 */ /* 0x000ee80000300800 */
[----:B------:R-:W-:Y:S04]  /*19fa0*/  STL [R1+0x68c], R42 ;  /* 0x00068c2a01007387 */ /* 0x000fe80000100800 */
[----:B------:R-:W4:Y:S04]  /*19fb0*/  LDL.LU R30, [R1+0x2e4] ;  /* 0x0002e400011e7983 */ /* 0x000f280000300800 */
[----:B------:R0:W-:Y:S04]  /*19fc0*/  STL [R1+0x688], R5 ;  /* 0x0006880501007387 */ /* 0x0001e80000100800 */
[----:B------:R1:W-:Y:S04]  /*19fd0*/  STL [R1+0x2ac], R38 ;  /* 0x0002ac2601007387 */ /* 0x0003e80000100800 */
[----:B------:R-:W3:Y:S01]  /*19fe0*/  LDL R16, [R1+0x114c] ;  /* 0x00114c0001107983 */ /* 0x000ee20000100800 */
[----:B0-----:R-:W-:-:S04]  /*19ff0*/  LEA R5, P6, R6, R72, 0x1 ;  /* 0x0000004806057211 */ /* 0x001fc800078c08ff */
[----:B-1----:R-:W-:Y:S01]  /*1a000*/  LEA.HI.X.SX32 R38, R6, R69, 0x1, P6 ;  /* 0x0000004506267211 */ /* 0x002fe200030f0eff */
[----:B------:R0:W-:Y:S01]  /*1a010*/  STL [R1+0x6bc], R5 ;  /* 0x0006bc0501007387 */ /* 0x0001e20000100800 */
[----:B------:R-:W-:Y:S01]  /*1a020*/  SEL R6, R73, R4, !P1 ;  /* 0x0000000449067207 */ /* 0x000fe20004800000 */
[----:B------:R-:W-:Y:S02]  /*1a030*/  @P0 IMAD.MOV.U32 R4, RZ, RZ, R5 ;  /* 0x000000ffff040224 */ /* 0x000fe400078e0005 */
[----:B0-----:R-:W-:-:S05]  /*1a040*/  @P0 IMAD.MOV.U32 R5, RZ, RZ, R38 ;  /* 0x000000ffff050224 */ /* 0x001fca00078e0026 */
[----:B------:R0:W3:Y:S01]  /*1a050*/  @P0 LDG.E.U16 R7, desc[UR20][R4.64] ;  /* 0x0000001404070981 */ /* 0x0000e2000c1e1500 */
[C---:B------:R-:W-:Y:S02]  /*1a060*/  ISETP.GT.U32.AND P5, PT, R68.reuse, R41, PT ;  /* 0x000000294400720c */ /* 0x040fe40003fa4070 */
[----:B------:R-:W-:-:S11]  /*1a070*/  ISETP.GT.U32.AND P4, PT, R68, R23, PT ;  /* 0x000000174400720c */ /* 0x000fd60003f84070 */
[----:B------:R-:W-:-:S05]  /*1a080*/  @!P5 IMAD.IADD R41, R41, 0x1, -R68 ;  /* 0x000000012929d824 */ /* 0x000fca00078e0a44 */
[----:B------:R-:W-:Y:S01]  /*1a090*/  ISETP.GT.U32.AND P5, PT, R68, R41, PT ;  /* 0x000000294400720c */ /* 0x000fe20003fa4070 */
[--C-:B------:R-:W-:Y:S01]  /*1a0a0*/  @!P4 IMAD.IADD R23, R23, 0x1, -R68.reuse ;  /* 0x000000011717c824 */ /* 0x100fe200078e0a44 */
[----:B------:R1:W-:Y:S01]  /*1a0b0*/  STL [R1+0x6b8], R38 ;  /* 0x0006b82601007387 */ /* 0x0003e20000100800 */
[----:B------:R-:W-:Y:S01]  /*1a0c0*/  IMAD R6, R6, UR5, RZ ;  /* 0x0000000506067c24 */ /* 0x000fe2000f8e02ff */
[----:B------:R-:W-:Y:S01]  /*1a0d0*/  PRMT R35, RZ, 0x7610, R35 ;  /* 0x00007610ff237816 */ /* 0x000fe20000000023 */
[----:B0-----:R-:W-:Y:S01]  /*1a0e0*/  IMAD.MOV.U32 R4, RZ, RZ, R23 ;  /* 0x000000ffff047224 */ /* 0x001fe200078e0017 */
[----:B------:R0:W-:Y:S07]  /*1a0f0*/  STL [R1+0x2b4], R23 ;  /* 0x0002b41701007387 */ /* 0x0001ee0000100800 */
[----:B------:R-:W-:Y:S01]  /*1a100*/  @!P5 IMAD.IADD R41, R41, 0x1, -R68 ;  /* 0x000000012929d824 */ /* 0x000fe200078e0a44 */
[----:B-1----:R-:W4:Y:S01]  /*1a110*/  LDL R38, [R1+0x117c] ;  /* 0x00117c0001267983 */ /* 0x002f220000100800 */
[----:B--2---:R-:W-:-:S03]  /*1a120*/  ISETP.GE.AND P6, PT, R20, RZ, PT ;  /* 0x000000ff1400720c */ /* 0x004fc60003fc6270 */
[----:B0-----:R-:W2:Y:S01]  /*1a130*/  LDL.LU R23, [R1+0x2b0] ;  /* 0x0002b00001177983 */ /* 0x001ea20000300800 */
[----:B------:R-:W-:Y:S01]  /*1a140*/  ISETP.GT.U32.AND P4, PT, R68, R34, PT ;  /* 0x000000224400720c */ /* 0x000fe20003f84070 */
[----:B------:R-:W0:Y:S02]  /*1a150*/  LDCU UR5, c[0x0][0x3b0] ;  /* 0x00007600ff0577ac */ /* 0x000e240008000800 */
[----:B------:R-:W2:Y:S04]  /*1a160*/  LDL.LU R20, [R1+0x29c] ;  /* 0x00029c0001147983 */ /* 0x000ea80000300800 */
[----:B---3--:R1:W-:Y:S04]  /*1a170*/  STL [R1+0x94], R7 ;  /* 0x0000940701007387 */ /* 0x0083e80000100800 */
[----:B------:R3:W-:Y:S01]  /*1a180*/  STL [R1+0x98], R40 ;  /* 0x0000982801007387 */ /* 0x0007e20000100800 */
[----:B-1----:R-:W-:-:S03]  /*1a190*/  LEA R7, P5, R6, R72, 0x1 ;  /* 0x0000004806077211 */ /* 0x002fc600078a08ff */
[----:B------:R-:W-:Y:S01]  /*1a1a0*/  STL [R1+0x2e0], R41 ;  /* 0x0002e02901007387 */ /* 0x000fe20000100800 */
[----:B---3--:R-:W-:-:S03]  /*1a1b0*/  LEA.HI.X.SX32 R40, R6, R69, 0x1, P5 ;  /* 0x0000004506287211 */ /* 0x008fc600028f0eff */
[----:B------:R1:W-:Y:S01]  /*1a1c0*/  STL [R1+0x6ec], R7 ;  /* 0x0006ec0701007387 */ /* 0x0003e20000100800 */
[----:B------:R-:W-:Y:S02]  /*1a1d0*/  @P0 IMAD.MOV.U32 R6, RZ, RZ, R7 ;  /* 0x000000ffff060224 */ /* 0x000fe400078e0007 */
[----:B-1----:R-:W-:-:S05]  /*1a1e0*/  @P0 IMAD.MOV.U32 R7, RZ, RZ, R40 ;  /* 0x000000ffff070224 */ /* 0x002fca00078e0028 */
[----:B------:R1:W3:Y:S01]  /*1a1f0*/  @P0 LDG.E.U16 R35, desc[UR20][R6.64] ;  /* 0x0000001406230981 */ /* 0x0002e2000c1e1500 */
[----:B------:R-:W-:Y:S01]  /*1a200*/  @!P3 IMAD.MOV R4, RZ, RZ, -R4 ;  /* 0x000000ffff04b224 */ /* 0x000fe200078e0a04 */
[----:B------:R-:W-:Y:S01]  /*1a210*/  ISETP.GT.U32.AND P3, PT, R68, R33, PT ;  /* 0x000000214400720c */ /* 0x000fe20003f64070 */
[----:B------:R-:W-:-:S03]  /*1a220*/  @!P4 IMAD.IADD R34, R34, 0x1, -R68 ;  /* 0x000000012222c824 */ /* 0x000fc600078e0a44 */
[----:B------:R-:W-:Y:S01]  /*1a230*/  SEL R5, R73, R4, !P1 ;  /* 0x0000000449057207 */ /* 0x000fe20004800000 */
[----:B------:R-:W-:Y:S01]  /*1a240*/  IMAD.MOV.U32 R4, RZ, RZ, R41 ;  /* 0x000000ffff047224 */ /* 0x000fe200078e0029 */
[----:B------:R-:W-:-:S03]  /*1a250*/  ISETP.GT.U32.AND P5, PT, R68, R34, PT ;  /* 0x000000224400720c */ /* 0x000fc60003fa4070 */
[----:B------:R-:W-:Y:S02]  /*1a260*/  @!P6 IMAD.MOV R4, RZ, RZ, -R4 ;  /* 0x000000ffff04e224 */ /* 0x000fe400078e0a04 */
[----:B------:R-:W-:Y:S01]  /*1a270*/  IMAD R5, R5, UR4, RZ ;  /* 0x0000000405057c24 */ /* 0x000fe2000f8e02ff */
[----:B------:R0:W-:Y:S01]  /*1a280*/  STL [R1+0x6e8], R40 ;  /* 0x0006e82801007387 */ /* 0x0001e20000100800 */
[--C-:B------:R-:W-:Y:S01]  /*1a290*/  @!P3 IMAD.IADD R33, R33, 0x1, -R68.reuse ;  /* 0x000000012121b824 */ /* 0x100fe200078e0a44 */
[----:B------:R-:W-:Y:S01]  /*1a2a0*/  SEL R4, R73, R4, !P1 ;  /* 0x0000000449047207 */ /* 0x000fe20004800000 */
[----:B------:R-:W2:Y:S01]  /*1a2b0*/  LDCU UR4, c[0x0][0x3b0] ;  /* 0x00007600ff0477ac */ /* 0x000ea20008000800 */
[----:B------:R-:W-:Y:S02]  /*1a2c0*/  ISETP.GE.AND P3, PT, R16, RZ, PT ;  /* 0x000000ff1000720c */ /* 0x000fe40003f66270 */
[----:B------:R-:W-:Y:S02]  /*1a2d0*/  PRMT R39, RZ, 0x7610, R39 ;  /* 0x00007610ff277816 */ /* 0x000fe40000000027 */
[C---:B0-----:R-:W-:Y:S01]  /*1a2e0*/  LEA R40, P6, R5.reuse, R72, 0x1 ;  /* 0x0000004805287211 */ /* 0x041fe200078c08ff */
[----:B-1----:R-:W-:Y:S01]  /*1a2f0*/  IMAD R6, R4, UR7, RZ ;  /* 0x0000000704067c24 */ /* 0x002fe2000f8e02ff */
[----:B------:R-:W-:Y:S01]  /*1a300*/  PRMT R7, RZ, 0x7610, R7 ;  /* 0x00007610ff077816 */ /* 0x000fe20000000007 */
[----:B------:R-:W-:Y:S01]  /*1a310*/  @!P5 IMAD.IADD R34, R34, 0x1, -R68 ;  /* 0x000000012222d824 */ /* 0x000fe200078e0a44 */
[----:B------:R-:W-:Y:S01]  /*1a320*/  LEA.HI.X.SX32 R5, R5, R69, 0x1, P6 ;  /* 0x0000004505057211 */ /* 0x000fe200030f0eff */
[----:B------:R-:W-:Y:S01]  /*1a330*/  @P0 IMAD.MOV.U32 R4, RZ, RZ, R40 ;  /* 0x000000ffff040224 */ /* 0x000fe200078e0028 */
[----:B----4-:R-:W-:Y:S01]  /*1a340*/  ISETP.GT.U32.AND P4, PT, R68, R30, PT ;  /* 0x0000001e4400720c */ /* 0x010fe20003f84070 */
[----:B------:R-:W0:Y:S03]  /*1a350*/  LDCU UR7, c[0x0][0x3b0] ;  /* 0x00007600ff0777ac */ /* 0x000e260008000800 */
[----:B------:R1:W4:Y:S02]  /*1a360*/  @P0 LDG.E.U16 R39, desc[UR20][R4.64] ;  /* 0x0000001404270981 */ /* 0x000324000c1e1500 */
[----:B-1----:R-:W-:-:S04]  /*1a370*/  IMAD.MOV.U32 R4, RZ, RZ, R34 ;  /* 0x000000ffff047224 */ /* 0x002fc800078e0022 */
[----:B------:R-:W-:Y:S01]  /*1a380*/  @!P3 IMAD.MOV R4, RZ, RZ, -R4 ;  /* 0x000000ffff04b224 */ /* 0x000fe200078e0a04 */
[----:B---3--:R1:W-:Y:S04]  /*1a390*/  STL [R1+0x90], R35 ;  /* 0x0000902301007387 */ /* 0x0083e80000100800 */
[----:B-1----:R-:W3:Y:S04]  /*1a3a0*/  LDL R35, [R1+0x1188] ;  /* 0x0011880001237983 */ /* 0x002ee80000100800 */
[----:B------:R-:W3:Y:S04]  /*1a3b0*/  LDL.LU R16, [R1+0x284] ;  /* 0x0002840001107983 */ /* 0x000ee80000300800 */
[----:B------:R-:W-:Y:S04]  /*1a3c0*/  STL [R1+0x71c], R40 ;  /* 0x00071c2801007387 */ /* 0x000fe80000100800 */
        /* <DEDUP_REMOVED lines=8> */
[----:B------:R-:W3:Y:S01]  /*1a450*/  @P0 LDG.E.U16 R7, desc[UR20][R4.64] ;  /* 0x0000001404070981 */ /* 0x000ee2000c1e1500 */
[----:B------:R-:W-:Y:S01]  /*1a460*/  @!P4 IMAD.IADD R30, R30, 0x1, -R68 ;  /* 0x000000011e1ec824 */ /* 0x000fe200078e0a44 */
[----:B------:R-:W-:-:S04]  /*1a470*/  ISETP.GT.U32.AND P4, PT, R68, R33, PT ;  /* 0x000000214400720c */ /* 0x000fc80003f84070 */
[C---:B------:R-:W-:Y:S02]  /*1a480*/  ISETP.GT.U32.AND P6, PT, R68.reuse, R30, PT ;  /* 0x0000001e4400720c */ /* 0x040fe40003fc4070 */
[----:B--2---:R-:W-:Y:S01]  /*1a490*/  ISETP.GT.U32.AND P3, PT, R68, R23, PT ;  /* 0x000000174400720c */ /* 0x004fe20003f64070 */
[----:B------:R0:W-:Y:S01]  /*1a4a0*/  STL [R1+0x748], R34 ;  /* 0x0007482201007387 */ /* 0x0001e20000100800 */
[----:B------:R-:W-:Y:S01]  /*1a4b0*/  IMAD R6, R6, UR4, RZ ;  /* 0x0000000406067c24 */ /* 0x000fe2000f8e02ff */
[----:B------:R-:W-:Y:S01]  /*1a4c0*/  PRMT R19, RZ, 0x7610, R19 ;  /* 0x00007610ff137816 */ /* 0x000fe20000000013 */
[----:B------:R-:W1:Y:S03]  /*1a4d0*/  LDCU UR4, c[0x0][0x3b0] ;  /* 0x00007600ff0477ac */ /* 0x000e660008000800 */
[----:B------:R-:W-:-:S04]  /*1a4e0*/  @!P4 IMAD.IADD R33, R33, 0x1, -R68 ;  /* 0x000000012121c824 */ /* 0x000fc800078e0a44 */
[--C-:B------:R-:W-:Y:S01]  /*1a4f0*/  @!P6 IMAD.IADD R30, R30, 0x1, -R68.reuse ;  /* 0x000000011e1ee824 */ /* 0x100fe200078e0a44 */
[----:B------:R-:W-:Y:S01]  /*1a500*/  STL [R1+0x2f4], R33 ;  /* 0x0002f42101007387 */ /* 0x000fe20000100800 */
[----:B------:R-:W-:-:S03]  /*1a510*/  @!P3 IMAD.IADD R23, R23, 0x1, -R68 ;  /* 0x000000011717b824 */ /* 0x000fc600078e0a44 */
[----:B0-----:R-:W2:Y:S04]  /*1a520*/  LDL.LU R34, [R1+0x26c] ;  /* 0x00026c0001227983 */ /* 0x001ea80000300800 */
[----:B------:R-:W-:Y:S04]  /*1a530*/  STL [R1+0x2e4], R30 ;  /* 0x0002e41e01007387 */ /* 0x000fe80000100800 */
[----:B------:R-:W2:Y:S04]  /*1a540*/  LDL R41, [R1+0x11b8] ;  /* 0x0011b80001297983 */ /* 0x000ea80000100800 */
[----:B---3--:R0:W-:Y:S04]  /*1a550*/  STL [R1+0x88], R7 ;  /* 0x0000880701007387 */ /* 0x0081e80000100800 */
[----:B----4-:R-:W-:Y:S04]  /*1a560*/  STL [R1+0x8c], R39 ;  /* 0x00008c2701007387 */ /* 0x010fe80000100800 */
[----:B------:R-:W3:Y:S01]  /*1a570*/  LDL R40, [R1+0x11c8] ;  /* 0x0011c80001287983 */ /* 0x000ee20000100800 */
[----:B0-----:R-:W-:-:S04]  /*1a580*/  LEA R7, P3, R6, R72, 0x1 ;  /* 0x0000004806077211 */ /* 0x001fc800078608ff */
[----:B------:R-:W-:Y:S01]  /*1a590*/  LEA.HI.X.SX32 R6, R6, R69, 0x1, P3 ;  /* 0x0000004506067211 */ /* 0x000fe200018f0eff */
[----:B------:R0:W-:Y:S04]  /*1a5a0*/  STL [R1+0x77c], R7 ;  /* 0x00077c0701007387 */ /* 0x0001e80000100800 */
[----:B------:R4:W-:Y:S01]  /*1a5b0*/  STL [R1+0x778], R6 ;  /* 0x0007780601007387 */ /* 0x0009e20000100800 */
[----:B0-----:R-:W-:-:S04]  /*1a5c0*/  @P0 LOP3.LUT R7, R7, R6, RZ, 0x3c, !PT ;  /* 0x0000000607070212 */ /* 0x001fc800078e3cff */
[----:B----4-:R-:W-:-:S04]  /*1a5d0*/  @P0 LOP3.LUT R6, R7, R6, RZ, 0x3c, !PT ;  /* 0x0000000607060212 */ /* 0x010fc800078e3cff */
[----:B------:R-:W-:-:S05]  /*1a5e0*/  @P0 LOP3.LUT R7, R7, R6, RZ, 0x3c, !PT ;  /* 0x0000000607070212 */ /* 0x000fca00078e3cff */
[----:B------:R0:W4:Y:S01]  /*1a5f0*/  @P0 LDG.E.U16 R19, desc[UR20][R6.64] ;  /* 0x0000001406130981 */ /* 0x000122000c1e1500 */
[----:B------:R-:W-:Y:S02]  /*1a600*/  ISETP.GE.AND P4, PT, R38, RZ, PT ;  /* 0x000000ff2600720c */ /* 0x000fe40003f86270 */
[----:B------:R-:W-:Y:S01]  /*1a610*/  ISETP.GE.AND P6, PT, R35, RZ, PT ;  /* 0x000000ff2300720c */ /* 0x000fe20003fc6270 */
[----:B------:R-:W-:Y:S02]  /*1a620*/  IMAD.MOV.U32 R5, RZ, RZ, R33 ;  /* 0x000000ffff057224 */ /* 0x000fe400078e0021 */
[----:B------:R-:W-:Y:S01]  /*1a630*/  IMAD.MOV.U32 R4, RZ, RZ, R30 ;  /* 0x000000ffff047224 */ /* 0x000fe200078e001e */
[----:B------:R-:W-:-:S07]  /*1a640*/  ISETP.GT.U32.AND P3, PT, R68, R16, PT ;  /* 0x000000104400720c */ /* 0x000fce0003f64070 */
[----:B------:R-:W-:Y:S02]  /*1a650*/  @!P4 IMAD.MOV R5, RZ, RZ, -R5 ;  /* 0x000000ffff05c224 */ /* 0x000fe400078e0a05 */
[----:B------:R-:W-:-:S03]  /*1a660*/  @!P6 IMAD.MOV R4, RZ, RZ, -R4 ;  /* 0x000000ffff04e224 */ /* 0x000fc600078e0a04 */
[C---:B------:R-:W-:Y:S02]  /*1a670*/  SEL R5, R73.reuse, R5, !P1 ;  /* 0x0000000549057207 */ /* 0x040fe40004800000 */
[----:B------:R-:W-:-:S03]  /*1a680*/  SEL R4, R73, R4, !P1 ;  /* 0x0000000449047207 */ /* 0x000fc60004800000 */
[----:B------:R-:W-:Y:S02]  /*1a690*/  IMAD R5, R5, UR5, RZ ;  /* 0x0000000505057c24 */ /* 0x000fe4000f8e02ff */
[----:B------:R-:W-:Y:S01]  /*1a6a0*/  @!P3 IMAD.IADD R16, R16, 0x1, -R68 ;  /* 0x000000011010b824 */ /* 0x000fe200078e0a44 */
[----:B------:R-:W-:Y:S01]  /*1a6b0*/  PRMT R36, RZ, 0x7610, R36 ;  /* 0x00007610ff247816 */ /* 0x000fe20000000024 */
[----:B-1----:R-:W-:Y:S01]  /*1a6c0*/  IMAD R4, R4, UR4, RZ ;  /* 0x0000000404047c24 */ /* 0x002fe2000f8e02ff */
[CC--:B------:R-:W-:Y:S01]  /*1a6d0*/  LEA R38, P6, R5.reuse, R72.reuse, 0x1 ;  /* 0x0000004805267211 */ /* 0x0c0fe200078c08ff */
[----:B------:R-:W1:Y:S03]  /*1a6e0*/  LDCU UR4, c[0x0][0x3b0] ;  /* 0x00007600ff0477ac */ /* 0x000e660008000800 */
[----:B------:R-:W-:Y:S01]  /*1a6f0*/  LEA R35, P3, R4, R72, 0x1 ;  /* 0x0000004804237211 */ /* 0x000fe200078608ff */
[----:B------:R-:W1:Y:S01]  /*1a700*/  LDCU UR5, c[0x0][0x3b0] ;  /* 0x00007600ff0577ac */ /* 0x000e620008000800 */
[----:B------:R-:W-:-:S02]  /*1a710*/  LEA.HI.X.SX32 R39, R5, R69, 0x1, P6 ;  /* 0x0000004505277211 */ /* 0x000fc400030f0eff */
[----:B0-----:R-:W-:Y:S01]  /*1a720*/  LEA.HI.X.SX32 R6, R4, R69, 0x1, P3 ;  /* 0x0000004504067211 */ /* 0x001fe200018f0eff */
[----:B------:R-:W-:Y:S02]  /*1a730*/  @P0 IMAD.MOV.U32 R4, RZ, RZ, R38 ;  /* 0x000000ffff040224 */ /* 0x000fe400078e0026 */
[----:B------:R-:W-:Y:S01]  /*1a740*/  @P0 IMAD.MOV.U32 R5, RZ, RZ, R39 ;  /* 0x000000ffff050224 */ /* 0x000fe200078e0027 */
[----:B------:R-:W-:-:S04]  /*1a750*/  PRMT R32, RZ, 0x7610, R32 ;  /* 0x00007610ff207816 */ /* 0x000fc80000000020 */
[----:B------:R0:W3:Y:S02]  /*1a760*/  @P0 LDG.E.U16 R36, desc[UR20][R4.64] ;  /* 0x0000001404240981 */ /* 0x0000e4000c1e1500 */
[----:B0-----:R-:W-:Y:S02]  /*1a770*/  @P0 IMAD.MOV.U32 R4, RZ, RZ, R35 ;  /* 0x000000ffff040224 */ /* 0x001fe400078e0023 */
[----:B------:R-:W-:-:S05]  /*1a780*/  @P0 IMAD.MOV.U32 R5, RZ, RZ, R6 ;  /* 0x000000ffff050224 */ /* 0x000fca00078e0006 */
[----:B------:R0:W3:Y:S04]  /*1a790*/  @P0 LDG.E.U16 R32, desc[UR20][R4.64] ;  /* 0x0000001404200981 */ /* 0x0000e8000c1e1500 */
[----:B----4-:R4:W-:Y:S04]  /*1a7a0*/  STL [R1+0x84], R19 ;  /* 0x0000841301007387 */ /* 0x0109e80000100800 */
[----:B----4-:R-:W4:Y:S01]  /*1a7b0*/  LDL R19, [R1+0x11d8] ;  /* 0x0011d80001137983 */ /* 0x010f220000100800 */
[C---:B------:R-:W-:Y:S02]  /*1a7c0*/  ISETP.GT.U32.AND P5, PT, R68.reuse, R20, PT ;  /* 0x000000144400720c */ /* 0x040fe40003fa4070 */
[----:B------:R-:W-:Y:S01]  /*1a7d0*/  ISETP.GT.U32.AND P4, PT, R68, R23, PT ;  /* 0x000000174400720c */ /* 0x000fe20003f84070 */
[----:B------:R-:W4:Y:S01]  /*1a7e0*/  LDL.LU R33, [R1+0x254] ;  /* 0x0002540001217983 */ /* 0x000f220000300800 */
[----:B--2---:R-:W-:-:S02]  /*1a7f0*/  ISETP.GE.AND P6, PT, R41, RZ, PT ;  /* 0x000000ff2900720c */ /* 0x004fc40003fc6270 */
[----:B------:R-:W-:Y:S01]  /*1a800*/  ISETP.GT.U32.AND P3, PT, R68, R16, PT ;  /* 0x000000104400720c */ /* 0x000fe20003f64070 */
[----:B------:R-:W2:Y:S06]  /*1a810*/  LDL.LU R30, [R1+0x234] ;  /* 0x00023400011e7983 */ /* 0x000eac0000300800 */
[----:B------:R-:W-:-:S05]  /*1a820*/  @!P5 IMAD.IADD R20, R20, 0x1, -R68 ;  /* 0x000000011414d824 */ /* 0x000fca00078e0a44 */
[C---:B------:R-:W-:Y:S01]  /*1a830*/  ISETP.GT.U32.AND P5, PT, R68.reuse, R20, PT ;  /* 0x000000144400720c */ /* 0x040fe20003fa4070 */
[----:B------:R-:W-:Y:S01]  /*1a840*/  @!P4 IMAD.IADD R23, R23, 0x1, -R68 ;  /* 0x000000011717c824 */ /* 0x000fe200078e0a44 */
[----:B------:R-:W-:-:S03]  /*1a850*/  ISETP.GT.U32.AND P4, PT, R68, R34, PT ;  /* 0x000000224400720c */ /* 0x000fc60003f84070 */
[----:B0-----:R-:W-:-:S08]  /*1a860*/  IMAD.MOV.U32 R5, RZ, RZ, R23 ;  /* 0x000000ffff057224 */ /* 0x001fd000078e0017 */
[--C-:B------:R-:W-:Y:S01]  /*1a870*/  @!P5 IMAD.IADD R20, R20, 0x1, -R68.reuse ;  /* 0x000000011414d824 */ /* 0x100fe200078e0a44 */
[----:B---3--:R-:W-:Y:S01]  /*1a880*/  ISETP.GE.AND P5, PT, R40, RZ, PT ;  /* 0x000000ff2800720c */ /* 0x008fe20003fa6270 */
[----:B------:R0:W-:Y:S01]  /*1a890*/  STL [R1+0x2b0], R23 ;  /* 0x0002b01701007387 */ /* 0x0001e20000100800 */
[----:B------:R-:W-:Y:S02]  /*1a8a0*/  @!P4 IMAD.IADD R34, R34, 0x1, -R68 ;  /* 0x000000012222c824 */ /* 0x000fe400078e0a44 */
[----:B------:R-:W-:Y:S01]  /*1a8b0*/  IMAD.MOV.U32 R4, RZ, RZ, R20 ;  /* 0x000000ffff047224 */ /* 0x000fe200078e0014 */
[----:B------:R-:W-:Y:S01]  /*1a8c0*/  STL [R1+0x7ac], R38 ;  /* 0x0007ac2601007387 */ /* 0x000fe20000100800 */
[----:B------:R-:W-:-:S03]  /*1a8d0*/  @!P6 IMAD.MOV R5, RZ, RZ, -R5 ;  /* 0x000000ffff05e224 */ /* 0x000fc600078e0a05 */
[----:B------:R-:W-:Y:S01]  /*1a8e0*/  STL [R1+0x7dc], R35 ;  /* 0x0007dc2301007387 */ /* 0x000fe20000100800 */
[----:B------:R-:W-:-:S03]  /*1a8f0*/  ISETP.GT.U32.AND P6, PT, R68, R34, PT ;  /* 0x000000224400720c */ /* 0x000fc60003fc4070 */
[----:B------:R-:W-:Y:S01]  /*1a900*/  STL [R1+0x7a8], R39 ;  /* 0x0007a82701007387 */ /* 0x000fe20000100800 */
[----:B------:R-:W-:-:S03]  /*1a910*/  @!P5 IMAD.MOV R4, RZ, RZ, -R4 ;  /* 0x000000ffff04d224 */ /* 0x000fc600078e0a04 */
[----:B------:R-:W-:Y:S01]  /*1a920*/  STL [R1+0x29c], R20 ;  /* 0x00029c1401007387 */ /* 0x000fe20000100800 */
[----:B------:R-:W-:-:S03]  /*1a930*/  @!P3 IMAD.IADD R16, R16, 0x1, -R68 ;  /* 0x000000011010b824 */ /* 0x000fc600078e0a44 */
[----:B------:R3:W-:Y:S02]  /*1a940*/  STL [R1+0x7d8], R6 ;  /* 0x0007d80601007387 */ /* 0x0007e40000100800 */
[----:B------:R-:W-:Y:S02]  /*1a950*/  @!P6 IMAD.IADD R34, R34, 0x1, -R68 ;  /* 0x000000012222e824 */ /* 0x000fe400078e0a44 */
[----:B0-----:R-:W2:Y:S01]  /*1a960*/  LDL R23, [R1+0x11fc] ;  /* 0x0011fc0001177983 */ /* 0x001ea20000100800 */
[C---:B---3--:R-:W-:Y:S02]  /*1a970*/  SEL R6, R73.reuse, R5, !P1 ;  /* 0x0000000549067207 */ /* 0x048fe40004800000 */
[----:B------:R-:W-:Y:S01]  /*1a980*/  SEL R5, R73, R4, !P1 ;  /* 0x0000000449057207 */ /* 0x000fe20004800000 */
[----:B------:R-:W-:Y:S02]  /*1a990*/  IMAD.MOV.U32 R4, RZ, RZ, R16 ;  /* 0x000000ffff047224 */ /* 0x000fe400078e0010 */
[----:B------:R-:W-:Y:S01]  /*1a9a0*/  IMAD R6, R6, UR7, RZ ;  /* 0x0000000706067c24 */ /* 0x000fe2000f8e02ff */
[----:B------:R-:W-:Y:S01]  /*1a9b0*/  PRMT R37, RZ, 0x7610, R37 ;  /* 0x00007610ff257816 */ /* 0x000fe20000000025 */
[----:B-1----:R-:W-:Y:S01]  /*1a9c0*/  IMAD R5, R5, UR4, RZ ;  /* 0x0000000405057c24 */ /* 0x002fe2000f8e02ff */
[----:B------:R-:W-:Y:S01]  /*1a9d0*/  PRMT R7, RZ, 0x7610, R7 ;  /* 0x00007610ff077816 */ /* 0x000fe20000000007 */
[----:B------:R-:W0:Y:S03]  /*1a9e0*/  LDCU UR4, c[0x0][0x3b0] ;  /* 0x00007600ff0477ac */ /* 0x000e260008000800 */
[----:B------:R-:W-:Y:S01]  /*1a9f0*/  LEA R35, P6, R5, R72, 0x1 ;  /* 0x0000004805237211 */ /* 0x000fe200078c08ff */
[----:B------:R-:W1:Y:S01]  /*1aa00*/  LDCU UR7, c[0x0][0x3b0] ;  /* 0x00007600ff0777ac */ /* 0x000e620008000800 */
[----:B----4-:R-:W-:-:S02]  /*1aa10*/  ISETP.GE.AND P4, PT, R19, RZ, PT ;  /* 0x000000ff1300720c */ /* 0x010fc40003f86270 */
[----:B------:R-:W3:Y:S04]  /*1aa20*/  LDL R19, [R1+0x1220] ;  /* 0x0012200001137983 */ /* 0x000ee80000100800 */
[----:B------:R-:W-:Y:S07]  /*1aa30*/  STL [R1+0x284], R16 ;  /* 0x0002841001007387 */ /* 0x000fee0000100800 */
[----:B------:R-:W-:Y:S01]  /*1aa40*/  @!P4 IMAD.MOV R4, RZ, RZ, -R4 ;  /* 0x000000ffff04c224 */ /* 0x000fe200078e0a04 */
[C---:B------:R-:W-:Y:S01]  /*1aa50*/  LEA R20, P4, R6.reuse, R72, 0x1 ;  /* 0x0000004806147211 */ /* 0x040fe200078808ff */
[----:B------:R4:W-:Y:S03]  /*1aa60*/  STL [R1+0x7c], R32 ;  /* 0x00007c2001007387 */ /* 0x0009e60000100800 */
[----:B------:R-:W-:-:S02]  /*1aa70*/  LEA.HI.X.SX32 R38, R6, R69, 0x1, P4 ;  /* 0x0000004506267211 */ /* 0x000fc400020f0eff */
[----:B------:R-:W-:Y:S01]  /*1aa80*/  SEL R6, R73, R4, !P1 ;  /* 0x0000000449067207 */ /* 0x000fe20004800000 */
[----:B------:R-:W-:Y:S01]  /*1aa90*/  @P0 IMAD.MOV.U32 R4, RZ, RZ, R20 ;  /* 0x000000ffff040224 */ /* 0x000fe200078e0014 */
[----:B----4-:R-:W4:Y:S04]  /*1aaa0*/  LDL R32, [R1+0x1240] ;  /* 0x0012400001207983 */ /* 0x010f280000100800 */
[----:B------:R-:W4:Y:S04]  /*1aab0*/  LDL.LU R16, [R1+0x210] ;  /* 0x0002100001107983 */ /* 0x000f280000300800 */
[----:B------:R0:W-:Y:S02]  /*1aac0*/  STL [R1+0x80], R36 ;  /* 0x0000802401007387 */ /* 0x0001e40000100800 */
[----:B0-----:R-:W-:Y:S01]  /*1aad0*/  LEA.HI.X.SX32 R36, R5, R69, 0x1, P6 ;  /* 0x0000004505247211 */ /* 0x001fe200030f0eff */
[----:B------:R-:W-:-:S05]  /*1aae0*/  @P0 IMAD.MOV.U32 R5, RZ, RZ, R38 ;  /* 0x000000ffff050224 */ /* 0x000fca00078e0026 */
[----:B------:R0:W4:Y:S02]  /*1aaf0*/  @P0 LDG.E.U16 R37, desc[UR20][R4.64] ;  /* 0x0000001404250981 */ /* 0x000124000c1e1500 */
[----:B0-----:R-:W-:Y:S02]  /*1ab00*/  @P0 IMAD.MOV.U32 R4, RZ, RZ, R35 ;  /* 0x000000ffff040224 */ /* 0x001fe400078e0023 */
[----:B------:R-:W-:-:S05]  /*1ab10*/  @P0 IMAD.MOV.U32 R5, RZ, RZ, R36 ;  /* 0x000000ffff050224 */ /* 0x000fca00078e0024 */
[----:B------:R0:W4:Y:S01]  /*1ab20*/  @P0 LDG.E.U16 R7, desc[UR20][R4.64] ;  /* 0x0000001404070981 */ /* 0x000122000c1e1500 */
[----:B--2---:R-:W-:-:S03]  /*1ab30*/  ISETP.GT.U32.AND P3, PT, R68, R30, PT ;  /* 0x0000001e4400720c */ /* 0x004fc60003f64070 */
[----:B------:R2:W-:Y:S01]  /*1ab40*/  STL [R1+0x80c], R20 ;  /* 0x00080c1401007387 */ /* 0x0005e20000100800 */
[----:B------:R-:W-:Y:S01]  /*1ab50*/  ISETP.GE.AND P4, PT, R23, RZ, PT ;  /* 0x000000ff1700720c */ /* 0x000fe20003f86270 */
[----:B------:R-:W-:Y:S01]  /*1ab60*/  IMAD R6, R6, UR5, RZ ;  /* 0x0000000506067c24 */ /* 0x000fe2000f8e02ff */
[----:B------:R-:W-:Y:S01]  /*1ab70*/  PRMT R28, RZ, 0x7610, R28 ;  /* 0x00007610ff1c7816 */ /* 0x000fe2000000001c */
[----:B------:R-:W-:Y:S01]  /*1ab80*/  STL [R1+0x26c], R34 ;  /* 0x00026c2201007387 */ /* 0x000fe20000100800 */
[----:B------:R-:W-:Y:S01]  /*1ab90*/  ISETP.GT.U32.AND P5, PT, R68, R33, PT ;  /* 0x000000214400720c */ /* 0x000fe20003fa4070 */
[----:B0-----:R-:W-:Y:S01]  /*1aba0*/  IMAD.MOV.U32 R4, RZ, RZ, R34 ;  /* 0x000000ffff047224 */ /* 0x001fe200078e0022 */
[----:B------:R-:W0:Y:S01]  /*1abb0*/  LDCU UR5, c[0x0][0x3b0] ;  /* 0x00007600ff0577ac */ /* 0x000e220008000800 */
[----:B------:R-:W-:Y:S04]  /*1abc0*/  STL [R1+0x83c], R35 ;  /* 0x00083c2301007387 */ /* 0x000fe80000100800 */
[----:B------:R-:W-:Y:S04]  /*1abd0*/  STL [R1+0x808], R38 ;  /* 0x0008082601007387 */ /* 0x000fe80000100800 */
[----:B------:R-:W4:Y:S04]  /*1abe0*/  LDL.LU R23, [R1+0x1e0] ;  /* 0x0001e00001177983 */ /* 0x000f280000300800 */
[----:B------:R-:W-:Y:S04]  /*1abf0*/  STL [R1+0x838], R36 ;  /* 0x0008382401007387 */ /* 0x000fe80000100800 */
[----:B--2---:R-:W2:Y:S01]  /*1ac00*/  LDL.LU R20, [R1+0x1c4] ;  /* 0x0001c40001147983 */ /* 0x004ea20000300800 */
[----:B------:R-:W-:Y:S01]  /*1ac10*/  @!P3 IMAD.IADD R30, R30, 0x1, -R68 ;  /* 0x000000011e1eb824 */ /* 0x000fe200078e0a44 */
[----:B---3--:R-:W-:-:S02]  /*1ac20*/  ISETP.GE.AND P3, PT, R19, RZ, PT ;  /* 0x000000ff1300720c */ /* 0x008fc40003f66270 */
[----:B----4-:R3:W-:Y:S02]  /*1ac30*/  STL [R1+0x74], R7 ;  /* 0x0000740701007387 */ /* 0x0107e40000100800 */
[----:B---3--:R-:W-:-:S04]  /*1ac40*/  LEA R7, P6, R6, R72, 0x1 ;  /* 0x0000004806077211 */ /* 0x008fc800078c08ff */
[----:B------:R-:W-:Y:S01]  /*1ac50*/  LEA.HI.X.SX32 R19, R6, R69, 0x1, P6 ;  /* 0x0000004506137211 */ /* 0x000fe200030f0eff */
[----:B------:R3:W-:Y:S01]  /*1ac60*/  STL [R1+0x86c], R7 ;  /* 0x00086c0701007387 */ /* 0x0007e20000100800 */
[----:B------:R-:W-:-:S03]  /*1ac70*/  @P0 IMAD.MOV.U32 R6, RZ, RZ, R7 ;  /* 0x000000ffff060224 */ /* 0x000fc600078e0007 */
[----:B---3--:R-:W-:-:S05]  /*1ac80*/  @P0 IMAD.MOV.U32 R7, RZ, RZ, R19 ;  /* 0x000000ffff070224 */ /* 0x008fca00078e0013 */
[----:B------:R3:W4:Y:S01]  /*1ac90*/  @P0 LDG.E.U16 R28, desc[UR20][R6.64] ;  /* 0x00000014061c0981 */ /* 0x000722000c1e1500 */
[----:B------:R-:W-:-:S05]  /*1aca0*/  @!P5 IMAD.IADD R33, R33, 0x1, -R68 ;  /* 0x000000012121d824 */ /* 0x000fca00078e0a44 */
[C---:B------:R-:W-:Y:S01]  /*1acb0*/  ISETP.GT.U32.AND P5, PT, R68.reuse, R33, PT ;  /* 0x000000214400720c */ /* 0x040fe20003fa4070 */
[----:B------:R-:W-:Y:S01]  /*1acc0*/  @!P4 IMAD.MOV R4, RZ, RZ, -R4 ;  /* 0x000000ffff04c224 */ /* 0x000fe200078e0a04 */
[----:B------:R-:W-:-:S04]  /*1acd0*/  ISETP.GT.U32.AND P4, PT, R68, R30, PT ;  /* 0x0000001e4400720c */ /* 0x000fc80003f84070 */
[----:B------:R-:W-:-:S07]  /*1ace0*/  SEL R4, R73, R4, !P1 ;  /* 0x0000000449047207 */ /* 0x000fce0004800000 */
[----:B------:R-:W-:-:S04]  /*1acf0*/  @!P5 IMAD.IADD R33, R33, 0x1, -R68 ;  /* 0x000000012121d824 */ /* 0x000fc800078e0a44 */
[----:B------:R-:W-:Y:S01]  /*1ad00*/  IMAD.MOV.U32 R5, RZ, RZ, R33 ;  /* 0x000000ffff057224 */ /* 0x000fe200078e0021 */
[----:B------:R-:W-:Y:S01]  /*1ad10*/  ISETP.GE.AND P5, PT, R32, RZ, PT ;  /* 0x000000ff2000720c */ /* 0x000fe20003fa6270 */
[----:B------:R-:W-:Y:S02]  /*1ad20*/  IMAD R4, R4, UR12, RZ ;  /* 0x0000000c04047c24 */ /* 0x000fe4000f8e02ff */
[----:B------:R-:W-:Y:S02]  /*1ad30*/  @!P4 IMAD.IADD R30, R30, 0x1, -R68 ;  /* 0x000000011e1ec824 */ /* 0x000fe400078e0a44 */
[----:B------:R-:W-:Y:S01]  /*1ad40*/  @!P3 IMAD.MOV R5, RZ, RZ, -R5 ;  /* 0x000000ffff05b224 */ /* 0x000fe200078e0a05 */
[----:B---3--:R-:W-:Y:S01]  /*1ad50*/  LEA R6, P3, R4, R72, 0x1 ;  /* 0x0000004804067211 */ /* 0x008fe200078608ff */
[----:B------:R3:W-:Y:S01]  /*1ad60*/  STL [R1+0x254], R33 ;  /* 0x0002542101007387 */ /* 0x0007e20000100800 */
[----:B------:R-:W-:Y:S01]  /*1ad70*/  PRMT R27, RZ, 0x7610, R27 ;  /* 0x00007610ff1b7816 */ /* 0x000fe2000000001b */
[----:B------:R-:W0:Y:S01]  /*1ad80*/  LDCU UR12, c[0x0][0x3b0] ;  /* 0x00007600ff0c77ac */ /* 0x000e220008000800 */
[----:B------:R-:W-:-:S02]  /*1ad90*/  SEL R5, R73, R5, !P1 ;  /* 0x0000000549057207 */ /* 0x000fc40004800000 */
[----:B------:R-:W-:Y:S01]  /*1ada0*/  LEA.HI.X.SX32 R7, R4, R69, 0x1, P3 ;  /* 0x0000004504077211 */ /* 0x000fe200018f0eff */
[----:B------:R-:W-:Y:S02]  /*1adb0*/  IMAD.MOV.U32 R4, RZ, RZ, R30 ;  /* 0x000000ffff047224 */ /* 0x000fe400078e001e */
[----:B------:R-:W-:Y:S01]  /*1adc0*/  IMAD R5, R5, UR4, RZ ;  /* 0x0000000405057c24 */ /* 0x000fe2000f8e02ff */
[----:B------:R1:W-:Y:S01]  /*1add0*/  STL [R1+0x868], R19 ;  /* 0x0008681301007387 */ /* 0x0003e20000100800 */
[----:B------:R-:W-:Y:S01]  /*1ade0*/  @!P5 IMAD.MOV R4, RZ, RZ, -R4 ;  /* 0x000000ffff04d224 */ /* 0x000fe200078e0a04 */
[----:B------:R-:W-:Y:S01]  /*1adf0*/  PRMT R13, RZ, 0x7610, R13 ;  /* 0x00007610ff0d7816 */ /* 0x000fe2000000000d */
[----:B------:R-:W0:Y:S01]  /*1ae00*/  LDCU UR4, c[0x0][0x3b0] ;  /* 0x00007600ff0477ac */ /* 0x000e220008000800 */
[----:B---3--:R-:W-:Y:S01]  /*1ae10*/  LEA R33, P5, R5, R72, 0x1 ;  /* 0x0000004805217211 */ /* 0x008fe200078a08ff */
[----:B------:R0:W3:Y:S01]  /*1ae20*/  @P0 LDG.E.U16 R27, desc[UR20][R6.64] ;  /* 0x00000014061b0981 */ /* 0x0000e2000c1e1500 */
[----:B------:R-:W-:-:S02]  /*1ae30*/  SEL R4, R73, R4, !P1 ;  /* 0x0000000449047207 */ /* 0x000fc40004800000 */
[----:B------:R-:W-:Y:S01]  /*1ae40*/  LEA.HI.X.SX32 R34, R5, R69, 0x1, P5 ;  /* 0x0000004505227211 */ /* 0x000fe200028f0eff */
[----:B-1----:R-:W3:Y:S04]  /*1ae50*/  LDL.LU R19, [R1+0x1b0] ;  /* 0x0001b00001137983 */ /* 0x002ee80000300800 */
[----:B------:R-:W-:Y:S01]  /*1ae60*/  @P0 IMAD.MOV.U32 R5, RZ, RZ, R34 ;  /* 0x000000ffff050224 */ /* 0x000fe200078e0022 */
[----:B----4-:R1:W-:Y:S04]  /*1ae70*/  STL [R1+0x70], R28 ;  /* 0x0000701c01007387 */ /* 0x0103e80000100800 */
[----:B-1----:R-:W4:Y:S04]  /*1ae80*/  LDL R28, [R1+0x1248] ;  /* 0x00124800011c7983 */ /* 0x002f280000100800 */
[----:B------:R-:W-:Y:S04]  /*1ae90*/  STL [R1+0x78], R37 ;  /* 0x0000782501007387 */ /* 0x000fe80000100800 */
[----:B------:R0:W-:Y:S02]  /*1aea0*/  STL [R1+0x89c], R6 ;  /* 0x00089c0601007387 */ /* 0x0001e40000100800 */
[----:B0-----:R-:W-:Y:S01]  /*1aeb0*/  IMAD R6, R4, UR5, RZ ;  /* 0x0000000504067c24 */ /* 0x001fe2000f8e02ff */
[----:B------:R-:W-:Y:S01]  /*1aec0*/  ISETP.GT.U32.AND P6, PT, R68, R16, PT ;  /* 0x000000104400720c */ /* 0x000fe20003fc4070 */
[----:B------:R-:W-:Y:S01]  /*1aed0*/  @P0 IMAD.MOV.U32 R4, RZ, RZ, R33 ;  /* 0x000000ffff040224 */ /* 0x000fe200078e0021 */
[----:B------:R0:W-:Y:S01]  /*1aee0*/  STL [R1+0x234], R30 ;  /* 0x0002341e01007387 */ /* 0x0001e20000100800 */
[----:B------:R-:W-:Y:S01]  /*1aef0*/  PRMT R31, RZ, 0x7610, R31 ;  /* 0x00007610ff1f7816 */ /* 0x000fe2000000001f */
[----:B------:R-:W1:Y:S02]  /*1af00*/  LDCU UR5, c[0x0][0x3b0] ;  /* 0x00007600ff0577ac */ /* 0x000e640008000800 */
[----:B------:R-:W4:Y:S04]  /*1af10*/  @P0 LDG.E.U16 R13, desc[UR20][R4.64] ;  /* 0x00000014040d0981 */ /* 0x000f28000c1e1500 */
[----:B------:R1:W-:Y:S03]  /*1af20*/  STL [R1+0x898], R7 ;  /* 0x0008980701007387 */ /* 0x0003e60000100800 */
[----:B------:R-:W-:Y:S01]  /*1af30*/  @!P6 IMAD.IADD R16, R16, 0x1, -R68 ;  /* 0x000000011010e824 */ /* 0x000fe200078e0a44 */
[----:B------:R-:W4:Y:S01]  /*1af40*/  LDL R32, [R1+0x1268] ;  /* 0x0012680001207983 */ /* 0x000f220000100800 */
[----:B--2---:R-:W-:-:S03]  /*1af50*/  ISETP.GT.U32.AND P6, PT, R68, R20, PT ;  /* 0x000000144400720c */ /* 0x004fc60003fc4070 */
[----:B------:R-:W-:Y:S01]  /*1af60*/  ISETP.GT.U32.AND P3, PT, R68, R16, PT ;  /* 0x000000104400720c */ /* 0x000fe20003f64070 */
[----:B0-----:R-:W2:Y:S04]  /*1af70*/  LDL R30, [R1+0x1290] ;  /* 0x00129000011e7983 */ /* 0x001ea80000100800 */
[----:B---3--:R0:W-:Y:S05]  /*1af80*/  STL [R1+0x6c], R27 ;  /* 0x00006c1b01007387 */ /* 0x0081ea0000100800 */
[----:B------:R-:W-:Y:S01]  /*1af90*/  @!P6 IMAD.IADD R20, R20, 0x1, -R68 ;  /* 0x000000011414e824 */ /* 0x000fe200078e0a44 */
[----:B-1----:R-:W-:-:S02]  /*1afa0*/  LEA R7, P6, R6, R72, 0x1 ;  /* 0x0000004806077211 */ /* 0x002fc400078c08ff */
[----:B------:R-:W-:Y:S01]  /*1afb0*/  @!P3 IMAD.IADD R16, R16, 0x1, -R68 ;  /* 0x000000011010b824 */ /* 0x000fe200078e0a44 */
[----:B0-----:R-:W3:Y:S01]  /*1afc0*/  LDL.LU R27, [R1+0x1a4] ;  /* 0x0001a400011b7983 */ /* 0x001ee20000300800 */
[----:B------:R-:W-:-:S03]  /*1afd0*/  LEA.HI.X.SX32 R6, R6, R69, 0x1, P6 ;  /* 0x0000004506067211 */ /* 0x000fc600030f0eff */
[----:B------:R-:W-:Y:S01]  /*1afe0*/  STL [R1+0x8cc], R33 ;  /* 0x0008cc2101007387 */ /* 0x000fe20000100800 */
[----:B----4-:R-:W-:-:S03]  /*1aff0*/  ISETP.GE.AND P5, PT, R28, RZ, PT ;  /* 0x000000ff1c00720c */ /* 0x010fc60003fa6270 */
[----:B------:R-:W4:Y:S04]  /*1b000*/  LDL R28, [R1+0x12a8] ;  /* 0x0012a800011c7983 */ /* 0x000f280000100800 */
[----:B------:R-:W-:Y:S04]  /*1b010*/  STL [R1+0x8c8], R34 ;  /* 0x0008c82201007387 */ /* 0x000fe80000100800 */
[----:B------:R-:W-:Y:S04]  /*1b020*/  STL [R1+0x210], R16 ;  /* 0x0002101001007387 */ /* 0x000fe80000100800 */
[----:B------:R0:W-:Y:S04]  /*1b030*/  STL [R1+0x68], R13 ;  /* 0x0000680d01007387 */ /* 0x0001e80000100800 */
[----:B0-----:R-:W4:Y:S04]  /*1b040*/  LDL.LU R13, [R1+0x190] ;  /* 0x00019000010d7983 */ /* 0x001f280000300800 */
        /* <DEDUP_REMOVED lines=8> */
[----:B------:R-:W-:-:S05]  /*1b0d0*/  @!P4 IMAD.IADD R23, R23, 0x1, -R68 ;  /* 0x000000011717c824 */ /* 0x000fca00078e0a44 */
[C---:B------:R-:W-:Y:S01]  /*1b0e0*/  ISETP.GT.U32.AND P4, PT, R68.reuse, R23, PT ;  /* 0x000000174400720c */ /* 0x040fe20003f84070 */
[----:B------:R-:W-:Y:S01]  /*1b0f0*/  @!P3 IMAD.IADD R19, R19, 0x1, -R68 ;  /* 0x000000011313b824 */ /* 0x000fe200078e0a44 */
[----:B------:R-:W-:Y:S01]  /*1b100*/  ISETP.GT.U32.AND P6, PT, R68, R20, PT ;  /* 0x000000144400720c */ /* 0x000fe20003fc4070 */
[----:B------:R-:W-:-:S10]  /*1b110*/  IMAD.MOV.U32 R5, RZ, RZ, R16 ;  /* 0x000000ffff057224 */ /* 0x000fd400078e0010 */
[--C-:B------:R-:W-:Y:S01]  /*1b120*/  @!P4 IMAD.IADD R23, R23, 0x1, -R68.reuse ;  /* 0x000000011717c824 */ /* 0x100fe200078e0a44 */
[----:B------:R-:W-:Y:S02]  /*1b130*/  ISETP.GE.AND P4, PT, R32, RZ, PT ;  /* 0x000000ff2000720c */ /* 0x000fe40003f86270 */
[----:B------:R-:W-:Y:S01]  /*1b140*/  ISETP.GT.U32.AND P3, PT, R68, R19, PT ;  /* 0x000000134400720c */ /* 0x000fe20003f64070 */
[----:B------:R-:W-:Y:S02]  /*1b150*/  IMAD.MOV.U32 R4, RZ, RZ, R23 ;  /* 0x000000ffff047224 */ /* 0x000fe400078e0017 */
[----:B------:R-:W-:Y:S01]  /*1b160*/  @!P5 IMAD.MOV R5, RZ, RZ, -R5 ;  /* 0x000000ffff05d224 */ /* 0x000fe200078e0a05 */
[----:B--2---:R-:W-:Y:S01]  /*1b170*/  ISETP.GE.AND P5, PT, R30, RZ, PT ;  /* 0x000000ff1e00720c */ /* 0x004fe20003fa6270 */
[----:B------:R-:W-:-:S06]  /*1b180*/  @!P6 IMAD.IADD R20, R20, 0x1, -R68 ;  /* 0x000000011414e824 */ /* 0x000fcc00078e0a44 */
[----:B------:R-:W-:Y:S01]  /*1b190*/  @!P4 IMAD.MOV R4, RZ, RZ, -R4 ;  /* 0x000000ffff04c224 */ /* 0x000fe200078e0a04 */
[----:B---3--:R-:W-:Y:S02]  /*1b1a0*/  ISETP.GT.U32.AND P4, PT, R68, R27, PT ;  /* 0x0000001b4400720c */ /* 0x008fe40003f84070 */
[C---:B0-----:R-:W-:Y:S02]  /*1b1b0*/  SEL R6, R73.reuse, R5, !P1 ;  /* 0x0000000549067207 */ /* 0x041fe40004800000 */
[----:B------:R-:W-:Y:S01]  /*1b1c0*/  SEL R4, R73, R4, !P1 ;  /* 0x0000000449047207 */ /* 0x000fe20004800000 */
[----:B------:R-:W-:Y:S01]  /*1b1d0*/  @!P3 IMAD.IADD R19, R19, 0x1, -R68 ;  /* 0x000000011313b824 */ /* 0x000fe200078e0a44 */
[----:B------:R0:W-:Y:S01]  /*1b1e0*/  STL [R1+0x1e0], R23 ;  /* 0x0001e01701007387 */ /* 0x0001e20000100800 */
[----:B------:R-:W-:Y:S01]  /*1b1f0*/  IMAD R7, R6, UR4, RZ ;  /* 0x0000000406077c24 */ /* 0x000fe2000f8e02ff */
[----:B------:R-:W-:Y:S01]  /*1b200*/  PRMT R24, RZ, 0x7610, R24 ;  /* 0x00007610ff187816 */ /* 0x000fe20000000018 */
[----:B------:R-:W-:Y:S01]  /*1b210*/  IMAD.MOV.U32 R5, RZ, RZ, R20 ;  /* 0x000000ffff057224 */ /* 0x000fe200078e0014 */
[----:B------:R-:W2:Y:S01]  /*1b220*/  LDL.LU R16, [R1+0x174] ;  /* 0x0001740001107983 */ /* 0x000ea20000300800 */
[----:B------:R-:W-:Y:S01]  /*1b230*/  IMAD R6, R4, UR5, RZ ;  /* 0x0000000504067c24 */ /* 0x000fe2000f8e02ff */
[----:B------:R-:W-:Y:S01]  /*1b240*/  PRMT R9, RZ, 0x7610, R9 ;  /* 0x00007610ff097816 */ /* 0x000fe20000000009 */
[----:B------:R-:W-:Y:S01]  /*1b250*/  @!P5 IMAD.MOV R5, RZ, RZ, -R5 ;  /* 0x000000ffff05d224 */ /* 0x000fe200078e0a05 */
[----:B------:R-:W-:Y:S01]  /*1b260*/  PRMT R29, RZ, 0x7610, R29 ;  /* 0x00007610ff1d7816 */ /* 0x000fe2000000001d */
[----:B------:R-:W-:Y:S01]  /*1b270*/  @!P4 IMAD.IADD R27, R27, 0x1, -R68 ;  /* 0x000000011b1bc824 */ /* 0x000fe200078e0a44 */
[----:B0-----:R-:W3:Y:S01]  /*1b280*/  LDL.LU R23, [R1+0x15c] ;  /* 0x00015c0001177983 */ /* 0x001ee20000300800 */
[----:B------:R-:W-:Y:S01]  /*1b290*/  IMAD.MOV.U32 R4, RZ, RZ, R19 ;  /* 0x000000ffff047224 */ /* 0x000fe200078e0013 */
[C---:B------:R-:W-:Y:S01]  /*1b2a0*/  LEA R30, P5, R7.reuse, R72, 0x1 ;  /* 0x00000048071e7211 */ /* 0x040fe200078a08ff */
[----:B------:R-:W0:Y:S01]  /*1b2b0*/  LDCU UR4, c[0x0][0x3b0] ;  /* 0x00007600ff0477ac */ /* 0x000e220008000800 */
[----:B------:R-:W-:Y:S01]  /*1b2c0*/  STL [R1+0x1c4], R20 ;  /* 0x0001c41401007387 */ /* 0x000fe20000100800 */
[----:B------:R-:W-:Y:S01]  /*1b2d0*/  PRMT R21, RZ, 0x7610, R21 ;  /* 0x00007610ff157816 */ /* 0x000fe20000000015 */
[----:B------:R-:W1:Y:S02]  /*1b2e0*/  LDCU UR5, c[0x0][0x3b0] ;  /* 0x00007600ff0577ac */ /* 0x000e640008000800 */
[----:B------:R0:W-:Y:S01]  /*1b2f0*/  STL [R1+0x1b0], R19 ;  /* 0x0001b01301007387 */ /* 0x0001e20000100800 */
[----:B------:R-:W-:-:S03]  /*1b300*/  LEA.HI.X.SX32 R7, R7, R69, 0x1, P5 ;  /* 0x0000004507077211 */ /* 0x000fc600028f0eff */
[----:B------:R-:W2:Y:S01]  /*1b310*/  LDL R32, [R1+0x12ac] ;  /* 0x0012ac0001207983 */ /* 0x000ea20000100800 */
[----:B0-----:R-:W-:-:S04]  /*1b320*/  LEA R19, P4, R6, R72, 0x1 ;  /* 0x0000004806137211 */ /* 0x001fc800078808ff */
[----:B------:R-:W-:Y:S01]  /*1b330*/  LEA.HI.X.SX32 R20, R6, R69, 0x1, P4 ;  /* 0x0000004506147211 */ /* 0x000fe200020f0eff */
[----:B------:R-:W-:-:S05]  /*1b340*/  @P0 IMAD.MOV.U32 R6, RZ, RZ, R30 ;  /* 0x000000ffff060224 */ /* 0x000fca00078e001e */
[----:B------:R0:W2:Y:S02]  /*1b350*/  @P0 LDG.E.U16 R24, desc[UR20][R6.64] ;  /* 0x0000001406180981 */ /* 0x0000a4000c1e1500 */
[----:B0-----:R-:W-:Y:S01]  /*1b360*/  @P0 IMAD.MOV.U32 R6, RZ, RZ, R19 ;  /* 0x000000ffff060224 */ /* 0x001fe200078e0013 */
[----:B----4-:R-:W-:Y:S02]  /*1b370*/  ISETP.GE.AND P6, PT, R28, RZ, PT ;  /* 0x000000ff1c00720c */ /* 0x010fe40003fc6270 */
[----:B------:R-:W4:Y:S04]  /*1b380*/  LDL R28, [R1+0x123c] ;  /* 0x00123c00011c7983 */ /* 0x000f280000100800 */
[----:B------:R-:W-:Y:S04]  /*1b390*/  STL [R1+0x92c], R30 ;  /* 0x00092c1e01007387 */ /* 0x000fe80000100800 */
[----:B------:R-:W-:Y:S04]  /*1b3a0*/  STL [R1+0x64], R31 ;  /* 0x0000641f01007387 */ /* 0x000fe80000100800 */
[----:B------:R-:W-:Y:S04]  /*1b3b0*/  STL [R1+0x95c], R19 ;  /* 0x00095c1301007387 */ /* 0x000fe80000100800 */
[----:B------:R0:W-:Y:S02]  /*1b3c0*/  STL [R1+0x928], R7 ;  /* 0x0009280701007387 */ /* 0x0001e40000100800 */
[----:B0-----:R-:W-:-:S05]  /*1b3d0*/  @P0 IMAD.MOV.U32 R7, RZ, RZ, R20 ;  /* 0x000000ffff070224 */ /* 0x001fca00078e0014 */
[----:B------:R-:W2:Y:S01]  /*1b3e0*/  @P0 LDG.E.U16 R9, desc[UR20][R6.64] ;  /* 0x0000001406090981 */ /* 0x000ea2000c1e1500 */
[C---:B------:R-:W-:Y:S01]  /*1b3f0*/  ISETP.GT.U32.AND P3, PT, R68.reuse, R13, PT ;  /* 0x0000000d4400720c */ /* 0x040fe20003f64070 */
[----:B------:R-:W-:Y:S01]  /*1b400*/  @!P6 IMAD.MOV R4, RZ, RZ, -R4 ;  /* 0x000000ffff04e224 */ /* 0x000fe200078e0a04 */
[----:B------:R-:W-:Y:S02]  /*1b410*/  ISETP.GT.U32.AND P6, PT, R68, R27, PT ;  /* 0x0000001b4400720c */ /* 0x000fe40003fc4070 */
[C---:B------:R-:W-:Y:S02]  /*1b420*/  SEL R5, R73.reuse, R5, !P1 ;  /* 0x0000000549057207 */ /* 0x040fe40004800000 */
[----:B------:R-:W-:-:S03]  /*1b430*/  SEL R4, R73, R4, !P1 ;  /* 0x0000000449047207 */ /* 0x000fc60004800000 */
[----:B------:R-:W-:Y:S01]  /*1b440*/  IMAD R5, R5, UR7, RZ ;  /* 0x0000000705057c24 */ /* 0x000fe2000f8e02ff */
[----:B------:R0:W-:Y:S01]  /*1b450*/  STL [R1+0x958], R20 ;  /* 0x0009581401007387 */ /* 0x0001e20000100800 */
[----:B------:R-:W-:Y:S01]  /*1b460*/  IMAD R4, R4, UR12, RZ ;  /* 0x0000000c04047c24 */ /* 0x000fe2000f8e02ff */
[----:B------:R-:W1:Y:S01]  /*1b470*/  LDCU UR7, c[0x0][0x3b0] ;  /* 0x00007600ff0777ac */ /* 0x000e620008000800 */
[--C-:B------:R-:W-:Y:S01]  /*1b480*/  @!P3 IMAD.IADD R13, R13, 0x1, -R68.reuse ;  /* 0x000000010d0db824 */ /* 0x100fe200078e0a44 */
[----:B------:R-:W3:Y:S01]  /*1b490*/  LDL R19, [R1+0x1020] ;  /* 0x0010200001137983 */ /* 0x000ee20000100800 */
[----:B------:R-:W-:Y:S01]  /*1b4a0*/  LEA R30, P3, R5, R72, 0x1 ;  /* 0x00000048051e7211 */ /* 0x000fe200078608ff */
[----:B------:R-:W-:Y:S01]  /*1b4b0*/  @!P6 IMAD.IADD R27, R27, 0x1, -R68 ;  /* 0x000000011b1be824 */ /* 0x000fe200078e0a44 */
[----:B------:R-:W-:Y:S01]  /*1b4c0*/  PRMT R25, RZ, 0x7610, R25 ;  /* 0x00007610ff197816 */ /* 0x000fe20000000019 */
[----:B------:R-:W1:Y:S01]  /*1b4d0*/  LDCU UR12, c[0x0][0x3b0] ;  /* 0x00007600ff0c77ac */ /* 0x000e620008000800 */
[----:B0-----:R-:W3:Y:S01]  /*1b4e0*/  LDL R20, [R1+0x118c] ;  /* 0x00118c0001147983 */ /* 0x001ee20000100800 */
[----:B------:R-:W-:-:S05]  /*1b4f0*/  LEA.HI.X.SX32 R31, R5, R69, 0x1, P3 ;  /* 0x00000045051f7211 */ /* 0x000fca00018f0eff */
[----:B------:R-:W-:Y:S01]  /*1b500*/  @P0 IMAD.MOV.U32 R5, RZ, RZ, R31 ;  /* 0x000000ffff050224 */ /* 0x000fe200078e001f */
[----:B--2---:R0:W-:Y:S04]  /*1b510*/  STL [R1+0x5c], R9 ;  /* 0x00005c0901007387 */ /* 0x0041e80000100800 */
[----:B0-----:R-:W2:Y:S04]  /*1b520*/  LDL.LU R9, [R1+0x110] ;  /* 0x0001100001097983 */ /* 0x001ea80000300800 */
[----:B------:R0:W-:Y:S02]  /*1b530*/  STL [R1+0x60], R24 ;  /* 0x0000601801007387 */ /* 0x0001e40000100800 */
[----:B0-----:R-:W-:-:S04]  /*1b540*/  LEA R24, P6, R4, R72, 0x1 ;  /* 0x0000004804187211 */ /* 0x001fc800078c08ff */
[----:B------:R-:W-:Y:S01]  /*1b550*/  LEA.HI.X.SX32 R6, R4, R69, 0x1, P6 ;  /* 0x0000004504067211 */ /* 0x000fe200030f0eff */
[----:B------:R-:W-:-:S05]  /*1b560*/  @P0 IMAD.MOV.U32 R4, RZ, RZ, R30 ;  /* 0x000000ffff040224 */ /* 0x000fca00078e001e */
[----:B------:R0:W2:Y:S02]  /*1b570*/  @P0 LDG.E.U16 R29, desc[UR20][R4.64] ;  /* 0x00000014041d0981 */ /* 0x0000a4000c1e1500 */
[----:B0-----:R-:W-:Y:S02]  /*1b580*/  @P0 IMAD.MOV.U32 R4, RZ, RZ, R24 ;  /* 0x000000ffff040224 */ /* 0x001fe400078e0018 */
[----:B------:R-:W-:-:S05]  /*1b590*/  @P0 IMAD.MOV.U32 R5, RZ, RZ, R6 ;  /* 0x000000ffff050224 */ /* 0x000fca00078e0006 */
[----:B------:R0:W2:Y:S01]  /*1b5a0*/  @P0 LDG.E.U16 R21, desc[UR20][R4.64] ;  /* 0x0000001404150981 */ /* 0x0000a2000c1e1500 */
[----:B------:R-:W-:-:S13]  /*1b5b0*/  ISETP.GT.U32.AND P5, PT, R68, R16, PT ;  /* 0x000000104400720c */ /* 0x000fda0003fa4070 */
[--C-:B------:R-:W-:Y:S01]  /*1b5c0*/  @!P5 IMAD.IADD R16, R16, 0x1, -R68.reuse ;  /* 0x000000011010d824 */ /* 0x100fe200078e0a44 */
[----:B------:R-:W-:Y:S01]  /*1b5d0*/  ISETP.GT.U32.AND P5, PT, R68, R13, PT ;  /* 0x0000000d4400720c */ /* 0x000fe20003fa4070 */
[----:B------:R-:W-:Y:S04]  /*1b5e0*/  STL [R1+0x98c], R30 ;  /* 0x00098c1e01007387 */ /* 0x000fe80000100800 */
[----:B------:R-:W-:Y:S04]  /*1b5f0*/  STL [R1+0x1a4], R27 ;  /* 0x0001a41b01007387 */ /* 0x000fe80000100800 */
[----:B------:R1:W-:Y:S04]  /*1b600*/  STL [R1+0x9bc], R24 ;  /* 0x0009bc1801007387 */ /* 0x0003e80000100800 */
[----:B------:R-:W-:Y:S01]  /*1b610*/  STL [R1+0x988], R31 ;  /* 0x0009881f01007387 */ /* 0x000fe20000100800 */
[----:B------:R-:W-:-:S03]  /*1b620*/  @!P5 IMAD.IADD R13, R13, 0x1, -R68 ;  /* 0x000000010d0dd824 */ /* 0x000fc600078e0a44 */
[----:B------:R-:W-:Y:S01]  /*1b630*/  STL [R1+0x9b8], R6 ;  /* 0x0009b80601007387 */ /* 0x000fe20000100800 */
[----:B0-----:R-:W-:-:S03]  /*1b640*/  IMAD.MOV.U32 R4, RZ, RZ, R13 ;  /* 0x000000ffff047224 */ /* 0x001fc600078e000d */
[----:B-1----:R-:W2:Y:S01]  /*1b650*/  LDL.LU R24, [R1+0x390] ;  /* 0x0003900001187983 */ /* 0x002ea20000300800 */
[----:B---3--:R-:W-:Y:S02]  /*1b660*/  ISETP.GT.U32.AND P4, PT, R68, R23, PT ;  /* 0x000000174400720c */ /* 0x008fe40003f84070 */
[----:B------:R-:W-:Y:S02]  /*1b670*/  ISETP.GE.AND P3, PT, R32, RZ, PT ;  /* 0x000000ff2000720c */ /* 0x000fe40003f66270 */
[----:B----4-:R-:W-:Y:S01]  /*1b680*/  ISETP.GE.AND P6, PT, R28, RZ, PT ;  /* 0x000000ff1c00720c */ /* 0x010fe20003fc6270 */
[----:B------:R-:W-:Y:S01]  /*1b690*/  IMAD.MOV.U32 R5, RZ, RZ, R27 ;  /* 0x000000ffff057224 */ /* 0x000fe200078e001b */
[----:B--2---:R0:W-:Y:S04]  /*1b6a0*/  STL [R1+0x54], R21 ;  /* 0x0000541501007387 */ /* 0x0041e80000100800 */
[----:B0-----:R-:W2:Y:S04]  /*1b6b0*/  LDL.LU R21, [R1+0x394] ;  /* 0x0003940001157983 */ /* 0x001ea80000300800 */
[----:B------:R0:W-:Y:S04]  /*1b6c0*/  STL [R1+0x190], R13 ;  /* 0x0001900d01007387 */ /* 0x0001e80000100800 */
[----:B0-----:R-:W3:Y:S01]  /*1b6d0*/  LDL R13, [R1+0xf80] ;  /* 0x000f8000010d7983 */ /* 0x001ee20000100800 */
[----:B------:R-:W-:Y:S01]  /*1b6e0*/  @!P4 IMAD.IADD R23, R23, 0x1, -R68 ;  /* 0x000000011717c824 */ /* 0x000fe200078e0a44 */
[----:B------:R-:W-:Y:S01]  /*1b6f0*/  ISETP.GT.U32.AND P5, PT, R68, R16, PT ;  /* 0x000000104400720c */ /* 0x000fe20003fa4070 */
[----:B------:R-:W-:-:S03]  /*1b700*/  @!P3 IMAD.MOV R5, RZ, RZ, -R5 ;  /* 0x000000ffff05b224 */ /* 0x000fc600078e0a05 */
[C---:B------:R-:W-:Y:S01]  /*1b710*/  ISETP.GT.U32.AND P4, PT, R68.reuse, R23, PT ;  /* 0x000000174400720c */ /* 0x040fe20003f84070 */
[----:B------:R-:W-:Y:S01]  /*1b720*/  @!P6 IMAD.MOV R4, RZ, RZ, -R4 ;  /* 0x000000ffff04e224 */ /* 0x000fe200078e0a04 */
[C---:B------:R-:W-:Y:S02]  /*1b730*/  SEL R5, R73.reuse, R5, !P1 ;  /* 0x0000000549057207 */ /* 0x040fe40004800000 */
[----:B------:R-:W-:Y:S02]  /*1b740*/  ISETP.GT.U32.AND P3, PT, R68, R9, PT ;  /* 0x000000094400720c */ /* 0x000fe40003f64070 */
[----:B------:R-:W-:Y:S01]  /*1b750*/  SEL R4, R73, R4, !P1 ;  /* 0x0000000449047207 */ /* 0x000fe20004800000 */
[----:B------:R-:W-:Y:S02]  /*1b760*/  IMAD R6, R5, UR4, RZ ;  /* 0x0000000405067c24 */ /* 0x000fe4000f8e02ff */
[----:B------:R-:W-:Y:S02]  /*1b770*/  @!P5 IMAD.IADD R16, R16, 0x1, -R68 ;  /* 0x000000011010d824 */ /* 0x000fe400078e0a44 */
[----:B------:R-:W-:-:S02]  /*1b780*/  IMAD R4, R4, UR5, RZ ;  /* 0x0000000504047c24 */ /* 0x000fc4000f8e02ff */
[----:B------:R-:W-:Y:S01]  /*1b790*/  @!P4 IMAD.IADD R23, R23, 0x1, -R68 ;  /* 0x000000011717c824 */ /* 0x000fe200078e0a44 */
[CC--:B------:R-:W-:Y:S01]  /*1b7a0*/  LEA R7, P4, R6.reuse, R72.reuse, 0x1 ;  /* 0x0000004806077211 */ /* 0x0c0fe200078808ff */
[----:B------:R-:W-:Y:S01]  /*1b7b0*/  STL [R1+0x58], R29 ;  /* 0x0000581d01007387 */ /* 0x000fe20000100800 */
[----:B------:R-:W-:Y:S01]  /*1b7c0*/  ISETP.GE.AND P5, PT, R19, RZ, PT ;  /* 0x000000ff1300720c */ /* 0x000fe20003fa6270 */
[----:B------:R-:W-:Y:S01]  /*1b7d0*/  IMAD.MOV.U32 R5, RZ, RZ, R16 ;  /* 0x000000ffff057224 */ /* 0x000fe200078e0010 */
[----:B------:R-:W-:Y:S01]  /*1b7e0*/  LEA.HI.X.SX32 R6, R6, R69, 0x1, P4 ;  /* 0x0000004506067211 */ /* 0x000fe200020f0eff */
[----:B------:R0:W-:Y:S01]  /*1b7f0*/  STL [R1+0x174], R16 ;  /* 0x0001741001007387 */ /* 0x0001e20000100800 */
[----:B------:R-:W-:Y:S01]  /*1b800*/  @!P3 IMAD.IADD R9, R9, 0x1, -R68 ;  /* 0x000000010909b824 */ /* 0x000fe200078e0a44 */
[----:B------:R-:W-:Y:S01]  /*1b810*/  LEA R19, P3, R4, R72, 0x1 ;  /* 0x0000004804137211 */ /* 0x000fe200078608ff */
[----:B------:R-:W1:Y:S01]  /*1b820*/  LDCU UR4, c[0x0][0x3b0] ;  /* 0x00007600ff0477ac */ /* 0x000e620008000800 */
[----:B------:R-:W-:-:S02]  /*1b830*/  ISETP.GE.AND P6, PT, R20, RZ, PT ;  /* 0x000000ff1400720c */ /* 0x000fc40003fc6270 */
[----:B------:R-:W-:Y:S01]  /*1b840*/  PRMT R14, RZ, 0x7610, R14 ;  /* 0x00007610ff0e7816 */ /* 0x000fe2000000000e */
[----:B------:R-:W4:Y:S01]  /*1b850*/  LDCU UR5, c[0x0][0x3b0] ;  /* 0x00007600ff0577ac */ /* 0x000f220008000800 */
[----:B0-----:R-:W2:Y:S04]  /*1b860*/  LDL.LU R16, [R1+0x398] ;  /* 0x0003980001107983 */ /* 0x001ea80000300800 */
[----:B------:R-:W-:Y:S04]  /*1b870*/  STL [R1+0x15c], R23 ;  /* 0x00015c1701007387 */ /* 0x000fe80000100800 */
[----:B------:R0:W-:Y:S04]  /*1b880*/  STL [R1+0x9ec], R7 ;  /* 0x0009ec0701007387 */ /* 0x0001e80000100800 */
[----:B------:R-:W-:Y:S01]  /*1b890*/  STL [R1+0xa1c], R19 ;  /* 0x000a1c1301007387 */ /* 0x000fe20000100800 */
[----:B0-----:R-:W-:-:S03]  /*1b8a0*/  @P0 LOP3.LUT R7, R7, R6, RZ, 0x3c, !PT ;  /* 0x0000000607070212 */ /* 0x001fc600078e3cff */
[----:B------:R0:W-:Y:S01]  /*1b8b0*/  STL [R1+0x9e8], R6 ;  /* 0x0009e80601007387 */ /* 0x0001e20000100800 */
[----:B------:R-:W-:Y:S02]  /*1b8c0*/  LEA.HI.X.SX32 R20, R4, R69, 0x1, P3 ;  /* 0x0000004504147211 */ /* 0x000fe400018f0eff */
[----:B0-----:R-:W-:-:S04]  /*1b8d0*/  @P0 LOP3.LUT R6, R7, R6, RZ, 0x3c, !PT ;  /* 0x0000000607060212 */ /* 0x001fc800078e3cff */
[----:B------:R-:W-:Y:S02]  /*1b8e0*/  @P0 LOP3.LUT R7, R7, R6, RZ, 0x3c, !PT ;  /* 0x0000000607070212 */ /* 0x000fe400078e3cff */
[C---:B------:R-:W-:Y:S01]  /*1b8f0*/  ISETP.GT.U32.AND P4, PT, R68.reuse, R9, PT ;  /* 0x000000094400720c */ /* 0x040fe20003f84070 */
[----:B------:R-:W-:Y:S02]  /*1b900*/  @!P6 IMAD.MOV R5, RZ, RZ, -R5 ;  /* 0x000000ffff05e224 */ /* 0x000fe400078e0a05 */
[----:B------:R0:W4:Y:S01]  /*1b910*/  @P0 LDG.E.U16 R25, desc[UR20][R6.64] ;  /* 0x0000001406190981 */ /* 0x000122000c1e1500 */
[----:B------:R-:W-:Y:S01]  /*1b920*/  IMAD.MOV.U32 R4, RZ, RZ, R23 ;  /* 0x000000ffff047224 */ /* 0x000fe200078e0017 */
[----:B------:R-:W-:-:S03]  /*1b930*/  ISETP.GT.U32.AND P6, PT, R68, R24, PT ;  /* 0x000000184400720c */ /* 0x000fc60003fc4070 */
[----:B------:R-:W-:Y:S02]  /*1b940*/  @!P5 IMAD.MOV R4, RZ, RZ, -R4 ;  /* 0x000000ffff04d224 */ /* 0x000fe400078e0a04 */
[----:B0-----:R-:W-:Y:S02]  /*1b950*/  @P0 IMAD.MOV.U32 R6, RZ, RZ, R19 ;  /* 0x000000ffff060224 */ /* 0x001fe400078e0013 */
[----:B------:R-:W-:-:S05]  /*1b960*/  @P0 IMAD.MOV.U32 R7, RZ, RZ, R20 ;  /* 0x000000ffff070224 */ /* 0x000fca00078e0014 */
[----:B------:R0:W4:Y:S01]  /*1b970*/  @P0 LDG.E.U16 R14, desc[UR20][R6.64] ;  /* 0x00000014060e0981 */ /* 0x000122000c1e1500 */
[----:B------:R-:W-:Y:S01]  /*1b980*/  @!P4 IMAD.IADD R9, R9, 0x1, -R68 ;  /* 0x000000010909c824 */ /* 0x000fe200078e0a44 */
[C---:B0-----:R-:W-:Y:S02]  /*1b990*/  SEL R6, R73.reuse, R5, !P1 ;  /* 0x0000000549067207 */ /* 0x041fe40004800000 */
[----:B------:R-:W-:-:S03]  /*1b9a0*/  SEL R5, R73, R4, !P1 ;  /* 0x0000000449057207 */ /* 0x000fc60004800000 */
[----:B------:R-:W-:Y:S02]  /*1b9b0*/  IMAD R6, R6, UR7, RZ ;  /* 0x0000000706067c24 */ /* 0x000fe4000f8e02ff */
[----:B------:R-:W-:Y:S01]  /*1b9c0*/  @!P6 IMAD.IADD R24, R24, 0x1, -R68 ;  /* 0x000000011818e824 */ /* 0x000fe200078e0a44 */
[----:B------:R-:W-:Y:S01]  /*1b9d0*/  PRMT R26, RZ, 0x7610, R26 ;  /* 0x00007610ff1a7816 */ /* 0x000fe2000000001a */
[----:B------:R-:W-:Y:S01]  /*1b9e0*/  IMAD.MOV.U32 R4, RZ, RZ, R9 ;  /* 0x000000ffff047224 */ /* 0x000fe200078e0009 */
[C---:B------:R-:W-:Y:S01]  /*1b9f0*/  LEA R27, P6, R6.reuse, R72, 0x1 ;  /* 0x00000048061b7211 */ /* 0x040fe200078c08ff */
[----:B------:R-:W-:Y:S01]  /*1ba00*/  IMAD R5, R5, UR12, RZ ;  /* 0x0000000c05057c24 */ /* 0x000fe2000f8e02ff */
[----:B------:R-:W-:Y:S01]  /*1ba10*/  PRMT R7, RZ, 0x7610, R7 ;  /* 0x00007610ff077816 */ /* 0x000fe20000000007 */
[----:B------:R-:W-:Y:S01]  /*1ba20*/  STL [R1+0xa18], R20 ;  /* 0x000a181401007387 */ /* 0x000fe20000100800 */
[----:B------:R-:W-:Y:S01]  /*1ba30*/  LEA.HI.X.SX32 R28, R6, R69, 0x1, P6 ;  /* 0x00000045061c7211 */ /* 0x000fe200030f0eff */
[----:B------:R-:W0:Y:S01]  /*1ba40*/  LDCU UR7, c[0x0][0x3b0] ;  /* 0x00007600ff0777ac */ /* 0x000e220008000800 */
[----:B---3--:R-:W-:Y:S01]  /*1ba50*/  ISETP.GE.AND P5, PT, R13, RZ, PT ;  /* 0x000000ff0d00720c */ /* 0x008fe20003fa6270 */
[----:B------:R-:W3:-:S12]  /*1ba60*/  LDCU UR12, c[0x0][0x3b0] ;  /* 0x00007600ff0c77ac */ /* 0x000ed80008000800 */
[----:B------:R-:W-:Y:S01]  /*1ba70*/  @!P5 IMAD.MOV R4, RZ, RZ, -R4 ;  /* 0x000000ffff04d224 */ /* 0x000fe200078e0a04 */
[----:B------:R-:W-:-:S04]  /*1ba80*/  LEA R13, P5, R5, R72, 0x1 ;  /* 0x00000048050d7211 */ /* 0x000fc800078a08ff */
[----:B------:R-:W-:Y:S01]  /*1ba90*/  SEL R6, R73, R4, !P1 ;  /* 0x0000000449067207 */ /* 0x000fe20004800000 */
[----:B------:R-:W-:Y:S01]  /*1baa0*/  @P0 IMAD.MOV.U32 R4, RZ, RZ, R27 ;  /* 0x000000ffff040224 */ /* 0x000fe200078e001b */
[----:B------:R-:W-:Y:S01]  /*1bab0*/  LEA.HI.X.SX32 R19, R5, R69, 0x1, P5 ;  /* 0x0000004505137211 */ /* 0x000fe200028f0eff */
[----:B------:R-:W-:-:S05]  /*1bac0*/  @P0 IMAD.MOV.U32 R5, RZ, RZ, R28 ;  /* 0x000000ffff050224 */ /* 0x000fca00078e001c */
[----:B------:R0:W3:Y:S02]  /*1bad0*/  @P0 LDG.E.U16 R26, desc[UR20][R4.64] ;  /* 0x00000014041a0981 */ /* 0x0000e4000c1e1500 */
[----:B0-----:R-:W-:Y:S02]  /*1bae0*/  @P0 IMAD.MOV.U32 R4, RZ, RZ, R13 ;  /* 0x000000ffff040224 */ /* 0x001fe400078e000d */
[----:B------:R-:W-:-:S05]  /*1baf0*/  @P0 IMAD.MOV.U32 R5, RZ, RZ, R19 ;  /* 0x000000ffff050224 */ /* 0x000fca00078e0013 */
[----:B------:R0:W3:Y:S01]  /*1bb00*/  @P0 LDG.E.U16 R7, desc[UR20][R4.64] ;  /* 0x0000001404070981 */ /* 0x0000e2000c1e1500 */
[C---:B--2---:R-:W-:Y:S02]  /*1bb10*/  ISETP.GT.U32.AND P3, PT, R68.reuse, R21, PT ;  /* 0x000000154400720c */ /* 0x044fe40003f64070 */
[----:B------:R-:W-:-:S11]  /*1bb20*/  ISETP.GT.U32.AND P4, PT, R68, R24, PT ;  /* 0x000000184400720c */ /* 0x000fd60003f84070 */
[----:B------:R-:W-:-:S05]  /*1bb30*/  @!P3 IMAD.IADD R21, R21, 0x1, -R68 ;  /* 0x000000011515b824 */ /* 0x000fca00078e0a44 */
[----:B------:R-:W-:Y:S01]  /*1bb40*/  ISETP.GT.U32.AND P3, PT, R68, R21, PT ;  /* 0x000000154400720c */ /* 0x000fe20003f64070 */
[----:B-1----:R-:W-:Y:S01]  /*1bb50*/  IMAD R6, R6, UR4, RZ ;  /* 0x0000000406067c24 */ /* 0x002fe2000f8e02ff */
[----:B----4-:R1:W-:Y:S01]  /*1bb60*/  STL [R1+0x50], R25 ;  /* 0x0000501901007387 */ /* 0x0103e20000100800 */
[----:B------:R-:W-:Y:S01]  /*1bb70*/  @!P4 IMAD.IADD R24, R24, 0x1, -R68 ;  /* 0x000000011818c824 */ /* 0x000fe200078e0a44 */
[----:B0-----:R-:W-:-:S09]  /*1bb80*/  PRMT R4, RZ, 0x7610, R4 ;  /* 0x00007610ff047816 */ /* 0x001fd20000000004 */
[----:B------:R-:W-:Y:S01]  /*1bb90*/  @!P3 IMAD.IADD R21, R21, 0x1, -R68 ;  /* 0x000000011515b824 */ /* 0x000fe200078e0a44 */
[----:B------:R-:W-:Y:S01]  /*1bba0*/  ISETP.GT.U32.AND P6, PT, R68, R16, PT ;  /* 0x000000104400720c */ /* 0x000fe20003fc4070 */
[----:B------:R-:W0:Y:S01]  /*1bbb0*/  LDCU UR4, c[0x0][0x3b0] ;  /* 0x00007600ff0477ac */ /* 0x000e220008000800 */
[----:B-1----:R-:W2:Y:S04]  /*1bbc0*/  LDL R25, [R1+0xf94] ;  /* 0x000f940001197983 */ /* 0x002ea80000100800 */
[----:B------:R-:W4:Y:S04]  /*1bbd0*/  LDL.LU R23, [R1+0x3a0] ;  /* 0x0003a00001177983 */ /* 0x000f280000300800 */
[----:B------:R-:W4:Y:S04]  /*1bbe0*/  LDL R20, [R1+0xfb0] ;  /* 0x000fb00001147983 */ /* 0x000f280000100800 */
[----:B------:R1:W-:Y:S04]  /*1bbf0*/  STL [R1+0x4c], R14 ;  /* 0x00004c0e01007387 */ /* 0x0003e80000100800 */
[----:B-1----:R-:W4:Y:S04]  /*1bc00*/  LDL.LU R14, [R1+0x3a4] ;  /* 0x0003a400010e7983 */ /* 0x002f280000300800 */
[----:B------:R1:W-:Y:S04]  /*1bc10*/  STL [R1+0x110], R9 ;  /* 0x0001100901007387 */ /* 0x0003e80000100800 */
[----:B-1----:R-:W4:Y:S04]  /*1bc20*/  LDL R9, [R1+0xfd0] ;  /* 0x000fd00001097983 */ /* 0x002f280000100800 */
[----:B------:R-:W-:Y:S04]  /*1bc30*/  STL [R1+0xa4c], R27 ;  /* 0x000a4c1b01007387 */ /* 0x000fe80000100800 */
[----:B------:R-:W-:Y:S04]  /*1bc40*/  STL [R1+0xa7c], R13 ;  /* 0x000a7c0d01007387 */ /* 0x000fe80000100800 */
[----:B------:R-:W-:Y:S04]  /*1bc50*/  STL [R1+0xa48], R28 ;  /* 0x000a481c01007387 */ /* 0x000fe80000100800 */
[----:B------:R1:W-:Y:S04]  /*1bc60*/  STL [R1+0xa78], R19 ;  /* 0x000a781301007387 */ /* 0x0003e80000100800 */
[----:B-1----:R-:W4:Y:S04]  /*1bc70*/  LDL R19, [R1+0xff0] ;  /* 0x000ff00001137983 */ /* 0x002f280000100800 */
[----:B------:R-:W4:Y:S04]  /*1bc80*/  LDL.LU R13, [R1+0x3a8] ;  /* 0x0003a800010d7983 */ /* 0x000f280000300800 */
        /* <DEDUP_REMOVED lines=11> */
[----:B--2---:R-:W-:Y:S01]  /*1bd40*/  ISETP.GE.AND P5, PT, R25, RZ, PT ;  /* 0x000000ff1900720c */ /* 0x004fe20003fa6270 */
[----:B------:R-:W-:Y:S02]  /*1bd50*/  IMAD.MOV.U32 R5, RZ, RZ, R24 ;  /* 0x000000ffff057224 */ /* 0x000fe400078e0018 */
[----:B------:R-:W-:Y:S01]  /*1bd60*/  @!P6 IMAD.IADD R16, R16, 0x1, -R68 ;  /* 0x000000011010e824 */ /* 0x000fe200078e0a44 */
[----:B----4-:R-:W-:-:S04]  /*1bd70*/  ISETP.GE.AND P6, PT, R20, RZ, PT ;  /* 0x000000ff1400720c */ /* 0x010fc80003fc6270 */
[----:B------:R-:W-:Y:S01]  /*1bd80*/  ISETP.GT.U32.AND P3, PT, R68, R16, PT ;  /* 0x000000104400720c */ /* 0x000fe20003f64070 */
[----:B------:R-:W2:Y:S04]  /*1bd90*/  LDL.LU R20, [R1+0x3b0] ;  /* 0x0003b00001147983 */ /* 0x000ea80000300800 */
[----:B------:R-:W-:-:S05]  /*1bda0*/  @!P5 IMAD.MOV R5, RZ, RZ, -R5 ;  /* 0x000000ffff05d224 */ /* 0x000fca00078e0a05 */
[----:B------:R-:W-:Y:S02]  /*1bdb0*/  SEL R5, R73, R5, !P1 ;  /* 0x0000000549057207 */ /* 0x000fe40004800000 */
[----:B------:R-:W-:-:S03]  /*1bdc0*/  ISETP.GT.U32.AND P5, PT, R68, R14, PT ;  /* 0x0000000e4400720c */ /* 0x000fc60003fa4070 */
[----:B-1----:R-:W-:Y:S02]  /*1bdd0*/  IMAD R6, R5, UR11, RZ ;  /* 0x0000000b05067c24 */ /* 0x002fe4000f8e02ff */
[----:B------:R-:W-:-:S08]  /*1bde0*/  @!P3 IMAD.IADD R16, R16, 0x1, -R68 ;  /* 0x000000011010b824 */ /* 0x000fd000078e0a44 */
[----:B------:R-:W-:Y:S01]  /*1bdf0*/  @!P5 IMAD.IADD R14, R14, 0x1, -R68 ;  /* 0x000000010e0ed824 */ /* 0x000fe200078e0a44 */
[----:B------:R-:W-:-:S04]  /*1be00*/  LEA R7, P5, R6, R72, 0x1 ;  /* 0x0000004806077211 */ /* 0x000fc800078a08ff */
[----:B------:R-:W-:Y:S02]  /*1be10*/  LEA.HI.X.SX32 R6, R6, R69, 0x1, P5 ;  /* 0x0000004506067211 */ /* 0x000fe400028f0eff */
[----:B------:R-:W-:Y:S02]  /*1be20*/  PRMT R10, RZ, 0x7610, R10 ;  /* 0x00007610ff0a7816 */ /* 0x000fe4000000000a */
[----:B------:R-:W-:Y:S02]  /*1be30*/  PRMT R15, RZ, 0x7610, R15 ;  /* 0x00007610ff0f7816 */ /* 0x000fe4000000000f */
[----:B------:R-:W-:Y:S01]  /*1be40*/  ISETP.GE.AND P3, PT, R19, RZ, PT ;  /* 0x000000ff1300720c */ /* 0x000fe20003f66270 */
[----:B---3--:R1:W-:Y:S02]  /*1be50*/  STL [R1+0x40], R4 ;  /* 0x0000400401007387 */ /* 0x0083e40000100800 */
[----:B-1----:R-:W-:-:S04]  /*1be60*/  IMAD.MOV.U32 R4, RZ, RZ, R21 ;  /* 0x000000ffff047224 */ /* 0x002fc800078e0015 */
[----:B------:R-:W-:Y:S01]  /*1be70*/  @!P6 IMAD.MOV R4, RZ, RZ, -R4 ;  /* 0x000000ffff04e224 */ /* 0x000fe200078e0a04 */
[----:B------:R-:W-:Y:S01]  /*1be80*/  STL [R1+0x48], R26 ;  /* 0x0000481a01007387 */ /* 0x000fe20000100800 */
[----:B------:R-:W-:-:S03]  /*1be90*/  ISETP.GE.AND P6, PT, R9, RZ, PT ;  /* 0x000000ff0900720c */ /* 0x000fc60003fc6270 */
[----:B------:R-:W-:Y:S01]  /*1bea0*/  SEL R4, R73, R4, !P1 ;  /* 0x0000000449047207 */ /* 0x000fe20004800000 */
[----:B------:R-:W3:Y:S04]  /*1beb0*/  LDL R9, [R1+0x1024] ;  /* 0x0010240001097983 */ /* 0x000ee80000100800 */
[----:B------:R-:W-:Y:S01]  /*1bec0*/  STL [R1+0x398], R16 ;  /* 0x0003981001007387 */ /* 0x000fe20000100800 */
[----:B------:R-:W-:-:S03]  /*1bed0*/  IMAD R4, R4, UR11, RZ ;  /* 0x0000000b04047c24 */ /* 0x000fc6000f8e02ff */
[----:B------:R1:W-:Y:S02]  /*1bee0*/  STL [R1+0x2e4], R7 ;  /* 0x0002e40701007387 */ /* 0x0003e40000100800 */
[----:B------:R-:W-:Y:S02]  /*1bef0*/  LEA R19, P5, R4, R72, 0x1 ;  /* 0x0000004804137211 */ /* 0x000fe400078a08ff */
[----:B------:R4:W-:Y:S01]  /*1bf00*/  STL [R1+0x2e0], R6 ;  /* 0x0002e00601007387 */ /* 0x0009e20000100800 */
[----:B-1----:R-:W-:-:S04]  /*1bf10*/  @P0 LOP3.LUT R7, R7, R6, RZ, 0x3c, !PT ;  /* 0x0000000607070212 */ /* 0x002fc800078e3cff */
[C---:B----4-:R-:W-:Y:S02]  /*1bf20*/  @P0 LOP3.LUT R6, R7.reuse, R6, RZ, 0x3c, !PT ;  /* 0x0000000607060212 */ /* 0x050fe400078e3cff */
[----:B------:R-:W-:Y:S02]  /*1bf30*/  LEA.HI.X.SX32 R21, R4, R69, 0x1, P5 ;  /* 0x0000004504157211 */ /* 0x000fe400028f0eff */
[----:B------:R-:W-:-:S05]  /*1bf40*/  @P0 LOP3.LUT R7, R7, R6, RZ, 0x3c, !PT ;  /* 0x0000000607070212 */ /* 0x000fca00078e3cff */
[----:B------:R1:W4:Y:S02]  /*1bf50*/  @P0 LDG.E.U16 R10, desc[UR20][R6.64] ;  /* 0x00000014060a0981 */ /* 0x000324000c1e1500 */
[----:B-1----:R-:W-:Y:S02]  /*1bf60*/  @P0 IMAD.MOV.U32 R6, RZ, RZ, R19 ;  /* 0x000000ffff060224 */ /* 0x002fe400078e0013 */
[----:B------:R-:W-:-:S05]  /*1bf70*/  @P0 IMAD.MOV.U32 R7, RZ, RZ, R21 ;  /* 0x000000ffff070224 */ /* 0x000fca00078e0015 */
[----:B------:R1:W2:Y:S01]  /*1bf80*/  @P0 LDG.E.U16 R15, desc[UR20][R6.64] ;  /* 0x00000014060f0981 */ /* 0x0002a2000c1e1500 */
[----:B------:R-:W-:-:S13]  /*1bf90*/  ISETP.GT.U32.AND P4, PT, R68, R23, PT ;  /* 0x000000174400720c */ /* 0x000fda0003f84070 */
[----:B------:R-:W-:-:S05]  /*1bfa0*/  @!P4 IMAD.IADD R23, R23, 0x1, -R68 ;  /* 0x000000011717c824 */ /* 0x000fca00078e0a44 */
[----:B------:R-:W-:Y:S01]  /*1bfb0*/  ISETP.GT.U32.AND P4, PT, R68, R23, PT ;  /* 0x000000174400720c */ /* 0x000fe20003f84070 */
[----:B------:R-:W-:-:S04]  /*1bfc0*/  IMAD.MOV.U32 R5, RZ, RZ, R16 ;  /* 0x000000ffff057224 */ /* 0x000fc800078e0010 */
[----:B------:R-:W-:Y:S01]  /*1bfd0*/  @!P6 IMAD.MOV R5, RZ, RZ, -R5 ;  /* 0x000000ffff05e224 */ /* 0x000fe200078e0a05 */
[----:B------:R-:W-:-:S07]  /*1bfe0*/  ISETP.GT.U32.AND P6, PT, R68, R14, PT ;  /* 0x0000000e4400720c */ /* 0x000fce0003fc4070 */
[----:B------:R-:W-:Y:S01]  /*1bff0*/  @!P4 IMAD.IADD R23, R23, 0x1, -R68 ;  /* 0x000000011717c824 */ /* 0x000fe200078e0a44 */
[----:B------:R-:W-:-:S03]  /*1c000*/  ISETP.GT.U32.AND P4, PT, R68, R13, PT ;  /* 0x0000000d4400720c */ /* 0x000fc60003f84070 */
[----:B------:R-:W-:Y:S01]  /*1c010*/  IMAD.MOV.U32 R4, RZ, RZ, R23 ;  /* 0x000000ffff047224 */ /* 0x000fe200078e0017 */
[----:B-1----:R-:W-:-:S03]  /*1c020*/  SEL R6, R73, R5, !P1 ;  /* 0x0000000549067207 */ /* 0x002fc60004800000 */
[----:B------:R-:W-:Y:S01]  /*1c030*/  @!P3 IMAD.MOV R4, RZ, RZ, -R4 ;  /* 0x000000ffff04b224 */ /* 0x000fe200078e0a04 */
[----:B------:R1:W-:Y:S05]  /*1c040*/  STL [R1+0x3a0], R23 ;  /* 0x0003a01701007387 */ /* 0x0003ea0000100800 */
[--C-:B------:R-:W-:Y:S01]  /*1c050*/  @!P4 IMAD.IADD R13, R13, 0x1, -R68.reuse ;  /* 0x000000010d0dc824 */ /* 0x100fe200078e0a44 */
[----:B------:R-:W-:Y:S01]  /*1c060*/  SEL R5, R73, R4, !P1 ;  /* 0x0000000449057207 */ /* 0x000fe20004800000 */
[----:B------:R-:W-:Y:S02]  /*1c070*/  @!P6 IMAD.IADD R14, R14, 0x1, -R68 ;  /* 0x000000010e0ee824 */ /* 0x000fe400078e0a44 */
[----:B0-----:R-:W-:Y:S01]  /*1c080*/  IMAD R6, R6, UR4, RZ ;  /* 0x0000000406067c24 */ /* 0x001fe2000f8e02ff */
[----:B------:R-:W-:Y:S01]  /*1c090*/  PRMT R22, RZ, 0x7610, R22 ;  /* 0x00007610ff167816 */ /* 0x000fe20000000016 */
[----:B------:R-:W-:Y:S01]  /*1c0a0*/  IMAD.MOV.U32 R4, RZ, RZ, R14 ;  /* 0x000000ffff047224 */ /* 0x000fe200078e000e */
[----:B------:R-:W-:Y:S01]  /*1c0b0*/  PRMT R7, RZ, 0x7610, R7 ;  /* 0x00007610ff077816 */ /* 0x000fe20000000007 */
[----:B------:R-:W-:Y:S01]  /*1c0c0*/  IMAD R5, R5, UR5, RZ ;  /* 0x0000000505057c24 */ /* 0x000fe2000f8e02ff */
[C---:B-1----:R-:W-:Y:S01]  /*1c0d0*/  LEA R23, P6, R6.reuse, R72, 0x1 ;  /* 0x0000004806177211 */ /* 0x042fe200078c08ff */
[----:B------:R-:W0:Y:S03]  /*1c0e0*/  LDCU UR4, c[0x0][0x3b0] ;  /* 0x00007600ff0477ac */ /* 0x000e260008000800 */
[----:B------:R-:W-:Y:S01]  /*1c0f0*/  LEA.HI.X.SX32 R24, R6, R69, 0x1, P6 ;  /* 0x0000004506187211 */ /* 0x000fe200030f0eff */
[----:B------:R-:W1:Y:S01]  /*1c100*/  LDCU UR5, c[0x0][0x3b0] ;  /* 0x00007600ff0577ac */ /* 0x000e620008000800 */
[----:B---3--:R-:W-:-:S13]  /*1c110*/  ISETP.GE.AND P4, PT, R9, RZ, PT ;  /* 0x000000ff0900720c */ /* 0x008fda0003f86270 */
[----:B------:R-:W-:-:S05]  /*1c120*/  @!P4 IMAD.MOV R4, RZ, RZ, -R4 ;  /* 0x000000ffff04c224 */ /* 0x000fca00078e0a04 */
[----:B------:R-:W-:Y:S01]  /*1c130*/  SEL R6, R73, R4, !P1 ;  /* 0x0000000449067207 */ /* 0x000fe20004800000 */
[----:B----4-:R3:W-:Y:S04]  /*1c140*/  STL [R1+0x3c], R10 ;  /* 0x00003c0a01007387 */ /* 0x0107e80000100800 */
[----:B---3--:R-:W3:Y:S04]  /*1c150*/  LDL R10, [R1+0x1050] ;  /* 0x00105000010a7983 */ /* 0x008ee80000100800 */
[----:B------:R-:W-:Y:S04]  /*1c160*/  STL [R1+0x514], R19 ;  /* 0x0005141301007387 */ /* 0x000fe80000100800 */
[----:B------:R-:W4:Y:S04]  /*1c170*/  LDL.LU R16, [R1+0x3b4] ;  /* 0x0003b40001107983 */ /* 0x000f280000300800 */
[----:B------:R-:W-:Y:S04]  /*1c180*/  STL [R1+0x510], R21 ;  /* 0x0005101501007387 */ /* 0x000fe80000100800 */
[----:B------:R-:W4:Y:S04]  /*1c190*/  LDL R9, [R1+0x1080] ;  /* 0x0010800001097983 */ /* 0x000f280000100800 */
[----:B--2---:R2:W-:Y:S01]  /*1c1a0*/  STL [R1+0x38], R15 ;  /* 0x0000380f01007387 */ /* 0x0045e20000100800 */
[----:B------:R-:W-:-:S03]  /*1c1b0*/  @P0 IMAD.MOV.U32 R4, RZ, RZ, R23 ;  /* 0x000000ffff040224 */ /* 0x000fc600078e0017 */
[----:B--2---:R-:W2:Y:S04]  /*1c1c0*/  LDL.LU R15, [R1+0x3bc] ;  /* 0x0003bc00010f7983 */ /* 0x004ea80000300800 */
[----:B------:R0:W-:Y:S01]  /*1c1d0*/  STL [R1+0x3a4], R14 ;  /* 0x0003a40e01007387 */ /* 0x0001e20000100800 */
[C---:B------:R-:W-:Y:S02]  /*1c1e0*/  ISETP.GT.U32.AND P5, PT, R68.reuse, R20, PT ;  /* 0x000000144400720c */ /* 0x040fe40003fa4070 */
[----:B------:R-:W-:Y:S01]  /*1c1f0*/  ISETP.GT.U32.AND P3, PT, R68, R13, PT ;  /* 0x0000000d4400720c */ /* 0x000fe20003f64070 */
[----:B------:R-:W2:Y:S01]  /*1c200*/  LDL.LU R19, [R1+0x3c0] ;  /* 0x0003c00001137983 */ /* 0x000ea20000300800 */
[----:B0-----:R-:W-:-:S04]  /*1c210*/  LEA R14, P4, R5, R72, 0x1 ;  /* 0x00000048050e7211 */ /* 0x001fc800078808ff */
[----:B------:R-:W-:Y:S01]  /*1c220*/  LEA.HI.X.SX32 R21, R5, R69, 0x1, P4 ;  /* 0x0000004505157211 */ /* 0x000fe200020f0eff */
[----:B------:R-:W-:-:S05]  /*1c230*/  @P0 IMAD.MOV.U32 R5, RZ, RZ, R24 ;  /* 0x000000ffff050224 */ /* 0x000fca00078e0018 */
[----:B------:R0:W2:Y:S02]  /*1c240*/  @P0 LDG.E.U16 R22, desc[UR20][R4.64] ;  /* 0x0000001404160981 */ /* 0x0000a4000c1e1500 */
[----:B0-----:R-:W-:Y:S02]  /*1c250*/  @P0 IMAD.MOV.U32 R4, RZ, RZ, R14 ;  /* 0x000000ffff040224 */ /* 0x001fe400078e000e */
[----:B------:R-:W-:-:S05]  /*1c260*/  @P0 IMAD.MOV.U32 R5, RZ, RZ, R21 ;  /* 0x000000ffff050224 */ /* 0x000fca00078e0015 */
[----:B------:R0:W2:Y:S01]  /*1c270*/  @P0 LDG.E.U16 R7, desc[UR20][R4.64] ;  /* 0x0000001404070981 */ /* 0x0000a2000c1e1500 */
[----:B------:R-:W-:-:S05]  /*1c280*/  @!P5 IMAD.IADD R20, R20, 0x1, -R68 ;  /* 0x000000011414d824 */ /* 0x000fca00078e0a44 */
[----:B------:R-:W-:Y:S01]  /*1c290*/  ISETP.GT.U32.AND P5, PT, R68, R20, PT ;  /* 0x000000144400720c */ /* 0x000fe20003fa4070 */
[----:B------:R-:W-:Y:S01]  /*1c2a0*/  @!P3 IMAD.IADD R13, R13, 0x1, -R68 ;  /* 0x000000010d0db824 */ /* 0x000fe200078e0a44 */
[----:B------:R-:W-:Y:S01]  /*1c2b0*/  STL [R1+0x544], R23 ;  /* 0x0005441701007387 */ /* 0x000fe20000100800 */
[----:B------:R-:W-:Y:S01]  /*1c2c0*/  IMAD R6, R6, UR7, RZ ;  /* 0x0000000706067c24 */ /* 0x000fe2000f8e02ff */
[----:B------:R-:W-:Y:S01]  /*1c2d0*/  PRMT R11, RZ, 0x7610, R11 ;  /* 0x00007610ff0b7816 */ /* 0x000fe2000000000b */
[----:B0-----:R-:W-:Y:S01]  /*1c2e0*/  IMAD.MOV.U32 R4, RZ, RZ, R13 ;  /* 0x000000ffff047224 */ /* 0x001fe200078e000d */
[----:B------:R0:W-:Y:S01]  /*1c2f0*/  STL [R1+0x574], R14 ;  /* 0x0005740e01007387 */ /* 0x0001e20000100800 */
[----:B------:R-:W-:Y:S01]  /*1c300*/  PRMT R18, RZ, 0x7610, R18 ;  /* 0x00007610ff127816 */ /* 0x000fe20000000012 */
[----:B------:R-:W0:Y:S05]  /*1c310*/  LDCU UR7, c[0x0][0x3b0] ;  /* 0x00007600ff0777ac */ /* 0x000e2a0008000800 */
[----:B------:R-:W-:Y:S01]  /*1c320*/  @!P5 IMAD.IADD R20, R20, 0x1, -R68 ;  /* 0x000000011414d824 */ /* 0x000fe200078e0a44 */
[----:B---3--:R-:W-:-:S02]  /*1c330*/  ISETP.GE.AND P3, PT, R10, RZ, PT ;  /* 0x000000ff0a00720c */ /* 0x008fc40003f66270 */
[----:B------:R-:W3:Y:S04]  /*1c340*/  LDL R10, [R1+0x10d4] ;  /* 0x0010d400010a7983 */ /* 0x000ee80000100800 */
[----:B------:R-:W-:Y:S04]  /*1c350*/  STL [R1+0x540], R24 ;  /* 0x0005401801007387 */ /* 0x000fe80000100800 */
[----:B------:R-:W-:Y:S04]  /*1c360*/  STL [R1+0x3a8], R13 ;  /* 0x0003a80d01007387 */ /* 0x000fe80000100800 */
[----:B------:R-:W-:Y:S01]  /*1c370*/  STL [R1+0x570], R21 ;  /* 0x0005701501007387 */ /* 0x000fe20000100800 */
[----:B----4-:R-:W-:-:S03]  /*1c380*/  ISETP.GE.AND P4, PT, R9, RZ, PT ;  /* 0x000000ff0900720c */ /* 0x010fc60003f86270 */
[----:B------:R-:W4:Y:S04]  /*1c390*/  LDL R9, [R1+0x10f4] ;  /* 0x0010f40001097983 */ /* 0x000f280000100800 */
[----:B0-----:R-:W4:Y:S04]  /*1c3a0*/  LDL.LU R14, [R1+0x3c8] ;  /* 0x0003c800010e7983 */ /* 0x001f280000300800 */
[----:B--2---:R0:W-:Y:S02]  /*1c3b0*/  STL [R1+0x30], R7 ;  /* 0x0000300701007387 */ /* 0x0041e40000100800 */
[----:B0-----:R-:W-:-:S02]  /*1c3c0*/  LEA R7, P5, R6, R72, 0x1 ;  /* 0x0000004806077211 */ /* 0x001fc400078a08ff */
[----:B------:R-:W-:Y:S02]  /*1c3d0*/  STL [R1+0x3b0], R20 ;  /* 0x0003b01401007387 */ /* 0x000fe40000100800 */
[----:B------:R-:W-:Y:S02]  /*1c3e0*/  LEA.HI.X.SX32 R13, R6, R69, 0x1, P5 ;  /* 0x00000045060d7211 */ /* 0x000fe400028f0eff */
[----:B------:R0:W-:Y:S01]  /*1c3f0*/  STL [R1+0x5a4], R7 ;  /* 0x0005a40701007387 */ /* 0x0001e20000100800 */
[----:B------:R-:W-:Y:S02]  /*1c400*/  @P0 IMAD.MOV.U32 R6, RZ, RZ, R7 ;  /* 0x000000ffff060224 */ /* 0x000fe400078e0007 */
[----:B0-----:R-:W-:-:S05]  /*1c410*/  @P0 IMAD.MOV.U32 R7, RZ, RZ, R13 ;  /* 0x000000ffff070224 */ /* 0x001fca00078e000d */
[----:B------:R0:W2:Y:S01]  /*1c420*/  @P0 LDG.E.U16 R11, desc[UR20][R6.64] ;  /* 0x00000014060b0981 */ /* 0x0000a2000c1e1500 */
[C---:B------:R-:W-:Y:S01]  /*1c430*/  ISETP.GT.U32.AND P6, PT, R68.reuse, R16, PT ;  /* 0x000000104400720c */ /* 0x040fe20003fc4070 */
[----:B------:R-:W-:Y:S01]  /*1c440*/  @!P3 IMAD.MOV R4, RZ, RZ, -R4 ;  /* 0x000000ffff04b224 */ /* 0x000fe200078e0a04 */
[----:B------:R-:W-:-:S04]  /*1c450*/  ISETP.GT.U32.AND P3, PT, R68, R15, PT ;  /* 0x0000000f4400720c */ /* 0x000fc80003f64070 */
[----:B------:R-:W-:Y:S01]  /*1c460*/  SEL R5, R73, R4, !P1 ;  /* 0x0000000449057207 */ /* 0x000fe20004800000 */
[----:B------:R-:W-:-:S06]  /*1c470*/  IMAD.MOV.U32 R4, RZ, RZ, R20 ;  /* 0x000000ffff047224 */ /* 0x000fcc00078e0014 */
[----:B------:R-:W-:Y:S02]  /*1c480*/  @!P6 IMAD.IADD R16, R16, 0x1, -R68 ;  /* 0x000000011010e824 */ /* 0x000fe400078e0a44 */
[----:B------:R-:W-:Y:S02]  /*1c490*/  @!P4 IMAD.MOV R4, RZ, RZ, -R4 ;  /* 0x000000ffff04c224 */ /* 0x000fe400078e0a04 */
[----:B------:R-:W-:Y:S01]  /*1c4a0*/  IMAD R5, R5, UR12, RZ ;  /* 0x0000000c05057c24 */ /* 0x000fe2000f8e02ff */
[C---:B------:R-:W-:Y:S02]  /*1c4b0*/  ISETP.GT.U32.AND P6, PT, R68.reuse, R16, PT ;  /* 0x000000104400720c */ /* 0x040fe40003fc4070 */
[----:B------:R-:W-:Y:S01]  /*1c4c0*/  ISETP.GT.U32.AND P5, PT, R68, R19, PT ;  /* 0x000000134400720c */ /* 0x000fe20003fa4070 */
[----:B------:R-:W-:Y:S01]  /*1c4d0*/  @!P3 IMAD.IADD R15, R15, 0x1, -R68 ;  /* 0x000000010f0fb824 */ /* 0x000fe200078e0a44 */
[----:B------:R-:W-:Y:S01]  /*1c4e0*/  SEL R4, R73, R4, !P1 ;  /* 0x0000000449047207 */ /* 0x000fe20004800000 */
[----:B------:R1:W-:Y:S01]  /*1c4f0*/  STL [R1+0x5a0], R13 ;  /* 0x0005a00d01007387 */ /* 0x0003e20000100800 */
[C---:B------:R-:W-:Y:S01]  /*1c500*/  LEA R20, P4, R5.reuse, R72, 0x1 ;  /* 0x0000004805147211 */ /* 0x040fe200078808ff */
[----:B------:R-:W2:Y:S02]  /*1c510*/  LDCU UR12, c[0x0][0x3b0] ;  /* 0x00007600ff0c77ac */ /* 0x000ea40008000800 */
[----:B0-----:R-:W-:Y:S01]  /*1c520*/  IMAD R6, R4, UR4, RZ ;  /* 0x0000000404067c24 */ /* 0x001fe2000f8e02ff */
[----:B------:R-:W-:Y:S01]  /*1c530*/  LEA.HI.X.SX32 R5, R5, R69, 0x1, P4 ;  /* 0x0000004505057211 */ /* 0x000fe200020f0eff */
[----:B------:R-:W-:Y:S01]  /*1c540*/  @P0 IMAD.MOV.U32 R4, RZ, RZ, R20 ;  /* 0x000000ffff040224 */ /* 0x000fe200078e0014 */
[----:B------:R-:W-:Y:S01]  /*1c550*/  PRMT R7, RZ, 0x7610, R7 ;  /* 0x00007610ff077816 */ /* 0x000fe20000000007 */
[----:B------:R-:W-:Y:S01]  /*1c560*/  @!P6 IMAD.IADD R16, R16, 0x1, -R68 ;  /* 0x000000011010e824 */ /* 0x000fe200078e0a44 */
[----:B------:R-:W-:Y:S01]  /*1c570*/  PRMT R12, RZ, 0x7610, R12 ;  /* 0x00007610ff0c7816 */ /* 0x000fe2000000000c */
[----:B-1----:R-:W2:Y:S01]  /*1c580*/  LDL R13, [R1+0x10a8] ;  /* 0x0010a800010d7983 */ /* 0x002ea20000100800 */
[----:B------:R-:W-:Y:S01]  /*1c590*/  @!P5 IMAD.IADD R19, R19, 0x1, -R68 ;  /* 0x000000011313d824 */ /* 0x000fe200078e0a44 */
[----:B------:R-:W0:Y:S02]  /*1c5a0*/  LDCU UR4, c[0x0][0x3b0] ;  /* 0x00007600ff0477ac */ /* 0x000e240008000800 */
[----:B------:R-:W-:Y:S04]  /*1c5b0*/  STL [R1+0x34], R22 ;  /* 0x0000341601007387 */ /* 0x000fe80000100800 */
[----:B------:R1:W2:Y:S02]  /*1c5c0*/  @P0 LDG.E.U16 R18, desc[UR20][R4.64] ;  /* 0x0000001404120981 */ /* 0x0002a4000c1e1500 */
[----:B-1----:R-:W-:Y:S01]  /*1c5d0*/  IMAD.MOV.U32 R4, RZ, RZ, R16 ;  /* 0x000000ffff047224 */ /* 0x002fe200078e0010 */
[----:B---3--:R-:W-:-:S13]  /*1c5e0*/  ISETP.GE.AND P3, PT, R10, RZ, PT ;  /* 0x000000ff0a00720c */ /* 0x008fda0003f66270 */
[----:B------:R-:W-:Y:S01]  /*1c5f0*/  @!P3 IMAD.MOV R4, RZ, RZ, -R4 ;  /* 0x000000ffff04b224 */ /* 0x000fe200078e0a04 */
[----:B----4-:R-:W-:Y:S01]  /*1c600*/  ISETP.GE.AND P6, PT, R9, RZ, PT ;  /* 0x000000ff0900720c */ /* 0x010fe20003fc6270 */
[----:B--2---:R1:W-:Y:S04]  /*1c610*/  STL [R1+0x2c], R11 ;  /* 0x00002c0b01007387 */ /* 0x0043e80000100800 */
[----:B-1----:R-:W2:Y:S04]  /*1c620*/  LDL.LU R11, [R1+0x3cc] ;  /* 0x0003cc00010b7983 */ /* 0x002ea80000300800 */
[----:B------:R-:W-:Y:S04]  /*1c630*/  STL [R1+0x5d4], R20 ;  /* 0x0005d41401007387 */ /* 0x000fe80000100800 */
[----:B------:R-:W3:Y:S04]  /*1c640*/  LDL.LU R10, [R1+0x3d4] ;  /* 0x0003d400010a7983 */ /* 0x000ee80000300800 */
[----:B------:R1:W-:Y:S04]  /*1c650*/  STL [R1+0x5d0], R5 ;  /* 0x0005d00501007387 */ /* 0x0003e80000100800 */
[----:B------:R4:W-:Y:S04]  /*1c660*/  STL [R1+0x3b4], R16 ;  /* 0x0003b41001007387 */ /* 0x0009e80000100800 */
[----:B------:R-:W2:Y:S01]  /*1c670*/  LDL R9, [R1+0x108c] ;  /* 0x00108c0001097983 */ /* 0x000ea20000100800 */
[----:B-1----:R-:W-:-:S04]  /*1c680*/  LEA R5, P5, R6, R72, 0x1 ;  /* 0x0000004806057211 */ /* 0x002fc800078a08ff */
[----:B----4-:R-:W-:Y:S01]  /*1c690*/  LEA.HI.X.SX32 R16, R6, R69, 0x1, P5 ;  /* 0x0000004506107211 */ /* 0x010fe200028f0eff */
[----:B------:R1:W-:Y:S01]  /*1c6a0*/  STL [R1+0x604], R5 ;  /* 0x0006040501007387 */ /* 0x0003e20000100800 */
[----:B------:R-:W-:Y:S01]  /*1c6b0*/  SEL R6, R73, R4, !P1 ;  /* 0x0000000449067207 */ /* 0x000fe20004800000 */
[----:B------:R-:W-:Y:S02]  /*1c6c0*/  @P0 IMAD.MOV.U32 R4, RZ, RZ, R5 ;  /* 0x000000ffff040224 */ /* 0x000fe400078e0005 */
[----:B-1----:R-:W-:-:S05]  /*1c6d0*/  @P0 IMAD.MOV.U32 R5, RZ, RZ, R16 ;  /* 0x000000ffff050224 */ /* 0x002fca00078e0010 */
[----:B------:R1:W4:Y:S01]  /*1c6e0*/  @P0 LDG.E.U16 R7, desc[UR20][R4.64] ;  /* 0x0000001404070981 */ /* 0x000322000c1e1500 */
[C---:B------:R-:W-:Y:S02]  /*1c6f0*/  ISETP.GT.U32.AND P4, PT, R68.reuse, R15, PT ;  /* 0x0000000f4400720c */ /* 0x040fe40003f84070 */
[----:B------:R-:W-:Y:S01]  /*1c700*/  ISETP.GT.U32.AND P3, PT, R68, R19, PT ;  /* 0x000000134400720c */ /* 0x000fe20003f64070 */
[----:B------:R0:W-:Y:S01]  /*1c710*/  STL [R1+0x600], R16 ;  /* 0x0006001001007387 */ /* 0x0001e20000100800 */
[----:B------:R-:W-:Y:S01]  /*1c720*/  IMAD R6, R6, UR5, RZ ;  /* 0x0000000506067c24 */ /* 0x000fe2000f8e02ff */
[----:B------:R-:W-:Y:S01]  /*1c730*/  ISETP.GE.AND P5, PT, R13, RZ, PT ;  /* 0x000000ff0d00720c */ /* 0x000fe20003fa6270 */
[----:B------:R-:W2:Y:S07]  /*1c740*/  LDCU UR5, c[0x0][0x3b0] ;  /* 0x00007600ff0577ac */ /* 0x000eae0008000800 */
[----:B------:R-:W-:-:S04]  /*1c750*/  @!P4 IMAD.IADD R15, R15, 0x1, -R68 ;  /* 0x000000010f0fc824 */ /* 0x000fc800078e0a44 */
[----:B-1----:R-:W-:Y:S01]  /*1c760*/  IMAD.MOV.U32 R4, RZ, RZ, R15 ;  /* 0x000000ffff047224 */ /* 0x002fe200078e000f */
[----:B------:R1:W-:Y:S01]  /*1c770*/  STL [R1+0x3bc], R15 ;  /* 0x0003bc0f01007387 */ /* 0x0003e20000100800 */
[----:B------:R-:W-:-:S03]  /*1c780*/  @!P3 IMAD.IADD R19, R19, 0x1, -R68 ;  /* 0x000000011313b824 */ /* 0x000fc600078e0a44 */
[----:B0-----:R-:W2:Y:S04]  /*1c790*/  LDL R16, [R1+0x1058] ;  /* 0x0010580001107983 */ /* 0x001ea80000100800 */
[----:B-1----:R-:W3:Y:S04]  /*1c7a0*/  LDL.LU R15, [R1+0x3d0] ;  /* 0x0003d000010f7983 */ /* 0x002ee80000300800 */
[----:B------:R-:W3:Y:S04]  /*1c7b0*/  LDL.LU R13, [R1+0x3c4] ;  /* 0x0003c400010d7983 */ /* 0x000ee80000300800 */
[----:B----4-:R0:W-:Y:S04]  /*1c7c0*/  STL [R1+0x24], R7 ;  /* 0x0000240701007387 */ /* 0x0101e80000100800 */
[----:B------:R1:W-:Y:S01]  /*1c7d0*/  STL [R1+0x28], R18 ;  /* 0x0000281201007387 */ /* 0x0003e20000100800 */
[----:B0-----:R-:W-:-:S03]  /*1c7e0*/  LEA R7, P3, R6, R72, 0x1 ;  /* 0x0000004806077211 */ /* 0x001fc600078608ff */
[----:B------:R-:W-:Y:S01]  /*1c7f0*/  STL [R1+0x3c0], R19 ;  /* 0x0003c01301007387 */ /* 0x000fe20000100800 */
[----:B-1----:R-:W-:-:S03]  /*1c800*/  LEA.HI.X.SX32 R18, R6, R69, 0x1, P3 ;  /* 0x0000004506127211 */ /* 0x002fc600018f0eff */
[----:B------:R0:W-:Y:S01]  /*1c810*/  STL [R1+0x634], R7 ;  /* 0x0006340701007387 */ /* 0x0001e20000100800 */
[----:B------:R-:W-:Y:S02]  /*1c820*/  @P0 IMAD.MOV.U32 R6, RZ, RZ, R7 ;  /* 0x000000ffff060224 */ /* 0x000fe400078e0007 */
[----:B0-----:R-:W-:-:S05]  /*1c830*/  @P0 IMAD.MOV.U32 R7, RZ, RZ, R18 ;  /* 0x000000ffff070224 */ /* 0x001fca00078e0012 */
[----:B------:R0:W4:Y:S01]  /*1c840*/  @P0 LDG.E.U16 R12, desc[UR20][R6.64] ;  /* 0x00000014060c0981 */ /* 0x000122000c1e1500 */
[C---:B------:R-:W-:Y:S01]  /*1c850*/  ISETP.GT.U32.AND P4, PT, R68.reuse, R14, PT ;  /* 0x0000000e4400720c */ /* 0x040fe20003f84070 */
[----:B------:R-:W-:Y:S01]  /*1c860*/  @!P6 IMAD.MOV R4, RZ, RZ, -R4 ;  /* 0x000000ffff04e224 */ /* 0x000fe200078e0a04 */
[----:B--2---:R-:W-:-:S04]  /*1c870*/  ISETP.GT.U32.AND P6, PT, R68, R11, PT ;  /* 0x0000000b4400720c */ /* 0x004fc80003fc4070 */
[----:B------:R-:W-:Y:S01]  /*1c880*/  SEL R5, R73, R4, !P1 ;  /* 0x0000000449057207 */ /* 0x000fe20004800000 */
[----:B------:R-:W-:-:S06]  /*1c890*/  IMAD.MOV.U32 R4, RZ, RZ, R19 ;  /* 0x000000ffff047224 */ /* 0x000fcc00078e0013 */
[----:B------:R-:W-:Y:S02]  /*1c8a0*/  @!P4 IMAD.IADD R14, R14, 0x1, -R68 ;  /* 0x000000010e0ec824 */ /* 0x000fe400078e0a44 */
[----:B------:R-:W-:Y:S02]  /*1c8b0*/  @!P5 IMAD.MOV R4, RZ, RZ, -R4 ;  /* 0x000000ffff04d224 */ /* 0x000fe400078e0a04 */
[----:B------:R-:W-:Y:S01]  /*1c8c0*/  IMAD R5, R5, UR4, RZ ;  /* 0x0000000405057c24 */ /* 0x000fe2000f8e02ff */
[----:B------:R-:W-:Y:S01]  /*1c8d0*/  ISETP.GT.U32.AND P3, PT, R68, R14, PT ;  /* 0x0000000e4400720c */ /* 0x000fe20003f64070 */
[----:B------:R1:W-:Y:S01]  /*1c8e0*/  STL [R1+0x630], R18 ;  /* 0x0006301201007387 */ /* 0x0003e20000100800 */
[----:B------:R-:W-:Y:S01]  /*1c8f0*/  @!P6 IMAD.IADD R11, R11, 0x1, -R68 ;  /* 0x000000010b0be824 */ /* 0x000fe200078e0a44 */
[----:B------:R-:W-:Y:S01]  /*1c900*/  SEL R4, R73, R4, !P1 ;  /* 0x0000000449047207 */ /* 0x000fe20004800000 */
[----:B------:R-:W2:Y:S01]  /*1c910*/  LDCU UR4, c[0x0][0x3b0] ;  /* 0x00007600ff0477ac */ /* 0x000ea20008000800 */
[----:B------:R-:W-:-:S02]  /*1c920*/  ISETP.GE.AND P5, PT, R9, RZ, PT ;  /* 0x000000ff0900720c */ /* 0x000fc40003fa6270 */
[----:B------:R-:W-:Y:S02]  /*1c930*/  PRMT R17, RZ, 0x7610, R17 ;  /* 0x00007610ff117816 */ /* 0x000fe40000000011 */
[C---:B-1----:R-:W-:Y:S01]  /*1c940*/  LEA R18, P6, R5.reuse, R72, 0x1 ;  /* 0x0000004805127211 */ /* 0x042fe200078c08ff */
[----:B0-----:R-:W-:Y:S01]  /*1c950*/  IMAD R6, R4, UR7, RZ ;  /* 0x0000000704067c24 */ /* 0x001fe2000f8e02ff */
[----:B------:R-:W-:Y:S02]  /*1c960*/  PRMT R7, RZ, 0x7610, R7 ;  /* 0x00007610ff077816 */ /* 0x000fe40000000007 */
[----:B------:R-:W-:Y:S01]  /*1c970*/  @!P3 IMAD.IADD R14, R14, 0x1, -R68 ;  /* 0x000000010e0eb824 */ /* 0x000fe200078e0a44 */
[----:B------:R-:W-:Y:S01]  /*1c980*/  LEA.HI.X.SX32 R5, R5, R69, 0x1, P6 ;  /* 0x0000004505057211 */ /* 0x000fe200030f0eff */
[----:B------:R-:W-:Y:S01]  /*1c990*/  @P0 IMAD.MOV.U32 R4, RZ, RZ, R18 ;  /* 0x000000ffff040224 */ /* 0x000fe200078e0012 */
[----:B---3--:R-:W-:Y:S01]  /*1c9a0*/  ISETP.GT.U32.AND P4, PT, R68, R10, PT ;  /* 0x0000000a4400720c */ /* 0x008fe20003f84070 */
[----:B------:R-:W0:Y:S03]  /*1c9b0*/  LDCU UR7, c[0x0][0x3b0] ;  /* 0x00007600ff0777ac */ /* 0x000e260008000800 */
[----:B------:R1:W3:Y:S02]  /*1c9c0*/  @P0 LDG.E.U16 R17, desc[UR20][R4.64] ;  /* 0x0000001404110981 */ /* 0x0002e4000c1e1500 */
[----:B-1----:R-:W-:-:S04]  /*1c9d0*/  IMAD.MOV.U32 R4, RZ, RZ, R14 ;  /* 0x000000ffff047224 */ /* 0x002fc800078e000e */
[----:B------:R-:W-:Y:S01]  /*1c9e0*/  @!P5 IMAD.MOV R4, RZ, RZ, -R4 ;  /* 0x000000ffff04d224 */ /* 0x000fe200078e0a04 */
[----:B----4-:R1:W-:Y:S04]  /*1c9f0*/  STL [R1+0x20], R12 ;  /* 0x0000200c01007387 */ /* 0x0103e80000100800 */
[----:B-1----:R-:W4:Y:S04]  /*1ca00*/  LDL R12, [R1+0x1098] ;  /* 0x00109800010c7983 */ /* 0x002f280000100800 */
        /* <DEDUP_REMOVED lines=10> */
[----:B------:R0:W3:Y:S01]  /*1cab0*/  @P0 LDG.E.U16 R7, desc[UR20][R4.64] ;  /* 0x0000001404070981 */ /* 0x0000e2000c1e1500 */
[----:B------:R-:W-:Y:S01]  /*1cac0*/  @!P4 IMAD.IADD R10, R10, 0x1, -R68 ;  /* 0x000000010a0ac824 */ /* 0x000fe200078e0a44 */
[----:B------:R-:W-:-:S04]  /*1cad0*/  ISETP.GT.U32.AND P4, PT, R68, R11, PT ;  /* 0x0000000b4400720c */ /* 0x000fc80003f84070 */
[C---:B------:R-:W-:Y:S02]  /*1cae0*/  ISETP.GT.U32.AND P3, PT, R68.reuse, R10, PT ;  /* 0x0000000a4400720c */ /* 0x040fe40003f64070 */
[----:B------:R-:W-:Y:S01]  /*1caf0*/  ISETP.GT.U32.AND P5, PT, R68, R15, PT ;  /* 0x0000000f4400720c */ /* 0x000fe20003fa4070 */
[----:B------:R-:W-:Y:S01]  /*1cb00*/  STL [R1+0x690], R14 ;  /* 0x0006900e01007387 */ /* 0x000fe20000100800 */
[----:B------:R-:W-:-:S05]  /*1cb10*/  ISETP.GE.AND P6, PT, R16, RZ, PT ;  /* 0x000000ff1000720c */ /* 0x000fca0003fc6270 */
[----:B------:R-:W-:-:S04]  /*1cb20*/  @!P4 IMAD.IADD R11, R11, 0x1, -R68 ;  /* 0x000000010b0bc824 */ /* 0x000fc800078e0a44 */
[--C-:B------:R-:W-:Y:S01]  /*1cb30*/  @!P3 IMAD.IADD R10, R10, 0x1, -R68.reuse ;  /* 0x000000010a0ab824 */ /* 0x100fe200078e0a44 */
[----:B------:R-:W-:Y:S01]  /*1cb40*/  STL [R1+0x3cc], R11 ;  /* 0x0003cc0b01007387 */ /* 0x000fe20000100800 */
[----:B--2---:R-:W-:Y:S02]  /*1cb50*/  IMAD R6, R6, UR4, RZ ;  /* 0x0000000406067c24 */ /* 0x004fe4000f8e02ff */
[----:B------:R-:W-:Y:S01]  /*1cb60*/  @!P5 IMAD.IADD R15, R15, 0x1, -R68 ;  /* 0x000000010f0fd824 */ /* 0x000fe200078e0a44 */
[----:B------:R-:W2:Y:S01]  /*1cb70*/  LDL.LU R16, [R1+0x3ac] ;  /* 0x0003ac0001107983 */ /* 0x000ea20000300800 */
[----:B------:R-:W-:Y:S02]  /*1cb80*/  PRMT R3, RZ, 0x7610, R3 ;  /* 0x00007610ff037816 */ /* 0x000fe40000000003 */
[----:B------:R-:W-:Y:S01]  /*1cb90*/  ISETP.GT.U32.AND P4, PT, R68, R13, PT ;  /* 0x0000000d4400720c */ /* 0x000fe20003f84070 */
[----:B------:R-:W-:Y:S01]  /*1cba0*/  STL [R1+0x3d4], R10 ;  /* 0x0003d40a01007387 */ /* 0x000fe20000100800 */
[----:B0-----:R-:W-:Y:S01]  /*1cbb0*/  IMAD.MOV.U32 R5, RZ, RZ, R11 ;  /* 0x000000ffff057224 */ /* 0x001fe200078e000b */
[----:B------:R-:W0:Y:S02]  /*1cbc0*/  LDCU UR4, c[0x0][0x3b0] ;  /* 0x00007600ff0477ac */ /* 0x000e240008000800 */
[----:B------:R-:W2:Y:S04]  /*1cbd0*/  LDL R19, [R1+0x113c] ;  /* 0x00113c0001137983 */ /* 0x000ea80000100800 */
[----:B---3--:R1:W-:Y:S04]  /*1cbe0*/  STL [R1+0x18], R7 ;  /* 0x0000180701007387 */ /* 0x0083e80000100800 */
[----:B------:R-:W-:Y:S04]  /*1cbf0*/  STL [R1+0x1c], R17 ;  /* 0x00001c1101007387 */ /* 0x000fe80000100800 */
[----:B------:R-:W3:Y:S01]  /*1cc00*/  LDL R18, [R1+0x115c] ;  /* 0x00115c0001127983 */ /* 0x000ee20000100800 */
[----:B-1----:R-:W-:-:S04]  /*1cc10*/  LEA R7, P5, R6, R72, 0x1 ;  /* 0x0000004806077211 */ /* 0x002fc800078a08ff */
[----:B------:R-:W-:Y:S01]  /*1cc20*/  LEA.HI.X.SX32 R6, R6, R69, 0x1, P5 ;  /* 0x0000004506067211 */ /* 0x000fe200028f0eff */
[----:B------:R1:W-:Y:S04]  /*1cc30*/  STL [R1+0x6c4], R7 ;  /* 0x0006c40701007387 */ /* 0x0003e80000100800 */
[----:B------:R0:W-:Y:S01]  /*1cc40*/  STL [R1+0x6c0], R6 ;  /* 0x0006c00601007387 */ /* 0x0001e20000100800 */
[----:B----4-:R-:W-:Y:S01]  /*1cc50*/  ISETP.GE.AND P3, PT, R12, RZ, PT ;  /* 0x000000ff0c00720c */ /* 0x010fe20003f66270 */
[----:B------:R-:W-:Y:S01]  /*1cc60*/  @!P6 IMAD.MOV R5, RZ, RZ, -R5 ;  /* 0x000000ffff05e224 */ /* 0x000fe200078e0a05 */
[-C--:B-1----:R-:W-:Y:S01]  /*1cc70*/  @P0 LOP3.LUT R7, R7, R6.reuse, RZ, 0x3c, !PT ;  /* 0x0000000607070212 */ /* 0x082fe200078e3cff */
[----:B------:R-:W-:Y:S01]  /*1cc80*/  IMAD.MOV.U32 R4, RZ, RZ, R10 ;  /* 0x000000ffff047224 */ /* 0x000fe200078e000a */
[----:B------:R-:W4:Y:S02]  /*1cc90*/  LDL R11, [R1+0x1170] ;  /* 0x00117000010b7983 */ /* 0x000f240000100800 */
[----:B0-----:R-:W-:-:S02]  /*1cca0*/  @P0 LOP3.LUT R6, R7, R6, RZ, 0x3c, !PT ;  /* 0x0000000607060212 */ /* 0x001fc400078e3cff */
[C---:B------:R-:W-:Y:S01]  /*1ccb0*/  ISETP.GT.U32.AND P6, PT, R68.reuse, R15, PT ;  /* 0x0000000f4400720c */ /* 0x040fe20003fc4070 */
[----:B------:R-:W-:Y:S01]  /*1ccc0*/  @!P4 IMAD.IADD R13, R13, 0x1, -R68 ;  /* 0x000000010d0dc824 */ /* 0x000fe200078e0a44 */
[----:B------:R-:W-:Y:S02]  /*1ccd0*/  @P0 LOP3.LUT R7, R7, R6, RZ, 0x3c, !PT ;  /* 0x0000000607070212 */ /* 0x000fe400078e3cff */
[----:B------:R-:W-:Y:S01]  /*1cce0*/  SEL R5, R73, R5, !P1 ;  /* 0x0000000549057207 */ /* 0x000fe20004800000 */
[----:B------:R-:W-:Y:S01]  /*1ccf0*/  @!P3 IMAD.MOV R4, RZ, RZ, -R4 ;  /* 0x000000ffff04b224 */ /* 0x000fe200078e0a04 */
[----:B------:R-:W2:Y:S04]  /*1cd00*/  LDL.LU R10, [R1+0x39c] ;  /* 0x00039c00010a7983 */ /* 0x000ea80000300800 */
[----:B------:R-:W2:Y:S01]  /*1cd10*/  @P0 LDG.E.U16 R3, desc[UR20][R6.64] ;  /* 0x0000001406030981 */ /* 0x000ea2000c1e1500 */
[----:B------:R-:W-:Y:S01]  /*1cd20*/  ISETP.GT.U32.AND P4, PT, R68, R9, PT ;  /* 0x000000094400720c */ /* 0x000fe20003f84070 */
[----:B------:R-:W-:Y:S01]  /*1cd30*/  IMAD R5, R5, UR5, RZ ;  /* 0x0000000505057c24 */ /* 0x000fe2000f8e02ff */
[----:B------:R-:W-:Y:S01]  /*1cd40*/  SEL R4, R73, R4, !P1 ;  /* 0x0000000449047207 */ /* 0x000fe20004800000 */
[----:B------:R-:W-:Y:S01]  /*1cd50*/  @!P6 IMAD.IADD R15, R15, 0x1, -R68 ;  /* 0x000000010f0fe824 */ /* 0x000fe200078e0a44 */
[----:B------:R-:W3:Y:S01]  /*1cd60*/  LDL.LU R12, [R1+0x38c] ;  /* 0x00038c00010c7983 */ /* 0x000ee20000300800 */
[----:B------:R-:W-:Y:S01]  /*1cd70*/  PRMT R8, RZ, 0x7610, R8 ;  /* 0x00007610ff087816 */ /* 0x000fe20000000008 */
[----:B------:R-:W0:Y:S01]  /*1cd80*/  LDCU UR5, c[0x0][0x3b0] ;  /* 0x00007600ff0577ac */ /* 0x000e220008000800 */
[----:B------:R-:W-:Y:S01]  /*1cd90*/  LEA R14, P6, R5, R72, 0x1 ;  /* 0x00000048050e7211 */ /* 0x000fe200078c08ff */
[----:B------:R-:W-:Y:S01]  /*1cda0*/  IMAD R4, R4, UR4, RZ ;  /* 0x0000000404047c24 */ /* 0x000fe2000f8e02ff */
[----:B------:R-:W-:Y:S01]  /*1cdb0*/  STL [R1+0x3d0], R15 ;  /* 0x0003d00f01007387 */ /* 0x000fe20000100800 */
[----:B------:R-:W-:Y:S01]  /*1cdc0*/  PRMT R2, RZ, 0x7610, R2 ;  /* 0x00007610ff027816 */ /* 0x000fe20000000002 */
[----:B------:R-:W1:Y:S02]  /*1cdd0*/  LDCU UR4, c[0x0][0x3b0] ;  /* 0x00007600ff0477ac */ /* 0x000e640008000800 */
[----:B------:R-:W-:Y:S01]  /*1cde0*/  STL [R1+0x6f4], R14 ;  /* 0x0006f40e01007387 */ /* 0x000fe20000100800 */
[----:B------:R-:W-:Y:S01]  /*1cdf0*/  @!P4 IMAD.IADD R9, R9, 0x1, -R68 ;  /* 0x000000010909c824 */ /* 0x000fe200078e0a44 */
[----:B------:R-:W-:-:S05]  /*1ce00*/  LEA.HI.X.SX32 R17, R5, R69, 0x1, P6 ;  /* 0x0000004505117211 */ /* 0x000fca00030f0eff */
[----:B------:R-:W-:Y:S01]  /*1ce10*/  @P0 IMAD.MOV.U32 R5, RZ, RZ, R17 ;  /* 0x000000ffff050224 */ /* 0x000fe200078e0011 */
[----:B------:R-:W-:Y:S01]  /*1ce20*/  ISETP.GT.U32.AND P5, PT, R68, R13, PT ;  /* 0x0000000d4400720c */ /* 0x000fe20003fa4070 */
[----:B--2---:R2:W-:Y:S02]  /*1ce30*/  STL [R1+0x14], R3 ;  /* 0x0000140301007387 */ /* 0x0045e40000100800 */
[----:B--2---:R-:W-:-:S04]  /*1ce40*/  LEA R3, P4, R4, R72, 0x1 ;  /* 0x0000004804037211 */ /* 0x004fc800078808ff */
[----:B------:R-:W-:Y:S01]  /*1ce50*/  LEA.HI.X.SX32 R6, R4, R69, 0x1, P4 ;  /* 0x0000004504067211 */ /* 0x000fe200020f0eff */
[----:B------:R-:W-:-:S05]  /*1ce60*/  @P0 IMAD.MOV.U32 R4, RZ, RZ, R14 ;  /* 0x000000ffff040224 */ /* 0x000fca00078e000e */
[----:B------:R2:W4:Y:S02]  /*1ce70*/  @P0 LDG.E.U16 R8, desc[UR20][R4.64] ;  /* 0x0000001404080981 */ /* 0x000524000c1e1500 */
[----:B--2---:R-:W-:Y:S02]  /*1ce80*/  @P0 IMAD.MOV.U32 R4, RZ, RZ, R3 ;  /* 0x000000ffff040224 */ /* 0x004fe400078e0003 */
[----:B------:R-:W-:-:S05]  /*1ce90*/  @P0 IMAD.MOV.U32 R5, RZ, RZ, R6 ;  /* 0x000000ffff050224 */ /* 0x000fca00078e0006 */
[----:B------:R2:W4:Y:S01]  /*1cea0*/  @P0 LDG.E.U16 R2, desc[UR20][R4.64] ;  /* 0x0000001404020981 */ /* 0x000522000c1e1500 */
[----:B------:R-:W-:Y:S02]  /*1ceb0*/  ISETP.GT.U32.AND P3, PT, R68, R16, PT ;  /* 0x000000104400720c */ /* 0x000fe40003f64070 */
[----:B------:R-:W-:Y:S01]  /*1cec0*/  ISETP.GE.AND P6, PT, R19, RZ, PT ;  /* 0x000000ff1300720c */ /* 0x000fe20003fc6270 */
[----:B------:R-:W-:Y:S01]  /*1ced0*/  @!P5 IMAD.IADD R13, R13, 0x1, -R68 ;  /* 0x000000010d0dd824 */ /* 0x000fe200078e0a44 */
[----:B---3--:R-:W-:Y:S02]  /*1cee0*/  ISETP.GE.AND P5, PT, R18, RZ, PT ;  /* 0x000000ff1200720c */ /* 0x008fe40003fa6270 */
[----:B------:R-:W-:Y:S01]  /*1cef0*/  ISETP.GT.U32.AND P4, PT, R68, R9, PT ;  /* 0x000000094400720c */ /* 0x000fe20003f84070 */
[----:B--2---:R-:W-:Y:S01]  /*1cf00*/  IMAD.MOV.U32 R5, RZ, RZ, R15 ;  /* 0x000000ffff057224 */ /* 0x004fe200078e000f */
[----:B------:R-:W-:Y:S01]  /*1cf10*/  STL [R1+0x724], R3 ;  /* 0x0007240301007387 */ /* 0x000fe20000100800 */
[----:B------:R-:W-:-:S04]  /*1cf20*/  IMAD.MOV.U32 R4, RZ, RZ, R13 ;  /* 0x000000ffff047224 */ /* 0x000fc800078e000d */
[----:B------:R-:W-:Y:S01]  /*1cf30*/  @!P3 IMAD.IADD R16, R16, 0x1, -R68 ;  /* 0x000000011010b824 */ /* 0x000fe200078e0a44 */
[----:B----4-:R-:W-:Y:S01]  /*1cf40*/  ISETP.GE.AND P3, PT, R11, RZ, PT ;  /* 0x000000ff0b00720c */ /* 0x010fe20003f66270 */
[----:B------:R-:W-:Y:S01]  /*1cf50*/  @!P6 IMAD.MOV R5, RZ, RZ, -R5 ;  /* 0x000000ffff05e224 */ /* 0x000fe200078e0a05 */
[----:B------:R-:W-:Y:S01]  /*1cf60*/  STL [R1+0x6f0], R17 ;  /* 0x0006f01101007387 */ /* 0x000fe20000100800 */
[----:B------:R-:W-:Y:S01]  /*1cf70*/  @!P5 IMAD.MOV R4, RZ, RZ, -R4 ;  /* 0x000000ffff04d224 */ /* 0x000fe200078e0a04 */
[----:B------:R-:W-:Y:S02]  /*1cf80*/  ISETP.GT.U32.AND P6, PT, R68, R16, PT ;  /* 0x000000104400720c */ /* 0x000fe40003fc4070 */
[----:B------:R2:W-:Y:S01]  /*1cf90*/  STL [R1+0x3c4], R13 ;  /* 0x0003c40d01007387 */ /* 0x0005e20000100800 */
[----:B------:R-:W-:-:S03]  /*1cfa0*/  @!P4 IMAD.IADD R9, R9, 0x1, -R68 ;  /* 0x000000010909c824 */ /* 0x000fc600078e0a44 */
[----:B------:R3:W-:Y:S04]  /*1cfb0*/  STL [R1+0x720], R6 ;  /* 0x0007200601007387 */ /* 0x0007e80000100800 */
[----:B------:R-:W4:Y:S04]  /*1cfc0*/  LDL R14, [R1+0x11a0] ;  /* 0x0011a000010e7983 */ /* 0x000f280000100800 */
[----:B--2---:R-:W2:Y:S01]  /*1cfd0*/  LDL R13, [R1+0x119c] ;  /* 0x00119c00010d7983 */ /* 0x004ea20000100800 */
[C---:B---3--:R-:W-:Y:S02]  /*1cfe0*/  SEL R6, R73.reuse, R5, !P1 ;  /* 0x0000000549067207 */ /* 0x048fe40004800000 */
[----:B------:R-:W-:Y:S01]  /*1cff0*/  SEL R5, R73, R4, !P1 ;  /* 0x0000000449057207 */ /* 0x000fe20004800000 */
[----:B------:R-:W-:-:S02]  /*1d000*/  IMAD.MOV.U32 R4, RZ, RZ, R9 ;  /* 0x000000ffff047224 */ /* 0x000fc400078e0009 */
[----:B------:R-:W-:Y:S01]  /*1d010*/  IMAD R6, R6, UR7, RZ ;  /* 0x0000000706067c24 */ /* 0x000fe2000f8e02ff */
[----:B------:R3:W-:Y:S01]  /*1d020*/  STL [R1+0x3b8], R9 ;  /* 0x0003b80901007387 */ /* 0x0007e20000100800 */
[----:B-1----:R-:W-:Y:S02]  /*1d030*/  IMAD R5, R5, UR4, RZ ;  /* 0x0000000405057c24 */ /* 0x002fe4000f8e02ff */
[----:B------:R-:W-:Y:S01]  /*1d040*/  @!P6 IMAD.IADD R16, R16, 0x1, -R68 ;  /* 0x000000011010e824 */ /* 0x000fe200078e0a44 */
[----:B------:R-:W-:Y:S01]  /*1d050*/  PRMT R7, RZ, 0x7610, R7 ;  /* 0x00007610ff077816 */ /* 0x000fe20000000007 */
[----:B------:R-:W-:Y:S01]  /*1d060*/  @!P3 IMAD.MOV R4, RZ, RZ, -R4 ;  /* 0x000000ffff04b224 */ /* 0x000fe200078e0a04 */
[----:B------:R-:W-:Y:S01]  /*1d070*/  PRMT R92, RZ, 0x7610, R92 ;  /* 0x00007610ff5c7816 */ /* 0x000fe2000000005c */
[----:B------:R-:W1:Y:S01]  /*1d080*/  LDCU UR4, c[0x0][0x3b0] ;  /* 0x00007600ff0477ac */ /* 0x000e620008000800 */
[----:B---3--:R-:W3:Y:S01]  /*1d090*/  LDL.LU R9, [R1+0x30c] ;  /* 0x00030c0001097983 */ /* 0x008ee20000300800 */
[----:B------:R-:W-:Y:S01]  /*1d0a0*/  ISETP.GT.U32.AND P5, PT, R68, R10, PT ;  /* 0x0000000a4400720c */ /* 0x000fe20003fa4070 */
[----:B------:R-:W0:Y:S02]  /*1d0b0*/  LDCU UR7, c[0x0][0x3b0] ;  /* 0x00007600ff0777ac */ /* 0x000e240008000800 */
[----:B------:R0:W-:Y:S02]  /*1d0c0*/  STL [R1+0x10], R8 ;  /* 0x0000100801007387 */ /* 0x0001e40000100800 */
[----:B0-----:R-:W-:-:S04]  /*1d0d0*/  LEA R8, P3, R6, R72, 0x1 ;  /* 0x0000004806087211 */ /* 0x001fc800078608ff */
[----:B------:R-:W-:Y:S01]  /*1d0e0*/  LEA.HI.X.SX32 R11, R6, R69, 0x1, P3 ;  /* 0x00000045060b7211 */ /* 0x000fe200018f0eff */
[----:B------:R0:W-:Y:S01]  /*1d0f0*/  STL [R1+0xc], R2 ;  /* 0x00000c0201007387 */ /* 0x0001e20000100800 */
        /* <DEDUP_REMOVED lines=8> */
[----:B------:R0:W3:Y:S01]  /*1d180*/  @P0 LDG.E.U16 R92, desc[UR20][R4.64] ;  /* 0x00000014045c0981 */ /* 0x0000e2000c1e1500 */
[----:B------:R-:W-:-:S05]  /*1d190*/  @!P5 IMAD.IADD R10, R10, 0x1, -R68 ;  /* 0x000000010a0ad824 */ /* 0x000fca00078e0a44 */
[----:B------:R-:W-:Y:S01]  /*1d1a0*/  ISETP.GT.U32.AND P5, PT, R68, R10, PT ;  /* 0x0000000a4400720c */ /* 0x000fe20003fa4070 */
[----:B------:R-:W-:Y:S01]  /*1d1b0*/  IMAD R6, R6, UR5, RZ ;  /* 0x0000000506067c24 */ /* 0x000fe2000f8e02ff */
[----:B------:R-:W-:Y:S01]  /*1d1c0*/  STL [R1+0x754], R8 ;  /* 0x0007540801007387 */ /* 0x000fe20000100800 */
[----:B----4-:R-:W-:Y:S02]  /*1d1d0*/  ISETP.GE.AND P3, PT, R14, RZ, PT ;  /* 0x000000ff0e00720c */ /* 0x010fe40003f66270 */
[----:B------:R-:W-:Y:S01]  /*1d1e0*/  ISETP.GT.U32.AND P4, PT, R68, R12, PT ;  /* 0x0000000c4400720c */ /* 0x000fe20003f84070 */
[----:B------:R-:W-:Y:S01]  /*1d1f0*/  STL [R1+0x3ac], R16 ;  /* 0x0003ac1001007387 */ /* 0x000fe20000100800 */
[----:B------:R-:W-:Y:S01]  /*1d200*/  PRMT R91, RZ, 0x7610, R91 ;  /* 0x00007610ff5b7816 */ /* 0x000fe2000000005b */
[----:B0-----:R-:W-:Y:S01]  /*1d210*/  IMAD.MOV.U32 R4, RZ, RZ, R16 ;  /* 0x000000ffff047224 */ /* 0x001fe200078e0010 */
[----:B------:R-:W-:Y:S01]  /*1d220*/  PRMT R90, RZ, 0x7610, R90 ;  /* 0x00007610ff5a7816 */ /* 0x000fe2000000005a */
[----:B------:R0:W-:Y:S01]  /*1d230*/  STL [R1+0x784], R2 ;  /* 0x0007840201007387 */ /* 0x0001e20000100800 */
[----:B------:R-:W4:Y:S03]  /*1d240*/  LDCU UR5, c[0x0][0x3b0] ;  /* 0x00007600ff0577ac */ /* 0x000f260008000800 */
[----:B------:R1:W-:Y:S01]  /*1d250*/  STL [R1+0x750], R11 ;  /* 0x0007500b01007387 */ /* 0x0003e20000100800 */
[----:B------:R-:W-:-:S03]  /*1d260*/  @!P5 IMAD.IADD R10, R10, 0x1, -R68 ;  /* 0x000000010a0ad824 */ /* 0x000fc600078e0a44 */
[----:B------:R-:W4:Y:S01]  /*1d270*/  LDL R14, [R1+0x11bc] ;  /* 0x0011bc00010e7983 */ /* 0x000f220000100800 */
[----:B0-----:R-:W-:-:S03]  /*1d280*/  LEA R2, P6, R6, R72, 0x1 ;  /* 0x0000004806027211 */ /* 0x001fc600078c08ff */
[----:B------:R-:W4:Y:S04]  /*1d290*/  LDL.LU R15, [R1+0x2ec] ;  /* 0x0002ec00010f7983 */ /* 0x000f280000300800 */
[----:B------:R0:W-:Y:S04]  /*1d2a0*/  STL [R1+0x780], R3 ;  /* 0x0007800301007387 */ /* 0x0001e80000100800 */
[----:B-1----:R-:W4:Y:S01]  /*1d2b0*/  LDL.LU R11, [R1+0x2e8] ;  /* 0x0002e800010b7983 */ /* 0x002f220000300800 */
[----:B0-----:R-:W-:Y:S01]  /*1d2c0*/  LEA.HI.X.SX32 R3, R6, R69, 0x1, P6 ;  /* 0x0000004506037211 */ /* 0x001fe200030f0eff */
[----:B------:R-:W-:-:S02]  /*1d2d0*/  @P0 IMAD.MOV.U32 R6, RZ, RZ, R2 ;  /* 0x000000ffff060224 */ /* 0x000fc400078e0002 */
[----:B------:R-:W-:Y:S01]  /*1d2e0*/  @!P4 IMAD.IADD R12, R12, 0x1, -R68 ;  /* 0x000000010c0cc824 */ /* 0x000fe200078e0a44 */
[----:B--2---:R-:W-:Y:S01]  /*1d2f0*/  ISETP.GE.AND P4, PT, R13, RZ, PT ;  /* 0x000000ff0d00720c */ /* 0x004fe20003f86270 */
[----:B------:R-:W-:-:S05]  /*1d300*/  @!P3 IMAD.MOV R4, RZ, RZ, -R4 ;  /* 0x000000ffff04b224 */ /* 0x000fca00078e0a04 */
[----:B------:R-:W-:Y:S01]  /*1d310*/  SEL R4, R73, R4, !P1 ;  /* 0x0000000449047207 */ /* 0x000fe20004800000 */
[----:B------:R-:W-:-:S04]  /*1d320*/  IMAD.MOV.U32 R5, RZ, RZ, R10 ;  /* 0x000000ffff057224 */ /* 0x000fc800078e000a */
[----:B------:R-:W-:Y:S01]  /*1d330*/  IMAD R4, R4, UR12, RZ ;  /* 0x0000000c04047c24 */ /* 0x000fe2000f8e02ff */
[----:B---3--:R-:W-:Y:S01]  /*1d340*/  STL [R1+0x12ec], R92 ;  /* 0x0012ec5c01007387 */ /* 0x008fe20000100800 */
[----:B------:R-:W-:Y:S01]  /*1d350*/  @!P4 IMAD.MOV R5, RZ, RZ, -R5 ;  /* 0x000000ffff05c224 */ /* 0x000fe200078e0a05 */
[----:B------:R-:W-:Y:S01]  /*1d360*/  ISETP.GT.U32.AND P3, PT, R68, R12, PT ;  /* 0x0000000c4400720c */ /* 0x000fe20003f64070 */
[----:B------:R-:W0:Y:S01]  /*1d370*/  LDCU UR12, c[0x0][0x3b0] ;  /* 0x00007600ff0c77ac */ /* 0x000e220008000800 */
[----:B------:R1:W-:Y:S04]  /*1d380*/  STL [R1+0x7b4], R2 ;  /* 0x0007b40201007387 */ /* 0x0003e80000100800 */
[----:B------:R2:W-:Y:S04]  /*1d390*/  STL [R1+0x39c], R10 ;  /* 0x00039c0a01007387 */ /* 0x0005e80000100800 */
[----:B------:R-:W-:Y:S04]  /*1d3a0*/  STL [R1+0x7b0], R3 ;  /* 0x0007b00301007387 */ /* 0x000fe80000100800 */
[----:B------:R3:W-:Y:S01]  /*1d3b0*/  STL [R1+0x8], R7 ;  /* 0x0000080701007387 */ /* 0x0007e20000100800 */
[----:B-1----:R-:W-:Y:S01]  /*1d3c0*/  LEA R2, P4, R4, R72, 0x1 ;  /* 0x0000004804027211 */ /* 0x002fe200078808ff */
[----:B------:R-:W-:-:S02]  /*1d3d0*/  @!P3 IMAD.IADD R12, R12, 0x1, -R68 ;  /* 0x000000010c0cb824 */ /* 0x000fc400078e0a44 */
[----:B------:R-:W4:Y:S01]  /*1d3e0*/  LDL R13, [R1+0x11ec] ;  /* 0x0011ec00010d7983 */ /* 0x000f220000100800 */
[----:B------:R-:W-:-:S03]  /*1d3f0*/  ISETP.GT.U32.AND P6, PT, R68, R9, PT ;  /* 0x000000094400720c */ /* 0x000fc60003fc4070 */
[----:B--2---:R-:W2:Y:S01]  /*1d400*/  LDL.LU R10, [R1+0x2a4] ;  /* 0x0002a400010a7983 */ /* 0x004ea20000300800 */
[----:B---3--:R-:W-:-:S05]  /*1d410*/  @P0 IMAD.MOV.U32 R7, RZ, RZ, R3 ;  /* 0x000000ffff070224 */ /* 0x008fca00078e0003 */
[----:B------:R1:W3:Y:S01]  /*1d420*/  @P0 LDG.E.U16 R91, desc[UR20][R6.64] ;  /* 0x00000014065b0981 */ /* 0x0002e2000c1e1500 */
[----:B------:R-:W-:Y:S01]  /*1d430*/  LEA.HI.X.SX32 R3, R4, R69, 0x1, P4 ;  /* 0x0000004504037211 */ /* 0x000fe200020f0eff */
[----:B-1----:R-:W-:-:S04]  /*1d440*/  @P0 IMAD.MOV.U32 R6, RZ, RZ, R2 ;  /* 0x000000ffff060224 */ /* 0x002fc800078e0002 */
[----:B------:R-:W-:-:S05]  /*1d450*/  @P0 IMAD.MOV.U32 R7, RZ, RZ, R3 ;  /* 0x000000ffff070224 */ /* 0x000fca00078e0003 */
[----:B------:R1:W2:Y:S01]  /*1d460*/  @P0 LDG.E.U16 R90, desc[UR20][R6.64] ;  /* 0x00000014065a0981 */ /* 0x0002a2000c1e1500 */
[----:B----4-:R-:W-:Y:S01]  /*1d470*/  ISETP.GE.AND P5, PT, R14, RZ, PT ;  /* 0x000000ff0e00720c */ /* 0x010fe20003fa6270 */
[----:B------:R-:W-:Y:S01]  /*1d480*/  IMAD.MOV.U32 R4, RZ, RZ, R12 ;  /* 0x000000ffff047224 */ /* 0x000fe200078e000c */
[----:B------:R-:W-:Y:S01]  /*1d490*/  SEL R5, R73, R5, !P1 ;  /* 0x0000000549057207 */ /* 0x000fe20004800000 */
[----:B------:R-:W-:Y:S01]  /*1d4a0*/  @!P6 IMAD.IADD R9, R9, 0x1, -R68 ;  /* 0x000000010909e824 */ /* 0x000fe200078e0a44 */
[----:B------:R-:W-:-:S03]  /*1d4b0*/  ISETP.GT.U32.AND P6, PT, R68, R11, PT ;  /* 0x0000000b4400720c */ /* 0x000fc60003fc4070 */
[----:B------:R-:W-:-:S06]  /*1d4c0*/  IMAD R5, R5, UR4, RZ ;  /* 0x0000000405057c24 */ /* 0x000fcc000f8e02ff */
[----:B------:R-:W-:Y:S01]  /*1d4d0*/  @!P5 IMAD.MOV R4, RZ, RZ, -R4 ;  /* 0x000000ffff04d224 */ /* 0x000fe200078e0a04 */
[----:B------:R-:W-:Y:S01]  /*1d4e0*/  PRMT R89, RZ, 0x7610, R89 ;  /* 0x00007610ff597816 */ /* 0x000fe20000000059 */
[----:B------:R-:W4:Y:S03]  /*1d4f0*/  LDCU UR4, c[0x0][0x3b0] ;  /* 0x00007600ff0477ac */ /* 0x000f260008000800 */
[----:B------:R-:W-:Y:S01]  /*1d500*/  SEL R4, R73, R4, !P1 ;  /* 0x0000000449047207 */ /* 0x000fe20004800000 */
[----:B------:R-:W-:-:S04]  /*1d510*/  @!P6 IMAD.IADD R11, R11, 0x1, -R68 ;  /* 0x000000010b0be824 */ /* 0x000fc800078e0a44 */
[----:B-1----:R-:W-:Y:S01]  /*1d520*/  IMAD R6, R4, UR5, RZ ;  /* 0x0000000504067c24 */ /* 0x002fe2000f8e02ff */
[----:B------:R-:W-:Y:S01]  /*1d530*/  PRMT R88, RZ, 0x7610, R88 ;  /* 0x00007610ff587816 */ /* 0x000fe20000000058 */
[----:B------:R-:W1:Y:S01]  /*1d540*/  LDCU UR5, c[0x0][0x3b0] ;  /* 0x00007600ff0577ac */ /* 0x000e620008000800 */
[----:B---3--:R-:W-:Y:S04]  /*1d550*/  STL [R1+0x12f0], R91 ;  /* 0x0012f05b01007387 */ /* 0x008fe80000100800 */
[----:B------:R-:W-:Y:S04]  /*1d560*/  STL [R1+0x7e4], R2 ;  /* 0x0007e40201007387 */ /* 0x000fe80000100800 */
[----:B------:R-:W-:Y:S04]  /*1d570*/  STL [R1+0x38c], R12 ;  /* 0x00038c0c01007387 */ /* 0x000fe80000100800 */
[----:B------:R3:W-:Y:S04]  /*1d580*/  STL [R1+0x7e0], R3 ;  /* 0x0007e00301007387 */ /* 0x0007e80000100800 */
[----:B------:R-:W4:Y:S04]  /*1d590*/  LDL R17, [R1+0x11f8] ;  /* 0x0011f80001117983 */ /* 0x000f280000100800 */
[----:B------:R-:W4:Y:S01]  /*1d5a0*/  LDL R16, [R1+0x1224] ;  /* 0x0012240001107983 */ /* 0x000f220000100800 */
[----:B---3--:R-:W-:-:S03]  /*1d5b0*/  LEA R3, P5, R5, R72, 0x1 ;  /* 0x0000004805037211 */ /* 0x008fc600078a08ff */
[----:B------:R-:W3:Y:S01]  /*1d5c0*/  LDL.LU R12, [R1+0x28c] ;  /* 0x00028c00010c7983 */ /* 0x000ee20000300800 */
[----:B------:R-:W-:Y:S01]  /*1d5d0*/  LEA.HI.X.SX32 R8, R5, R69, 0x1, P5 ;  /* 0x0000004505087211 */ /* 0x000fe200028f0eff */
[----:B------:R-:W-:Y:S01]  /*1d5e0*/  @P0 IMAD.MOV.U32 R4, RZ, RZ, R3 ;  /* 0x000000ffff040224 */ /* 0x000fe200078e0003 */
[----:B------:R-:W-:Y:S01]  /*1d5f0*/  LEA R2, P6, R6, R72, 0x1 ;  /* 0x0000004806027211 */ /* 0x000fe200078c08ff */
[----:B--2---:R-:W-:Y:S02]  /*1d600*/  STL [R1+0x12f4], R90 ;  /* 0x0012f45a01007387 */ /* 0x004fe40000100800 */
[----:B------:R-:W-:Y:S02]  /*1d610*/  @P0 IMAD.MOV.U32 R5, RZ, RZ, R8 ;  /* 0x000000ffff050224 */ /* 0x000fe400078e0008 */
[----:B------:R2:W-:Y:S04]  /*1d620*/  STL [R1+0x814], R3 ;  /* 0x0008140301007387 */ /* 0x0005e80000100800 */
[----:B------:R0:W3:Y:S01]  /*1d630*/  @P0 LDG.E.U16 R89, desc[UR20][R4.64] ;  /* 0x0000001404590981 */ /* 0x0000e2000c1e1500 */
[----:B------:R-:W-:-:S02]  /*1d640*/  ISETP.GT.U32.AND P3, PT, R68, R15, PT ;  /* 0x0000000f4400720c */ /* 0x000fc40003f64070 */
[----:B------:R-:W-:Y:S01]  /*1d650*/  ISETP.GT.U32.AND P4, PT, R68, R9, PT ;  /* 0x000000094400720c */ /* 0x000fe20003f84070 */
[----:B------:R-:W3:Y:S01]  /*1d660*/  LDL R14, [R1+0x1238] ;  /* 0x00123800010e7983 */ /* 0x000ee20000100800 */
[----:B--2---:R-:W-:Y:S01]  /*1d670*/  LEA.HI.X.SX32 R3, R6, R69, 0x1, P6 ;  /* 0x0000004506037211 */ /* 0x004fe200030f0eff */
[----:B------:R-:W-:-:S04]  /*1d680*/  @P0 IMAD.MOV.U32 R6, RZ, RZ, R2 ;  /* 0x000000ffff060224 */ /* 0x000fc800078e0002 */
[----:B------:R-:W-:-:S05]  /*1d690*/  @P0 IMAD.MOV.U32 R7, RZ, RZ, R3 ;  /* 0x000000ffff070224 */ /* 0x000fca00078e0003 */
[----:B------:R2:W3:Y:S01]  /*1d6a0*/  @P0 LDG.E.U16 R88, desc[UR20][R6.64] ;  /* 0x0000001406580981 */ /* 0x0004e2000c1e1500 */
[----:B------:R-:W-:-:S05]  /*1d6b0*/  @!P3 IMAD.IADD R15, R15, 0x1, -R68 ;  /* 0x000000010f0fb824 */ /* 0x000fca00078e0a44 */
[C---:B------:R-:W-:Y:S02]  /*1d6c0*/  ISETP.GT.U32.AND P3, PT, R68.reuse, R15, PT ;  /* 0x0000000f4400720c */ /* 0x040fe40003f64070 */
[----:B------:R-:W-:Y:S01]  /*1d6d0*/  ISETP.GE.AND P5, PT, R13, RZ, PT ;  /* 0x000000ff0d00720c */ /* 0x000fe20003fa6270 */
[----:B------:R-:W-:Y:S01]  /*1d6e0*/  @!P4 IMAD.IADD R9, R9, 0x1, -R68 ;  /* 0x000000010909c824 */ /* 0x000fe200078e0a44 */
[C---:B------:R-:W-:Y:S02]  /*1d6f0*/  ISETP.GT.U32.AND P4, PT, R68.reuse, R10, PT ;  /* 0x0000000a4400720c */ /* 0x040fe40003f84070 */
[----:B------:R-:W-:-:S07]  /*1d700*/  ISETP.GT.U32.AND P6, PT, R68, R11, PT ;  /* 0x0000000b4400720c */ /* 0x000fce0003fc4070 */
[----:B------:R-:W-:Y:S02]  /*1d710*/  @!P3 IMAD.IADD R15, R15, 0x1, -R68 ;  /* 0x000000010f0fb824 */ /* 0x000fe400078e0a44 */
[----:B0-----:R-:W-:Y:S02]  /*1d720*/  IMAD.MOV.U32 R5, RZ, RZ, R9 ;  /* 0x000000ffff057224 */ /* 0x001fe400078e0009 */
[----:B------:R-:W-:Y:S01]  /*1d730*/  IMAD.MOV.U32 R4, RZ, RZ, R15 ;  /* 0x000000ffff047224 */ /* 0x000fe200078e000f */
[----:B------:R0:W-:Y:S01]  /*1d740*/  STL [R1+0x810], R8 ;  /* 0x0008100801007387 */ /* 0x0001e20000100800 */
[----:B------:R-:W-:-:S03]  /*1d750*/  @!P5 IMAD.MOV R5, RZ, RZ, -R5 ;  /* 0x000000ffff05d224 */ /* 0x000fc600078e0a05 */
[----:B------:R-:W-:Y:S02]  /*1d760*/  STL [R1+0x30c], R9 ;  /* 0x00030c0901007387 */ /* 0x000fe40000100800 */
[----:B--2---:R-:W-:Y:S02]  /*1d770*/  SEL R6, R73, R5, !P1 ;  /* 0x0000000549067207 */ /* 0x004fe40004800000 */
[----:B------:R-:W2:Y:S01]  /*1d780*/  LDL.LU R13, [R1+0x278] ;  /* 0x00027800010d7983 */ /* 0x000ea20000300800 */
[--C-:B------:R-:W-:Y:S02]  /*1d790*/  @!P4 IMAD.IADD R10, R10, 0x1, -R68.reuse ;  /* 0x000000010a0ac824 */ /* 0x100fe400078e0a44 */
[--C-:B------:R-:W-:Y:S02]  /*1d7a0*/  @!P6 IMAD.IADD R11, R11, 0x1, -R68.reuse ;  /* 0x000000010b0be824 */ /* 0x100fe400078e0a44 */
[----:B----4-:R-:W-:Y:S01]  /*1d7b0*/  IMAD R7, R6, UR4, RZ ;  /* 0x0000000406077c24 */ /* 0x010fe2000f8e02ff */
[----:B------:R-:W-:Y:S01]  /*1d7c0*/  ISETP.GT.U32.AND P4, PT, R68, R10, PT ;  /* 0x0000000a4400720c */ /* 0x000fe20003f84070 */
[----:B------:R-:W-:Y:S01]  /*1d7d0*/  IMAD.MOV.U32 R5, RZ, RZ, R11 ;  /* 0x000000ffff057224 */ /* 0x000fe200078e000b */
[----:B------:R4:W-:Y:S01]  /*1d7e0*/  STL [R1+0x844], R2 ;  /* 0x0008440201007387 */ /* 0x0009e20000100800 */
[----:B------:R-:W-:Y:S01]  /*1d7f0*/  PRMT R87, RZ, 0x7610, R87 ;  /* 0x00007610ff577816 */ /* 0x000fe20000000057 */
[----:B------:R-:W0:Y:S09]  /*1d800*/  LDCU UR4, c[0x0][0x3b0] ;  /* 0x00007600ff0477ac */ /* 0x000e320008000800 */
[----:B------:R-:W-:Y:S01]  /*1d810*/  @!P4 IMAD.IADD R10, R10, 0x1, -R68 ;  /* 0x000000010a0ac824 */ /* 0x000fe200078e0a44 */
[----:B------:R-:W-:-:S02]  /*1d820*/  PRMT R86, RZ, 0x7610, R86 ;  /* 0x00007610ff567816 */ /* 0x000fc40000000056 */
[----:B------:R-:W-:Y:S02]  /*1d830*/  ISETP.GE.AND P3, PT, R17, RZ, PT ;  /* 0x000000ff1100720c */ /* 0x000fe40003f66270 */
[----:B------:R-:W-:-:S11]  /*1d840*/  ISETP.GE.AND P5, PT, R16, RZ, PT ;  /* 0x000000ff1000720c */ /* 0x000fd60003fa6270 */
[----:B------:R-:W-:Y:S01]  /*1d850*/  @!P3 IMAD.MOV R4, RZ, RZ, -R4 ;  /* 0x000000ffff04b224 */ /* 0x000fe200078e0a04 */
[----:B---3--:R-:W-:-:S04]  /*1d860*/  ISETP.GT.U32.AND P3, PT, R68, R12, PT ;  /* 0x0000000c4400720c */ /* 0x008fc80003f64070 */
[----:B------:R-:W-:Y:S01]  /*1d870*/  SEL R4, R73, R4, !P1 ;  /* 0x0000000449047207 */ /* 0x000fe20004800000 */
[----:B------:R-:W-:-:S04]  /*1d880*/  @!P5 IMAD.MOV R5, RZ, RZ, -R5 ;  /* 0x000000ffff05d224 */ /* 0x000fc800078e0a05 */
[----:B-1----:R-:W-:Y:S01]  /*1d890*/  IMAD R6, R4, UR5, RZ ;  /* 0x0000000504067c24 */ /* 0x002fe2000f8e02ff */
[----:B0-----:R-:W-:-:S03]  /*1d8a0*/  LEA R8, P5, R7, R72, 0x1 ;  /* 0x0000004807087211 */ /* 0x001fc600078a08ff */
[----:B------:R-:W-:Y:S01]  /*1d8b0*/  @!P3 IMAD.IADD R12, R12, 0x1, -R68 ;  /* 0x000000010c0cb824 */ /* 0x000fe200078e0a44 */
[----:B----4-:R-:W-:Y:S01]  /*1d8c0*/  LEA R2, P3, R6, R72, 0x1 ;  /* 0x0000004806027211 */ /* 0x010fe200078608ff */
[----:B------:R-:W-:Y:S01]  /*1d8d0*/  STL [R1+0x12f8], R89 ;  /* 0x0012f85901007387 */ /* 0x000fe20000100800 */
[----:B------:R-:W-:Y:S01]  /*1d8e0*/  LEA.HI.X.SX32 R7, R7, R69, 0x1, P5 ;  /* 0x0000004507077211 */ /* 0x000fe200028f0eff */
[----:B------:R-:W-:Y:S01]  /*1d8f0*/  IMAD.MOV.U32 R4, RZ, RZ, R10 ;  /* 0x000000ffff047224 */ /* 0x000fe200078e000a */
[----:B------:R-:W-:Y:S01]  /*1d900*/  ISETP.GE.AND P6, PT, R14, RZ, PT ;  /* 0x000000ff0e00720c */ /* 0x000fe20003fc6270 */
[----:B------:R0:W-:Y:S01]  /*1d910*/  STL [R1+0x840], R3 ;  /* 0x0008400301007387 */ /* 0x0001e20000100800 */
[----:B------:R-:W-:Y:S01]  /*1d920*/  SEL R5, R73, R5, !P1 ;  /* 0x0000000549057207 */ /* 0x000fe20004800000 */
[----:B------:R-:W1:Y:S02]  /*1d930*/  LDCU UR5, c[0x0][0x3b0] ;  /* 0x00007600ff0577ac */ /* 0x000e640008000800 */
[----:B------:R3:W-:Y:S04]  /*1d940*/  STL [R1+0x2ec], R15 ;  /* 0x0002ec0f01007387 */ /* 0x0007e80000100800 */
[----:B------:R-:W4:Y:S01]  /*1d950*/  LDL.LU R9, [R1+0x260] ;  /* 0x0002600001097983 */ /* 0x000f220000300800 */
[----:B0-----:R-:W-:Y:S01]  /*1d960*/  LEA.HI.X.SX32 R3, R6, R69, 0x1, P3 ;  /* 0x0000004506037211 */ /* 0x001fe200018f0eff */
[----:B------:R-:W-:-:S02]  /*1d970*/  @P0 IMAD.MOV.U32 R6, RZ, RZ, R8 ;  /* 0x000000ffff060224 */ /* 0x000fc400078e0008 */
[----:B------:R-:W-:Y:S04]  /*1d980*/  STL [R1+0x12fc], R88 ;  /* 0x0012fc5801007387 */ /* 0x000fe80000100800 */
[----:B------:R0:W4:Y:S04]  /*1d990*/  @P0 LDG.E.U16 R87, desc[UR20][R6.64] ;  /* 0x0000001406570981 */ /* 0x000128000c1e1500 */
[----:B---3--:R-:W3:Y:S04]  /*1d9a0*/  LDL.LU R15, [R1+0x240] ;  /* 0x00024000010f7983 */ /* 0x008ee80000300800 */
[----:B------:R-:W-:Y:S04]  /*1d9b0*/  STL [R1+0x2e8], R11 ;  /* 0x0002e80b01007387 */ /* 0x000fe80000100800 */
[----:B------:R1:W-:Y:S01]  /*1d9c0*/  STL [R1+0x2a4], R10 ;  /* 0x0002a40a01007387 */ /* 0x0003e20000100800 */
[----:B0-----:R-:W-:-:S03]  /*1d9d0*/  @P0 IMAD.MOV.U32 R6, RZ, RZ, R2 ;  /* 0x000000ffff060224 */ /* 0x001fc600078e0002 */
[----:B-1----:R-:W3:Y:S04]  /*1d9e0*/  LDL R10, [R1+0x124c] ;  /* 0x00124c00010a7983 */ /* 0x002ee80000100800 */
[----:B------:R-:W-:Y:S04]  /*1d9f0*/  STL [R1+0x874], R8 ;  /* 0x0008740801007387 */ /* 0x000fe80000100800 */
[----:B------:R-:W-:Y:S04]  /*1da00*/  STL [R1+0x8a4], R2 ;  /* 0x0008a40201007387 */ /* 0x000fe80000100800 */
[----:B------:R0:W-:Y:S01]  /*1da10*/  STL [R1+0x870], R7 ;  /* 0x0008700701007387 */ /* 0x0001e20000100800 */
[----:B--2---:R-:W-:Y:S01]  /*1da20*/  ISETP.GT.U32.AND P4, PT, R68, R13, PT ;  /* 0x0000000d4400720c */ /* 0x004fe20003f84070 */
[----:B------:R-:W-:-:S02]  /*1da30*/  @!P6 IMAD.MOV R4, RZ, RZ, -R4 ;  /* 0x000000ffff04e224 */ /* 0x000fc400078e0a04 */
[----:B0-----:R-:W-:Y:S01]  /*1da40*/  @P0 IMAD.MOV.U32 R7, RZ, RZ, R3 ;  /* 0x000000ffff070224 */ /* 0x001fe200078e0003 */
[----:B------:R-:W2:Y:S04]  /*1da50*/  LDL R14, [R1+0x1288] ;  /* 0x00128800010e7983 */ /* 0x000ea80000100800 */
[----:B------:R-:W2:Y:S01]  /*1da60*/  @P0 LDG.E.U16 R86, desc[UR20][R6.64] ;  /* 0x0000001406560981 */ /* 0x000ea2000c1e1500 */
[----:B------:R-:W-:Y:S01]  /*1da70*/  ISETP.GT.U32.AND P6, PT, R68, R12, PT ;  /* 0x0000000c4400720c */ /* 0x000fe20003fc4070 */
[----:B------:R-:W-:Y:S01]  /*1da80*/  IMAD R5, R5, UR7, RZ ;  /* 0x0000000705057c24 */ /* 0x000fe2000f8e02ff */
[----:B------:R-:W-:Y:S02]  /*1da90*/  SEL R4, R73, R4, !P1 ;  /* 0x0000000449047207 */ /* 0x000fe40004800000 */
[----:B------:R-:W-:Y:S01]  /*1daa0*/  @!P4 IMAD.IADD R13, R13, 0x1, -R68 ;  /* 0x000000010d0dc824 */ /* 0x000fe200078e0a44 */
[----:B------:R0:W-:Y:S01]  /*1dab0*/  STL [R1+0x8a0], R3 ;  /* 0x0008a00301007387 */ /* 0x0001e20000100800 */
[----:B------:R-:W-:Y:S01]  /*1dac0*/  PRMT R85, RZ, 0x7610, R85 ;  /* 0x00007610ff557816 */ /* 0x000fe20000000055 */
[----:B------:R-:W1:Y:S01]  /*1dad0*/  LDCU UR7, c[0x0][0x3b0] ;  /* 0x00007600ff0777ac */ /* 0x000e620008000800 */
[----:B------:R-:W-:Y:S01]  /*1dae0*/  IMAD R4, R4, UR12, RZ ;  /* 0x0000000c04047c24 */ /* 0x000fe2000f8e02ff */
[----:B------:R-:W-:-:S02]  /*1daf0*/  LEA R8, P4, R5, R72, 0x1 ;  /* 0x0000004805087211 */ /* 0x000fc400078808ff */
[----:B------:R-:W-:Y:S01]  /*1db00*/  PRMT R84, RZ, 0x7610, R84 ;  /* 0x00007610ff547816 */ /* 0x000fe20000000054 */
[----:B------:R-:W1:Y:S01]  /*1db10*/  LDCU UR12, c[0x0][0x3b0] ;  /* 0x00007600ff0c77ac */ /* 0x000e620008000800 */
[----:B------:R-:W-:Y:S01]  /*1db20*/  LEA.HI.X.SX32 R17, R5, R69, 0x1, P4 ;  /* 0x0000004505117211 */ /* 0x000fe200020f0eff */
[----:B------:R-:W-:Y:S01]  /*1db30*/  @!P6 IMAD.IADD R12, R12, 0x1, -R68 ;  /* 0x000000010c0ce824 */ /* 0x000fe200078e0a44 */
[----:B------:R-:W-:-:S03]  /*1db40*/  LEA R2, P6, R4, R72, 0x1 ;  /* 0x0000004804027211 */ /* 0x000fc600078c08ff */
[----:B------:R-:W-:Y:S01]  /*1db50*/  @P0 IMAD.MOV.U32 R5, RZ, RZ, R17 ;  /* 0x000000ffff050224 */ /* 0x000fe200078e0011 */
[----:B0-----:R-:W-:Y:S01]  /*1db60*/  LEA.HI.X.SX32 R3, R4, R69, 0x1, P6 ;  /* 0x0000004504037211 */ /* 0x001fe200030f0eff */
[----:B------:R-:W-:-:S05]  /*1db70*/  @P0 IMAD.MOV.U32 R4, RZ, RZ, R8 ;  /* 0x000000ffff040224 */ /* 0x000fca00078e0008 */
[----:B------:R0:W2:Y:S02]  /*1db80*/  @P0 LDG.E.U16 R85, desc[UR20][R4.64] ;  /* 0x0000001404550981 */ /* 0x0000a4000c1e1500 */
[----:B0-----:R-:W-:Y:S02]  /*1db90*/  @P0 IMAD.MOV.U32 R4, RZ, RZ, R2 ;  /* 0x000000ffff040224 */ /* 0x001fe400078e0002 */
[----:B------:R-:W-:-:S05]  /*1dba0*/  @P0 IMAD.MOV.U32 R5, RZ, RZ, R3 ;  /* 0x000000ffff050224 */ /* 0x000fca00078e0003 */
[----:B------:R0:W2:Y:S04]  /*1dbb0*/  @P0 LDG.E.U16 R84, desc[UR20][R4.64] ;  /* 0x0000001404540981 */ /* 0x0000a8000c1e1500 */
[----:B----4-:R-:W-:Y:S04]  /*1dbc0*/  STL [R1+0x1300], R87 ;  /* 0x0013005701007387 */ /* 0x010fe80000100800 */
[----:B------:R-:W4:Y:S04]  /*1dbd0*/  LDL R16, [R1+0x12a0] ;  /* 0x0012a00001107983 */ /* 0x000f280000100800 */
[----:B------:R-:W4:Y:S01]  /*1dbe0*/  LDL.LU R11, [R1+0x214] ;  /* 0x00021400010b7983 */ /* 0x000f220000300800 */
[----:B---3--:R-:W-:-:S03]  /*1dbf0*/  ISETP.GE.AND P4, PT, R10, RZ, PT ;  /* 0x000000ff0a00720c */ /* 0x008fc60003f86270 */
[----:B--2---:R-:W-:Y:S04]  /*1dc00*/  STL [R1+0x1304], R86 ;  /* 0x0013045601007387 */ /* 0x004fe80000100800 */
[----:B------:R-:W-:Y:S04]  /*1dc10*/  STL [R1+0x8d4], R8 ;  /* 0x0008d40801007387 */ /* 0x000fe80000100800 */
[----:B------:R2:W-:Y:S04]  /*1dc20*/  STL [R1+0x28c], R12 ;  /* 0x00028c0c01007387 */ /* 0x0005e80000100800 */
[----:B------:R-:W-:Y:S04]  /*1dc30*/  STL [R1+0x904], R2 ;  /* 0x0009040201007387 */ /* 0x000fe80000100800 */
[----:B------:R-:W-:Y:S04]  /*1dc40*/  STL [R1+0x8d0], R17 ;  /* 0x0008d01101007387 */ /* 0x000fe80000100800 */
[----:B------:R-:W3:Y:S01]  /*1dc50*/  LDL R10, [R1+0x12cc] ;  /* 0x0012cc00010a7983 */ /* 0x000ee20000100800 */
[----:B------:R-:W-:-:S02]  /*1dc60*/  ISETP.GT.U32.AND P5, PT, R68, R9, PT ;  /* 0x000000094400720c */ /* 0x000fc40003fa4070 */
[----:B------:R-:W-:Y:S02]  /*1dc70*/  ISETP.GT.U32.AND P3, PT, R68, R15, PT ;  /* 0x0000000f4400720c */ /* 0x000fe40003f64070 */
[----:B------:R-:W-:-:S09]  /*1dc80*/  ISETP.GE.AND P6, PT, R14, RZ, PT ;  /* 0x000000ff0e00720c */ /* 0x000fd20003fc6270 */
[--C-:B------:R-:W-:Y:S01]  /*1dc90*/  @!P5 IMAD.IADD R9, R9, 0x1, -R68.reuse ;  /* 0x000000010909d824 */ /* 0x100fe200078e0a44 */
[----:B------:R-:W-:Y:S01]  /*1dca0*/  ISETP.GT.U32.AND P5, PT, R68, R13, PT ;  /* 0x0000000d4400720c */ /* 0x000fe20003fa4070 */
[----:B------:R-:W-:Y:S02]  /*1dcb0*/  @!P3 IMAD.IADD R15, R15, 0x1, -R68 ;  /* 0x000000010f0fb824 */ /* 0x000fe400078e0a44 */
[----:B0-----:R-:W-:-:S03]  /*1dcc0*/  IMAD.MOV.U32 R5, RZ, RZ, R12 ;  /* 0x000000ffff057224 */ /* 0x001fc600078e000c */
[----:B------:R-:W-:Y:S01]  /*1dcd0*/  ISETP.GT.U32.AND P3, PT, R68, R15, PT ;  /* 0x0000000f4400720c */ /* 0x000fe20003f64070 */
[----:B------:R-:W-:-:S06]  /*1dce0*/  @!P4 IMAD.MOV R5, RZ, RZ, -R5 ;  /* 0x000000ffff05c224 */ /* 0x000fcc00078e0a05 */
[----:B------:R-:W-:Y:S01]  /*1dcf0*/  @!P5 IMAD.IADD R13, R13, 0x1, -R68 ;  /* 0x000000010d0dd824 */ /* 0x000fe200078e0a44 */
[----:B------:R-:W-:-:S03]  /*1dd00*/  ISETP.GT.U32.AND P5, PT, R68, R9, PT ;  /* 0x000000094400720c */ /* 0x000fc60003fa4070 */
[----:B------:R-:W-:Y:S01]  /*1dd10*/  IMAD.MOV.U32 R4, RZ, RZ, R13 ;  /* 0x000000ffff047224 */ /* 0x000fe200078e000d */
[----:B------:R-:W-:-:S03]  /*1dd20*/  SEL R5, R73, R5, !P1 ;  /* 0x0000000549057207 */ /* 0x000fc60004800000 */
[----:B------:R-:W-:Y:S02]  /*1dd30*/  @!P6 IMAD.MOV R4, RZ, RZ, -R4 ;  /* 0x000000ffff04e224 */ /* 0x000fe400078e0a04 */
[----:B------:R-:W-:Y:S01]  /*1dd40*/  IMAD R6, R5, UR4, RZ ;  /* 0x0000000405067c24 */ /* 0x000fe2000f8e02ff */
[----:B------:R-:W-:Y:S01]  /*1dd50*/  STL [R1+0x1308], R85 ;  /* 0x0013085501007387 */ /* 0x000fe20000100800 */
[--C-:B------:R-:W-:Y:S01]  /*1dd60*/  @!P3 IMAD.IADD R15, R15, 0x1, -R68.reuse ;  /* 0x000000010f0fb824 */ /* 0x100fe200078e0a44 */
[----:B------:R-:W-:Y:S01]  /*1dd70*/  SEL R4, R73, R4, !P1 ;  /* 0x0000000449047207 */ /* 0x000fe20004800000 */
[----:B------:R-:W-:Y:S01]  /*1dd80*/  @!P5 IMAD.IADD R9, R9, 0x1, -R68 ;  /* 0x000000010909d824 */ /* 0x000fe200078e0a44 */
[----:B------:R-:W-:Y:S01]  /*1dd90*/  STL [R1+0x900], R3 ;  /* 0x0009000301007387 */ /* 0x000fe20000100800 */
[----:B------:R-:W-:Y:S01]  /*1dda0*/  LEA R7, P3, R6, R72, 0x1 ;  /* 0x0000004806077211 */ /* 0x000fe200078608ff */
[----:B------:R-:W0:Y:S01]  /*1ddb0*/  LDCU UR4, c[0x0][0x3b0] ;  /* 0x00007600ff0477ac */ /* 0x000e220008000800 */
[----:B------:R-:W-:Y:S01]  /*1ddc0*/  IMAD R4, R4, UR5, RZ ;  /* 0x0000000504047c24 */ /* 0x000fe2000f8e02ff */
[----:B------:R-:W3:Y:S01]  /*1ddd0*/  LDL.LU R14, [R1+0x1f4] ;  /* 0x0001f400010e7983 */ /* 0x000ee20000300800 */
[----:B------:R-:W-:Y:S01]  /*1dde0*/  IMAD.MOV.U32 R5, RZ, RZ, R9 ;  /* 0x000000ffff057224 */ /* 0x000fe200078e0009 */
[----:B------:R-:W-:Y:S01]  /*1ddf0*/  LEA.HI.X.SX32 R6, R6, R69, 0x1, P3 ;  /* 0x0000004506067211 */ /* 0x000fe200018f0eff */
[----:B------:R-:W0:Y:S01]  /*1de00*/  LDCU UR5, c[0x0][0x3b0] ;  /* 0x00007600ff0577ac */ /* 0x000e220008000800 */
[----:B------:R-:W-:Y:S04]  /*1de10*/  STL [R1+0x130c], R84 ;  /* 0x00130c5401007387 */ /* 0x000fe80000100800 */
[----:B--2---:R-:W2:Y:S04]  /*1de20*/  LDL.LU R12, [R1+0x1c0] ;  /* 0x0001c000010c7983 */ /* 0x004ea80000300800 */
[----:B------:R0:W-:Y:S04]  /*1de30*/  STL [R1+0x278], R13 ;  /* 0x0002780d01007387 */ /* 0x0001e80000100800 */
[----:B0-----:R-:W2:Y:S04]  /*1de40*/  LDL R13, [R1+0x127c] ;  /* 0x00127c00010d7983 */ /* 0x001ea80000100800 */
[----:B------:R0:W-:Y:S04]  /*1de50*/  STL [R1+0x260], R9 ;  /* 0x0002600901007387 */ /* 0x0001e80000100800 */
[----:B0-----:R-:W2:Y:S04]  /*1de60*/  LDL.LU R9, [R1+0x1a0] ;  /* 0x0001a00001097983 */ /* 0x001ea80000300800 */
[----:B------:R-:W-:Y:S04]  /*1de70*/  STL [R1+0x240], R15 ;  /* 0x0002400f01007387 */ /* 0x000fe80000100800 */
[----:B------:R0:W-:Y:S01]  /*1de80*/  STL [R1+0x934], R7 ;  /* 0x0009340701007387 */ /* 0x0001e20000100800 */
[----:B------:R-:W-:-:S02]  /*1de90*/  PRMT R83, RZ, 0x7610, R83 ;  /* 0x00007610ff537816 */ /* 0x000fc40000000053 */
[----:B0-----:R-:W-:Y:S02]  /*1dea0*/  @P0 LOP3.LUT R7, R7, R6, RZ, 0x3c, !PT ;  /* 0x0000000607070212 */ /* 0x001fe400078e3cff */
[----:B------:R-:W-:Y:S02]  /*1deb0*/  PRMT R82, RZ, 0x7610, R82 ;  /* 0x00007610ff527816 */ /* 0x000fe40000000052 */
[----:B----4-:R-:W-:-:S13]  /*1dec0*/  ISETP.GT.U32.AND P4, PT, R68, R11, PT ;  /* 0x0000000b4400720c */ /* 0x010fda0003f84070 */
[----:B------:R-:W-:Y:S01]  /*1ded0*/  @!P4 IMAD.IADD R11, R11, 0x1, -R68 ;  /* 0x000000010b0bc824 */ /* 0x000fe200078e0a44 */
[----:B------:R-:W-:-:S04]  /*1dee0*/  LEA R2, P4, R4, R72, 0x1 ;  /* 0x0000004804027211 */ /* 0x000fc800078808ff */
[----:B------:R-:W-:Y:S02]  /*1def0*/  LEA.HI.X.SX32 R3, R4, R69, 0x1, P4 ;  /* 0x0000004504037211 */ /* 0x000fe400020f0eff */
[----:B---3--:R-:W-:Y:S02]  /*1df00*/  ISETP.GE.AND P5, PT, R10, RZ, PT ;  /* 0x000000ff0a00720c */ /* 0x008fe40003fa6270 */
[----:B------:R-:W3:Y:S04]  /*1df10*/  LDL.LU R10, [R1+0x120] ;  /* 0x00012000010a7983 */ /* 0x000ee80000300800 */
[----:B------:R-:W-:Y:S04]  /*1df20*/  STL [R1+0x964], R2 ;  /* 0x0009640201007387 */ /* 0x000fe80000100800 */
[----:B------:R0:W-:Y:S02]  /*1df30*/  STL [R1+0x930], R6 ;  /* 0x0009300601007387 */ /* 0x0001e40000100800 */
[----:B0-----:R-:W-:-:S04]  /*1df40*/  @P0 LOP3.LUT R6, R7, R6, RZ, 0x3c, !PT ;  /* 0x0000000607060212 */ /* 0x001fc800078e3cff */
[----:B------:R-:W-:-:S05]  /*1df50*/  @P0 LOP3.LUT R7, R7, R6, RZ, 0x3c, !PT ;  /* 0x0000000607070212 */ /* 0x000fca00078e3cff */
[----:B------:R0:W4:Y:S02]  /*1df60*/  @P0 LDG.E.U16 R83, desc[UR20][R6.64] ;  /* 0x0000001406530981 */ /* 0x000124000c1e1500 */
[----:B0-----:R-:W-:Y:S02]  /*1df70*/  @P0 IMAD.MOV.U32 R6, RZ, RZ, R2 ;  /* 0x000000ffff060224 */ /* 0x001fe400078e0002 */
[----:B------:R-:W-:-:S05]  /*1df80*/  @P0 IMAD.MOV.U32 R7, RZ, RZ, R3 ;  /* 0x000000ffff070224 */ /* 0x000fca00078e0003 */
[----:B------:R0:W3:Y:S01]  /*1df90*/  @P0 LDG.E.U16 R82, desc[UR20][R6.64] ;  /* 0x0000001406520981 */ /* 0x0000e2000c1e1500 */
[----:B------:R-:W-:Y:S02]  /*1dfa0*/  ISETP.GE.AND P6, PT, R16, RZ, PT ;  /* 0x000000ff1000720c */ /* 0x000fe40003fc6270 */
[----:B------:R-:W-:Y:S01]  /*1dfb0*/  ISETP.GT.U32.AND P3, PT, R68, R11, PT ;  /* 0x0000000b4400720c */ /* 0x000fe20003f64070 */
[----:B------:R-:W-:-:S04]  /*1dfc0*/  IMAD.MOV.U32 R4, RZ, RZ, R15 ;  /* 0x000000ffff047224 */ /* 0x000fc800078e000f */
[----:B------:R-:W-:Y:S01]  /*1dfd0*/  @!P5 IMAD.MOV R4, RZ, RZ, -R4 ;  /* 0x000000ffff04d224 */ /* 0x000fe200078e0a04 */
[----:B--2---:R-:W-:-:S05]  /*1dfe0*/  ISETP.GT.U32.AND P4, PT, R68, R12, PT ;  /* 0x0000000c4400720c */ /* 0x004fca0003f84070 */
[----:B------:R-:W-:Y:S02]  /*1dff0*/  @!P6 IMAD.MOV R5, RZ, RZ, -R5 ;  /* 0x000000ffff05e224 */ /* 0x000fe400078e0a05 */
[----:B------:R-:W-:-:S03]  /*1e000*/  @!P3 IMAD.IADD R11, R11, 0x1, -R68 ;  /* 0x000000010b0bb824 */ /* 0x000fc600078e0a44 */
[----:B0-----:R-:W-:Y:S02]  /*1e010*/  SEL R6, R73, R5, !P1 ;  /* 0x0000000549067207 */ /* 0x001fe40004800000 */
[----:B------:R-:W-:Y:S02]  /*1e020*/  ISETP.GE.AND P5, PT, R13, RZ, PT ;  /* 0x000000ff0d00720c */ /* 0x000fe40003fa6270 */
[----:B------:R-:W-:Y:S01]  /*1e030*/  SEL R5, R73, R4, !P1 ;  /* 0x0000000449057207 */ /* 0x000fe20004800000 */
[----:B------:R-:W-:-:S04]  /*1e040*/  IMAD.MOV.U32 R4, RZ, RZ, R11 ;  /* 0x000000ffff047224 */ /* 0x000fc800078e000b */
[----:B-1----:R-:W-:Y:S02]  /*1e050*/  IMAD R5, R5, UR12, RZ ;  /* 0x0000000c05057c24 */ /* 0x002fe4000f8e02ff */
[----:B------:R-:W-:Y:S01]  /*1e060*/  @!P4 IMAD.IADD R12, R12, 0x1, -R68 ;  /* 0x000000010c0cc824 */ /* 0x000fe200078e0a44 */
[----:B------:R-:W-:Y:S01]  /*1e070*/  PRMT R81, RZ, 0x7610, R81 ;  /* 0x00007610ff517816 */ /* 0x000fe20000000051 */
[----:B------:R-:W-:Y:S01]  /*1e080*/  IMAD R6, R6, UR7, RZ ;  /* 0x0000000706067c24 */ /* 0x000fe2000f8e02ff */
[----:B------:R-:W-:Y:S01]  /*1e090*/  PRMT R80, RZ, 0x7610, R80 ;  /* 0x00007610ff507816 */ /* 0x000fe20000000050 */
[----:B------:R-:W-:Y:S01]  /*1e0a0*/  @!P5 IMAD.MOV R4, RZ, RZ, -R4 ;  /* 0x000000ffff04d224 */ /* 0x000fe200078e0a04 */
[-C--:B------:R-:W-:Y:S01]  /*1e0b0*/  LEA R2, P5, R5, R72.reuse, 0x1 ;  /* 0x0000004805027211 */ /* 0x080fe200078a08ff */
[----:B------:R-:W0:Y:S01]  /*1e0c0*/  LDCU UR7, c[0x0][0x3b0] ;  /* 0x00007600ff0777ac */ /* 0x000e220008000800 */
[C---:B------:R-:W-:Y:S02]  /*1e0d0*/  LEA R7, P4, R6.reuse, R72, 0x1 ;  /* 0x0000004806077211 */ /* 0x040fe400078808ff */
[----:B------:R-:W-:Y:S01]  /*1e0e0*/  SEL R4, R73, R4, !P1 ;  /* 0x0000000449047207 */ /* 0x000fe20004800000 */
[----:B------:R-:W1:Y:S01]  /*1e0f0*/  LDCU UR12, c[0x0][0x3b0] ;  /* 0x00007600ff0c77ac */ /* 0x000e620008000800 */
[-C--:B------:R-:W-:Y:S01]  /*1e100*/  LEA.HI.X.SX32 R8, R6, R69.reuse, 0x1, P4 ;  /* 0x0000004506087211 */ /* 0x080fe200020f0eff */
[----:B------:R-:W-:Y:S01]  /*1e110*/  @P0 IMAD.MOV.U32 R6, RZ, RZ, R7 ;  /* 0x000000ffff060224 */ /* 0x000fe200078e0007 */
[----:B------:R-:W-:Y:S01]  /*1e120*/  PRMT R79, RZ, 0x7610, R79 ;  /* 0x00007610ff4f7816 */ /* 0x000fe2000000004f */
[----:B----4-:R-:W-:Y:S04]  /*1e130*/  STL [R1+0x1310], R83 ;  /* 0x0013105301007387 */ /* 0x010fe80000100800 */
[----:B------:R2:W-:Y:S02]  /*1e140*/  STL [R1+0x960], R3 ;  /* 0x0009600301007387 */ /* 0x0005e40000100800 */
[----:B--2---:R-:W-:-:S02]  /*1e150*/  LEA.HI.X.SX32 R3, R5, R69, 0x1, P5 ;  /* 0x0000004505037211 */ /* 0x004fc400028f0eff */
[----:B------:R-:W-:Y:S01]  /*1e160*/  ISETP.GT.U32.AND P5, PT, R68, R12, PT ;  /* 0x0000000c4400720c */ /* 0x000fe20003fa4070 */
[----:B---3--:R-:W-:Y:S04]  /*1e170*/  STL [R1+0x1314], R82 ;  /* 0x0013145201007387 */ /* 0x008fe80000100800 */
[----:B------:R-:W2:Y:S04]  /*1e180*/  LDL R16, [R1+0x1218] ;  /* 0x0012180001107983 */ /* 0x000ea80000100800 */
[----:B------:R-:W3:Y:S04]  /*1e190*/  LDL R15, [R1+0x1154] ;  /* 0x00115400010f7983 */ /* 0x000ee80000100800 */
[----:B------:R-:W-:Y:S04]  /*1e1a0*/  STL [R1+0x214], R11 ;  /* 0x0002140b01007387 */ /* 0x000fe80000100800 */
[----:B------:R-:W4:Y:S01]  /*1e1b0*/  LDL R13, [R1+0x101c] ;  /* 0x00101c00010d7983 */ /* 0x000f220000100800 */
[----:B------:R-:W-:Y:S01]  /*1e1c0*/  IMAD R5, R4, UR4, RZ ;  /* 0x0000000404057c24 */ /* 0x000fe2000f8e02ff */
[----:B------:R-:W-:Y:S01]  /*1e1d0*/  ISETP.GT.U32.AND P6, PT, R68, R14, PT ;  /* 0x0000000e4400720c */ /* 0x000fe20003fc4070 */
[----:B------:R-:W-:Y:S01]  /*1e1e0*/  @!P5 IMAD.IADD R12, R12, 0x1, -R68 ;  /* 0x000000010c0cd824 */ /* 0x000fe200078e0a44 */
[----:B------:R0:W-:Y:S01]  /*1e1f0*/  STL [R1+0x994], R7 ;  /* 0x0009940701007387 */ /* 0x0001e20000100800 */
[----:B------:R-:W-:Y:S01]  /*1e200*/  ISETP.GT.U32.AND P4, PT, R68, R10, PT ;  /* 0x0000000a4400720c */ /* 0x000fe20003f84070 */
[----:B------:R-:W1:Y:S02]  /*1e210*/  LDCU UR4, c[0x0][0x3b0] ;  /* 0x00007600ff0477ac */ /* 0x000e640008000800 */
[----:B------:R1:W-:Y:S01]  /*1e220*/  STL [R1+0x9c4], R2 ;  /* 0x0009c40201007387 */ /* 0x0003e20000100800 */
[----:B0-----:R-:W-:-:S03]  /*1e230*/  @P0 IMAD.MOV.U32 R7, RZ, RZ, R8 ;  /* 0x000000ffff070224 */ /* 0x001fc600078e0008 */
[----:B------:R-:W-:Y:S04]  /*1e240*/  STL [R1+0x990], R8 ;  /* 0x0009900801007387 */ /* 0x000fe80000100800 */
[----:B------:R0:W4:Y:S04]  /*1e250*/  @P0 LDG.E.U16 R81, desc[UR20][R6.64] ;  /* 0x0000001406510981 */ /* 0x000128000c1e1500 */
[----:B------:R1:W-:Y:S04]  /*1e260*/  STL [R1+0x9c0], R3 ;  /* 0x0009c00301007387 */ /* 0x0003e80000100800 */
[----:B------:R-:W4:Y:S01]  /*1e270*/  LDL R11, [R1+0xf7c] ;  /* 0x000f7c00010b7983 */ /* 0x000f220000100800 */
[----:B0-----:R-:W-:Y:S01]  /*1e280*/  @P0 IMAD.MOV.U32 R6, RZ, RZ, R2 ;  /* 0x000000ffff060224 */ /* 0x001fe200078e0002 */
[----:B-1----:R-:W-:Y:S01]  /*1e290*/  LEA R2, P5, R5, R72, 0x1 ;  /* 0x0000004805027211 */ /* 0x002fe200078a08ff */
[----:B------:R-:W-:-:S03]  /*1e2a0*/  @P0 IMAD.MOV.U32 R7, RZ, RZ, R3 ;  /* 0x000000ffff070224 */ /* 0x000fc600078e0003 */
[----:B------:R-:W-:Y:S02]  /*1e2b0*/  LEA.HI.X.SX32 R3, R5, R69, 0x1, P5 ;  /* 0x0000004505037211 */ /* 0x000fe400028f0eff */
[----:B------:R0:W4:Y:S02]  /*1e2c0*/  @P0 LDG.E.U16 R80, desc[UR20][R6.64] ;  /* 0x0000001406500981 */ /* 0x000124000c1e1500 */
[----:B0-----:R-:W-:Y:S02]  /*1e2d0*/  @P0 IMAD.MOV.U32 R6, RZ, RZ, R2 ;  /* 0x000000ffff060224 */ /* 0x001fe400078e0002 */
[----:B------:R-:W-:-:S05]  /*1e2e0*/  @P0 IMAD.MOV.U32 R7, RZ, RZ, R3 ;  /* 0x000000ffff070224 */ /* 0x000fca00078e0003 */
[----:B------:R0:W4:Y:S01]  /*1e2f0*/  @P0 LDG.E.U16 R79, desc[UR20][R6.64] ;  /* 0x00000014064f0981 */ /* 0x000122000c1e1500 */
[----:B------:R-:W-:Y:S01]  /*1e300*/  @!P6 IMAD.IADD R14, R14, 0x1, -R68 ;  /* 0x000000010e0ee824 */ /* 0x000fe200078e0a44 */
[----:B------:R-:W-:-:S04]  /*1e310*/  ISETP.GT.U32.AND P6, PT, R68, R9, PT ;  /* 0x000000094400720c */ /* 0x000fc80003fc4070 */
[----:B------:R-:W-:Y:S01]  /*1e320*/  ISETP.GT.U32.AND P3, PT, R68, R14, PT ;  /* 0x0000000e4400720c */ /* 0x000fe20003f64070 */
[----:B------:R-:W-:-:S08]  /*1e330*/  @!P4 IMAD.IADD R10, R10, 0x1, -R68 ;  /* 0x000000010a0ac824 */ /* 0x000fd000078e0a44 */
[----:B------:R-:W-:-:S04]  /*1e340*/  @!P6 IMAD.IADD R9, R9, 0x1, -R68 ;  /* 0x000000010909e824 */ /* 0x000fc800078e0a44 */
[----:B------:R-:W-:Y:S01]  /*1e350*/  @!P3 IMAD.IADD R14, R14, 0x1, -R68 ;  /* 0x000000010e0eb824 */ /* 0x000fe200078e0a44 */
[----:B------:R-:W-:-:S03]  /*1e360*/  ISETP.GT.U32.AND P4, PT, R68, R9, PT ;  /* 0x000000094400720c */ /* 0x000fc60003f84070 */
[----:B------:R-:W-:Y:S02]  /*1e370*/  IMAD.MOV.U32 R4, RZ, RZ, R14 ;  /* 0x000000ffff047224 */ /* 0x000fe400078e000e */
[----:B------:R-:W-:Y:S01]  /*1e380*/  IMAD.MOV.U32 R5, RZ, RZ, R12 ;  /* 0x000000ffff057224 */ /* 0x000fe200078e000c */
[----:B------:R-:W-:-:S07]  /*1e390*/  ISETP.GT.U32.AND P5, PT, R68, R10, PT ;  /* 0x0000000a4400720c */ /* 0x000fce0003fa4070 */
[----:B------:R-:W-:-:S06]  /*1e3a0*/  @!P4 IMAD.IADD R9, R9, 0x1, -R68 ;  /* 0x000000010909c824 */ /* 0x000fcc00078e0a44 */
[----:B------:R-:W-:Y:S01]  /*1e3b0*/  @!P5 IMAD.IADD R10, R10, 0x1, -R68 ;  /* 0x000000010a0ad824 */ /* 0x000fe200078e0a44 */
[----:B------:R-:W-:Y:S02]  /*1e3c0*/  PRMT R78, RZ, 0x7610, R78 ;  /* 0x00007610ff4e7816 */ /* 0x000fe4000000004e */
[----:B------:R-:W-:Y:S02]  /*1e3d0*/  PRMT R77, RZ, 0x7610, R77 ;  /* 0x00007610ff4d7816 */ /* 0x000fe4000000004d */
[----:B------:R-:W-:Y:S02]  /*1e3e0*/  PRMT R76, RZ, 0x7610, R76 ;  /* 0x00007610ff4c7816 */ /* 0x000fe4000000004c */
[----:B--2---:R-:W-:Y:S02]  /*1e3f0*/  ISETP.GE.AND P3, PT, R16, RZ, PT ;  /* 0x000000ff1000720c */ /* 0x004fe40003f66270 */
[----:B---3--:R-:W-:-:S11]  /*1e400*/  ISETP.GE.AND P6, PT, R15, RZ, PT ;  /* 0x000000ff0f00720c */ /* 0x008fd60003fc6270 */
[----:B------:R-:W-:Y:S01]  /*1e410*/  @!P3 IMAD.MOV R4, RZ, RZ, -R4 ;  /* 0x000000ffff04b224 */ /* 0x000fe200078e0a04 */
[----:B----4-:R-:W-:Y:S01]  /*1e420*/  ISETP.GE.AND P3, PT, R13, RZ, PT ;  /* 0x000000ff0d00720c */ /* 0x010fe20003f66270 */
[----:B------:R-:W-:-:S03]  /*1e430*/  @!P6 IMAD.MOV R5, RZ, RZ, -R5 ;  /* 0x000000ffff05e224 */ /* 0x000fc600078e0a05 */
[C---:B0-----:R-:W-:Y:S01]  /*1e440*/  SEL R6, R73.reuse, R4, !P1 ;  /* 0x0000000449067207 */ /* 0x041fe20004800000 */
[----:B------:R-:W-:Y:S01]  /*1e450*/  IMAD.MOV.U32 R4, RZ, RZ, R9 ;  /* 0x000000ffff047224 */ /* 0x000fe200078e0009 */
[----:B------:R-:W-:-:S03]  /*1e460*/  SEL R5, R73, R5, !P1 ;  /* 0x0000000549057207 */ /* 0x000fc60004800000 */
[----:B------:R-:W-:Y:S01]  /*1e470*/  IMAD R6, R6, UR5, RZ ;  /* 0x0000000506067c24 */ /* 0x000fe2000f8e02ff */
[----:B------:R-:W-:Y:S01]  /*1e480*/  PRMT R75, RZ, 0x7610, R75 ;  /* 0x00007610ff4b7816 */ /* 0x000fe2000000004b */
[C---:B------:R-:W-:Y:S02]  /*1e490*/  VIADD R43, R0.reuse, 0x67 ;  /* 0x00000067002b7836 */ /* 0x040fe40000000000 */
[C---:B------:R-:W-:Y:S02]  /*1e4a0*/  VIADD R42, R0.reuse, 0x6e ;  /* 0x0000006e002a7836 */ /* 0x040fe40000000000 */
[C---:B------:R-:W-:Y:S01]  /*1e4b0*/  VIADD R41, R0.reuse, 0x6f ;  /* 0x0000006f00297836 */ /* 0x040fe20000000000 */
[----:B------:R-:W-:Y:S01]  /*1e4c0*/  STL [R1+0x1318], R81 ;  /* 0x0013185101007387 */ /* 0x000fe20000100800 */
[----:B------:R-:W-:Y:S02]  /*1e4d0*/  IMAD R7, R5, UR4, RZ ;  /* 0x0000000405077c24 */ /* 0x000fe4000f8e02ff */
[----:B------:R-:W-:Y:S01]  /*1e4e0*/  @!P3 IMAD.MOV R4, RZ, RZ, -R4 ;  /* 0x000000ffff04b224 */ /* 0x000fe200078e0a04 */
[----:B------:R-:W-:Y:S01]  /*1e4f0*/  ISETP.GE.AND P4, PT, R11, RZ, PT ;  /* 0x000000ff0b00720c */ /* 0x000fe20003f86270 */
[----:B------:R-:W-:-:S02]  /*1e500*/  VIADD R40, R0, 0x76 ;  /* 0x0000007600287836 */ /* 0x000fc40000000000 */
[C---:B------:R-:W-:Y:S02]  /*1e510*/  VIADD R39, R0.reuse, 0x77 ;  /* 0x0000007700277836 */ /* 0x040fe40000000000 */
[C---:B------:R-:W-:Y:S02]  /*1e520*/  VIADD R38, R0.reuse, 0x7e ;  /* 0x0000007e00267836 */ /* 0x040fe40000000000 */
[C---:B------:R-:W-:Y:S02]  /*1e530*/  VIADD R37, R0.reuse, 0x7f ;  /* 0x0000007f00257836 */ /* 0x040fe40000000000 */
[C---:B------:R-:W-:Y:S01]  /*1e540*/  VIADD R36, R0.reuse, 0x86 ;  /* 0x0000008600247836 */ /* 0x040fe20000000000 */
[----:B------:R-:W-:Y:S01]  /*1e550*/  STL [R1+0x131c], R80 ;  /* 0x00131c5001007387 */ /* 0x000fe20000100800 */
[----:B------:R-:W-:Y:S02]  /*1e560*/  IMAD.MOV.U32 R5, RZ, RZ, R10 ;  /* 0x000000ffff057224 */ /* 0x000fe400078e000a */
[C---:B------:R-:W-:Y:S01]  /*1e570*/  VIADD R35, R0.reuse, 0x87 ;  /* 0x0000008700237836 */ /* 0x040fe20000000000 */
[----:B------:R-:W-:Y:S01]  /*1e580*/  STL [R1+0x1f4], R14 ;  /* 0x0001f40e01007387 */ /* 0x000fe20000100800 */
[----:B------:R-:W-:-:S02]  /*1e590*/  VIADD R34, R0, 0x8e ;  /* 0x0000008e00227836 */ /* 0x000fc40000000000 */
[C---:B------:R-:W-:Y:S01]  /*1e5a0*/  VIADD R33, R0.reuse, 0x8f ;  /* 0x0000008f00217836 */ /* 0x040fe20000000000 */
[----:B------:R-:W-:Y:S01]  /*1e5b0*/  STL [R1+0x1c0], R12 ;  /* 0x0001c00c01007387 */ /* 0x000fe20000100800 */
[C---:B------:R-:W-:Y:S02]  /*1e5c0*/  VIADD R32, R0.reuse, 0x96 ;  /* 0x0000009600207836 */ /* 0x040fe40000000000 */
[C---:B------:R-:W-:Y:S01]  /*1e5d0*/  VIADD R88, R0.reuse, 0x97 ;  /* 0x0000009700587836 */ /* 0x040fe20000000000 */
[----:B------:R0:W-:Y:S01]  /*1e5e0*/  STL [R1+0x9f4], R2 ;  /* 0x0009f40201007387 */ /* 0x0001e20000100800 */
[C---:B------:R-:W-:Y:S01]  /*1e5f0*/  VIADD R71, R0.reuse, 0xae ;  /* 0x000000ae00477836 */ /* 0x040fe20000000000 */
[----:B------:R-:W-:Y:S01]  /*1e600*/  IABS R15, R43 ;  /* 0x0000002b000f7213 */ /* 0x000fe20000000000 */
[C---:B------:R-:W-:Y:S01]  /*1e610*/  VIADD R70, R0.reuse, 0xaf ;  /* 0x000000af00467836 */ /* 0x040fe20000000000 */
[----:B------:R-:W-:Y:S01]  /*1e620*/  STL [R1+0x9f0], R3 ;  /* 0x0009f00301007387 */ /* 0x000fe20000100800 */
[----:B------:R-:W-:Y:S01]  /*1e630*/  IABS R13, R41 ;  /* 0x00000029000d7213 */ /* 0x000fe20000000000 */
[C---:B------:R-:W-:Y:S01]  /*1e640*/  VIADD R87, R0.reuse, 0xb6 ;  /* 0x000000b600577836 */ /* 0x040fe20000000000 */
[----:B------:R-:W1:Y:S01]  /*1e650*/  LDCU UR4, c[0x0][0x3b0] ;  /* 0x00007600ff0477ac */ /* 0x000e620008000800 */
[----:B------:R-:W-:Y:S01]  /*1e660*/  STL [R1+0x1320], R79 ;  /* 0x0013204f01007387 */ /* 0x000fe20000100800 */
[----:B------:R-:W-:-:S02]  /*1e670*/  VIADD R86, R0, 0xbf ;  /* 0x000000bf00567836 */ /* 0x000fc40000000000 */
[C---:B------:R-:W-:Y:S01]  /*1e680*/  VIADD R85, R0.reuse, 0xc7 ;  /* 0x000000c700557836 */ /* 0x040fe20000000000 */
[----:B------:R2:W-:Y:S01]  /*1e690*/  STL [R1+0x1a0], R9 ;  /* 0x0001a00901007387 */ /* 0x0005e20000100800 */
[----:B0-----:R-:W-:Y:S01]  /*1e6a0*/  LEA R2, P5, R7, R72, 0x1 ;  /* 0x0000004807027211 */ /* 0x001fe200078a08ff */
[C---:B------:R-:W-:Y:S01]  /*1e6b0*/  VIADD R84, R0.reuse, 0xc6 ;  /* 0x000000c600547836 */ /* 0x040fe20000000000 */
[----:B------:R-:W-:Y:S01]  /*1e6c0*/  SEL R4, R73, R4, !P1 ;  /* 0x0000000449047207 */ /* 0x000fe20004800000 */
[----:B------:R-:W-:Y:S01]  /*1e6d0*/  STL [R1+0x120], R10 ;  /* 0x0001200a01007387 */ /* 0x000fe20000100800 */
[----:B------:R-:W-:Y:S01]  /*1e6e0*/  VIADD R83, R0, 0xce ;  /* 0x000000ce00537836 */ /* 0x000fe20000000000 */
[----:B------:R-:W0:Y:S01]  /*1e6f0*/  LDCU UR5, c[0x0][0x3b0] ;  /* 0x00007600ff0577ac */ /* 0x000e220008000800 */
[----:B--2---:R-:W-:-:S04]  /*1e700*/  LEA R9, P3, R6, R72, 0x1 ;  /* 0x0000004806097211 */ /* 0x004fc800078608ff */
[-C--:B------:R-:W-:Y:S01]  /*1e710*/  LEA.HI.X.SX32 R6, R6, R69.reuse, 0x1, P3 ;  /* 0x0000004506067211 */ /* 0x080fe200018f0eff */
[----:B------:R-:W-:Y:S01]  /*1e720*/  STL [R1+0xa24], R9 ;  /* 0x000a240901007387 */ /* 0x000fe20000100800 */
[----:B------:R-:W-:-:S03]  /*1e730*/  LEA.HI.X.SX32 R3, R7, R69, 0x1, P5 ;  /* 0x0000004507037211 */ /* 0x000fc600028f0eff */
[----:B------:R-:W-:Y:S01]  /*1e740*/  STL [R1+0xa54], R2 ;  /* 0x000a540201007387 */ /* 0x000fe20000100800 */
[----:B------:R-:W-:-:S03]  /*1e750*/  @P0 IMAD.MOV.U32 R7, RZ, RZ, R6 ;  /* 0x000000ffff070224 */ /* 0x000fc600078e0006 */
[----:B------:R2:W-:Y:S01]  /*1e760*/  STL [R1+0xa20], R6 ;  /* 0x000a200601007387 */ /* 0x0005e20000100800 */
[----:B------:R-:W-:Y:S02]  /*1e770*/  IMAD R8, R4, UR7, RZ ;  /* 0x0000000704087c24 */ /* 0x000fe4000f8e02ff */
[----:B------:R-:W-:Y:S02]  /*1e780*/  @!P4 IMAD.MOV R5, RZ, RZ, -R5 ;  /* 0x000000ffff05c224 */ /* 0x000fe400078e0a05 */
[----:B--2---:R-:W-:Y:S01]  /*1e790*/  @P0 IMAD.MOV.U32 R6, RZ, RZ, R9 ;  /* 0x000000ffff060224 */ /* 0x004fe200078e0009 */
[----:B------:R2:W-:Y:S01]  /*1e7a0*/  STL [R1+0xa50], R3 ;  /* 0x000a500301007387 */ /* 0x0005e20000100800 */
[----:B------:R-:W-:Y:S01]  /*1e7b0*/  @P0 IMAD.MOV.U32 R4, RZ, RZ, R2 ;  /* 0x000000ffff040224 */ /* 0x000fe200078e0002 */
[----:B------:R-:W-:Y:S02]  /*1e7c0*/  IABS R14, R42 ;  /* 0x0000002a000e7213 */ /* 0x000fe40000000000 */
[----:B------:R-:W-:Y:S01]  /*1e7d0*/  IABS R12, R40 ;  /* 0x00000028000c7213 */ /* 0x000fe20000000000 */
[----:B------:R3:W4:Y:S01]  /*1e7e0*/  @P0 LDG.E.U16 R78, desc[UR20][R6.64] ;  /* 0x00000014064e0981 */ /* 0x000722000c1e1500 */
[----:B------:R-:W-:Y:S01]  /*1e7f0*/  IABS R11, R39 ;  /* 0x00000027000b7213 */ /* 0x000fe20000000000 */
[----:B------:R-:W-:Y:S01]  /*1e800*/  VIADD R82, R0, 0xcf ;  /* 0x000000cf00527836 */ /* 0x000fe20000000000 */
[----:B------:R-:W0:Y:S01]  /*1e810*/  LDCU UR7, c[0x0][0x3b0] ;  /* 0x00007600ff0777ac */ /* 0x000e220008000800 */
[----:B---3--:R-:W-:-:S02]  /*1e820*/  LEA R7, P3, R8, R72, 0x1 ;  /* 0x0000004808077211 */ /* 0x008fc400078608ff */
[----:B------:R-:W-:Y:S01]  /*1e830*/  SEL R6, R73, R5, !P1 ;  /* 0x0000000549067207 */ /* 0x000fe20004800000 */
[----:B------:R-:W-:Y:S01]  /*1e840*/  @P0 IMAD.MOV.U32 R5, RZ, RZ, R3 ;  /* 0x000000ffff050224 */ /* 0x000fe200078e0003 */
[----:B------:R-:W-:-:S04]  /*1e850*/  LEA.HI.X.SX32 R10, R8, R69, 0x1, P3 ;  /* 0x00000045080a7211 */ /* 0x000fc800018f0eff */
[----:B------:R3:W4:Y:S02]  /*1e860*/  @P0 LDG.E.U16 R77, desc[UR20][R4.64] ;  /* 0x00000014044d0981 */ /* 0x000724000c1e1500 */
[----:B---3--:R-:W-:Y:S02]  /*1e870*/  @P0 IMAD.MOV.U32 R4, RZ, RZ, R7 ;  /* 0x000000ffff040224 */ /* 0x008fe400078e0007 */
[----:B------:R-:W-:-:S05]  /*1e880*/  @P0 IMAD.MOV.U32 R5, RZ, RZ, R10 ;  /* 0x000000ffff050224 */ /* 0x000fca00078e000a */
[----:B------:R3:W4:Y:S01]  /*1e890*/  @P0 LDG.E.U16 R76, desc[UR20][R4.64] ;  /* 0x00000014044c0981 */ /* 0x000722000c1e1500 */
[----:B------:R-:W-:Y:S01]  /*1e8a0*/  IMAD R6, R6, UR12, RZ ;  /* 0x0000000c06067c24 */ /* 0x000fe2000f8e02ff */
[----:B------:R-:W0:Y:S01]  /*1e8b0*/  LDCU UR12, c[0x0][0x3b0] ;  /* 0x00007600ff0c77ac */ /* 0x000e220008000800 */
[C---:B--2---:R-:W-:Y:S02]  /*1e8c0*/  VIADD R3, R0.reuse, 0x5f ;  /* 0x0000005f00037836 */ /* 0x044fe40000000000 */
[----:B------:R-:W-:Y:S01]  /*1e8d0*/  VIADD R2, R0, 0x66 ;  /* 0x0000006600027836 */ /* 0x000fe20000000000 */
[----:B------:R-:W-:-:S04]  /*1e8e0*/  LEA R9, P3, R6, R72, 0x1 ;  /* 0x0000004806097211 */ /* 0x000fc800078608ff */
[----:B------:R-:W-:Y:S01]  /*1e8f0*/  LEA.HI.X.SX32 R8, R6, R69, 0x1, P3 ;  /* 0x0000004506087211 */ /* 0x000fe200018f0eff */
[----:B---3--:R-:W-:-:S04]  /*1e900*/  @P0 IMAD.MOV.U32 R4, RZ, RZ, R9 ;  /* 0x000000ffff040224 */ /* 0x008fc800078e0009 */
[----:B------:R-:W-:-:S05]  /*1e910*/  @P0 IMAD.MOV.U32 R5, RZ, RZ, R8 ;  /* 0x000000ffff050224 */ /* 0x000fca00078e0008 */
[----:B------:R-:W2:Y:S04]  /*1e920*/  @P0 LDG.E.U16 R75, desc[UR20][R4.64] ;  /* 0x00000014044b0981 */ /* 0x000ea8000c1e1500 */
[----:B----4-:R-:W-:Y:S04]  /*1e930*/  STL [R1+0x1324], R78 ;  /* 0x0013244e01007387 */ /* 0x010fe80000100800 */
[----:B------:R-:W-:Y:S04]  /*1e940*/  STL [R1+0x1328], R77 ;  /* 0x0013284d01007387 */ /* 0x000fe80000100800 */
[----:B------:R-:W-:Y:S04]  /*1e950*/  STL [R1+0xa84], R7 ;  /* 0x000a840701007387 */ /* 0x000fe80000100800 */
[----:B------:R-:W-:Y:S04]  /*1e960*/  STL [R1+0xed0], R3 ;  /* 0x000ed00301007387 */ /* 0x000fe80000100800 */
[----:B------:R-:W-:Y:S04]  /*1e970*/  STL [R1+0xed8], R2 ;  /* 0x000ed80201007387 */ /* 0x000fe80000100800 */
[----:B------:R3:W-:Y:S04]  /*1e980*/  STL [R1+0xa80], R10 ;  /* 0x000a800a01007387 */ /* 0x0007e80000100800 */
[----:B------:R-:W-:Y:S04]  /*1e990*/  STL [R1+0x132c], R76 ;  /* 0x00132c4c01007387 */ /* 0x000fe80000100800 */
[----:B------:R4:W-:Y:S04]  /*1e9a0*/  STL [R1+0xab4], R9 ;  /* 0x000ab40901007387 */ /* 0x0009e80000100800 */
[----:B------:R-:W-:Y:S04]  /*1e9b0*/  STL [R1+0xab0], R8 ;  /* 0x000ab00801007387 */ /* 0x000fe80000100800 */
[----:B---3--:R-:W3:Y:S04]  /*1e9c0*/  LDL R10, [R1+0xf74] ;  /* 0x000f7400010a7983 */ /* 0x008ee80000100800 */
[----:B------:R-:W3:Y:S04]  /*1e9d0*/  LDL R20, [R1+0xf98] ;  /* 0x000f980001147983 */ /* 0x000ee80000100800 */
[----:B----4-:R-:W4:Y:S04]  /*1e9e0*/  LDL.LU R9, [R1+0x3d8] ;  /* 0x0003d80001097983 */ /* 0x010f280000300800 */
[----:B------:R-:W3:Y:S04]  /*1e9f0*/  LDL.LU R18, [R1+0x3dc] ;  /* 0x0003dc0001127983 */ /* 0x000ee80000300800 */
[----:B------:R-:W3:Y:S04]  /*1ea00*/  LDL.LU R26, [R1+0x3e0] ;  /* 0x0003e000011a7983 */ /* 0x000ee80000300800 */
[----:B------:R-:W3:Y:S04]  /*1ea10*/  LDL.LU R23, [R1+0x3e4] ;  /* 0x0003e40001177983 */ /* 0x000ee80000300800 */
[----:B------:R-:W3:Y:S04]  /*1ea20*/  LDL.LU R22, [R1+0x3e8] ;  /* 0x0003e80001167983 */ /* 0x000ee80000300800 */
[----:B------:R-:W3:Y:S04]  /*1ea30*/  LDL.LU R19, [R1+0x3ec] ;  /* 0x0003ec0001137983 */ /* 0x000ee80000300800 */
[----:B------:R-:W-:Y:S04]  /*1ea40*/  STL [R1+0xed4], R43 ;  /* 0x000ed42b01007387 */ /* 0x000fe80000100800 */
[----:B--2---:R-:W-:Y:S04]  /*1ea50*/  STL [R1+0x1330], R75 ;  /* 0x0013304b01007387 */ /* 0x004fe80000100800 */
[----:B------:R-:W-:Y:S04]  /*1ea60*/  STL [R1+0xedc], R42 ;  /* 0x000edc2a01007387 */ /* 0x000fe80000100800 */
[----:B------:R-:W-:Y:S04]  /*1ea70*/  STL [R1+0xee0], R41 ;  /* 0x000ee02901007387 */ /* 0x000fe80000100800 */
[----:B------:R-:W-:Y:S04]  /*1ea80*/  STL [R1+0xee8], R40 ;  /* 0x000ee82801007387 */ /* 0x000fe80000100800 */
[----:B------:R-:W2:Y:S04]  /*1ea90*/  LDL R28, [R1+0xf9c] ;  /* 0x000f9c00011c7983 */ /* 0x000ea80000100800 */
[----:B------:R-:W2:Y:S01]  /*1eaa0*/  LDL.LU R24, [R1+0x3f0] ;  /* 0x0003f00001187983 */ /* 0x000ea20000300800 */
[----:B----4-:R-:W-:-:S02]  /*1eab0*/  ISETP.GT.U32.AND P3, PT, R68, R9, PT ;  /* 0x000000094400720c */ /* 0x010fc40003f64070 */
[C---:B---3--:R-:W-:Y:S02]  /*1eac0*/  ISETP.GT.U32.AND P4, PT, R68.reuse, R18, PT ;  /* 0x000000124400720c */ /* 0x048fe40003f84070 */
[----:B------:R-:W-:-:S09]  /*1ead0*/  ISETP.GT.U32.AND P6, PT, R68, R26, PT ;  /* 0x0000001a4400720c */ /* 0x000fd20003fc4070 */
[--C-:B------:R-:W-:Y:S02]  /*1eae0*/  @!P3 IMAD.IADD R9, R9, 0x1, -R68.reuse ;  /* 0x000000010909b824 */ /* 0x100fe400078e0a44 */
[----:B------:R-:W-:-:S03]  /*1eaf0*/  @!P4 IMAD.IADD R18, R18, 0x1, -R68 ;  /* 0x000000011212c824 */ /* 0x000fc600078e0a44 */
[----:B------:R-:W-:Y:S01]  /*1eb00*/  ISETP.GT.U32.AND P5, PT, R68, R9, PT ;  /* 0x000000094400720c */ /* 0x000fe20003fa4070 */
[----:B------:R-:W-:Y:S01]  /*1eb10*/  @!P6 IMAD.IADD R26, R26, 0x1, -R68 ;  /* 0x000000011a1ae824 */ /* 0x000fe200078e0a44 */
[----:B------:R-:W-:-:S11]  /*1eb20*/  ISETP.GT.U32.AND P6, PT, R68, R18, PT ;  /* 0x000000124400720c */ /* 0x000fd60003fc4070 */
[--C-:B------:R-:W-:Y:S02]  /*1eb30*/  @!P5 IMAD.IADD R9, R9, 0x1, -R68.reuse ;  /* 0x000000010909d824 */ /* 0x100fe400078e0a44 */
[----:B------:R-:W-:-:S03]  /*1eb40*/  @!P6 IMAD.IADD R18, R18, 0x1, -R68 ;  /* 0x000000011212e824 */ /* 0x000fc600078e0a44 */
[----:B------:R3:W-:Y:S01]  /*1eb50*/  STL [R1+0x3d8], R9 ;  /* 0x0003d80901007387 */ /* 0x0007e20000100800 */
[----:B------:R-:W-:-:S03]  /*1eb60*/  IMAD.MOV.U32 R46, RZ, RZ, R9 ;  /* 0x000000ffff2e7224 */ /* 0x000fc600078e0009 */
[----:B------:R-:W-:Y:S01]  /*1eb70*/  STL [R1+0xee4], R39 ;  /* 0x000ee42701007387 */ /* 0x000fe20000100800 */
[----:B------:R-:W-:-:S03]  /*1eb80*/  IMAD.MOV.U32 R30, RZ, RZ, R18 ;  /* 0x000000ffff1e7224 */ /* 0x000fc600078e0012 */
[----:B------:R-:W-:Y:S04]  /*1eb90*/  STL [R1+0xef8], R38 ;  /* 0x000ef82601007387 */ /* 0x000fe80000100800 */
[----:B------:R-:W4:Y:S04]  /*1eba0*/  LDL R27, [R1+0xfb4] ;  /* 0x000fb400011b7983 */ /* 0x000f280000100800 */
[----:B------:R-:W4:Y:S04]  /*1ebb0*/  LDL R25, [R1+0xfb8] ;  /* 0x000fb80001197983 */ /* 0x000f280000100800 */
[----:B---3--:R-:W3:Y:S04]  /*1ebc0*/  LDL R9, [R1+0xfd4] ;  /* 0x000fd40001097983 */ /* 0x008ee80000100800 */
[----:B------:R-:W3:Y:S04]  /*1ebd0*/  LDL.LU R21, [R1+0x3f4] ;  /* 0x0003f40001157983 */ /* 0x000ee80000300800 */
[----:B------:R0:W-:Y:S04]  /*1ebe0*/  STL [R1+0x3dc], R18 ;  /* 0x0003dc1201007387 */ /* 0x0001e80000100800 */
[----:B0-----:R-:W3:Y:S01]  /*1ebf0*/  LDL R18, [R1+0xfd8] ;  /* 0x000fd80001127983 */ /* 0x001ee20000100800 */
[----:B------:R-:W-:-:S02]  /*1ec00*/  ISETP.GT.U32.AND P3, PT, R68, R23, PT ;  /* 0x000000174400720c */ /* 0x000fc40003f64070 */
[----:B------:R-:W-:Y:S02]  /*1ec10*/  ISETP.GT.U32.AND P4, PT, R68, R22, PT ;  /* 0x000000164400720c */ /* 0x000fe40003f84070 */
[----:B------:R-:W-:-:S09]  /*1ec20*/  ISETP.GE.AND P5, PT, R10, RZ, PT ;  /* 0x000000ff0a00720c */ /* 0x000fd20003fa6270 */
[--C-:B------:R-:W-:Y:S01]  /*1ec30*/  @!P3 IMAD.IADD R23, R23, 0x1, -R68.reuse ;  /* 0x000000011717b824 */ /* 0x100fe200078e0a44 */
[----:B------:R-:W-:Y:S01]  /*1ec40*/  ISETP.GE.AND P3, PT, R20, RZ, PT ;  /* 0x000000ff1400720c */ /* 0x000fe20003f66270 */
[----:B------:R-:W-:Y:S01]  /*1ec50*/  @!P4 IMAD.IADD R22, R22, 0x1, -R68 ;  /* 0x000000011616c824 */ /* 0x000fe200078e0a44 */
[C---:B------:R-:W-:Y:S01]  /*1ec60*/  ISETP.GT.U32.AND P4, PT, R68.reuse, R26, PT ;  /* 0x0000001a4400720c */ /* 0x040fe20003f84070 */
[----:B------:R-:W4:Y:S01]  /*1ec70*/  LDL.LU R20, [R1+0x3f8] ;  /* 0x0003f80001147983 */ /* 0x000f220000300800 */
[----:B------:R-:W-:Y:S01]  /*1ec80*/  @!P5 IMAD.MOV R46, RZ, RZ, -R46 ;  /* 0x000000ffff2ed224 */ /* 0x000fe200078e0a2e */
[C---:B------:R-:W-:Y:S02]  /*1ec90*/  ISETP.GT.U32.AND P5, PT, R68.reuse, R23, PT ;  /* 0x000000174400720c */ /* 0x040fe40003fa4070 */
[----:B------:R-:W-:-:S06]  /*1eca0*/  ISETP.GT.U32.AND P6, PT, R68, R22, PT ;  /* 0x000000164400720c */ /* 0x000fcc0003fc4070 */
[----:B------:R-:W-:Y:S01]  /*1ecb0*/  @!P3 IMAD.MOV R30, RZ, RZ, -R30 ;  /* 0x000000ffff1eb224 */ /* 0x000fe200078e0a1e */
[----:B------:R-:W-:Y:S01]  /*1ecc0*/  ISETP.GT.U32.AND P3, PT, R68, R19, PT ;  /* 0x000000134400720c */ /* 0x000fe20003f64070 */
[--C-:B------:R-:W-:Y:S01]  /*1ecd0*/  @!P4 IMAD.IADD R26, R26, 0x1, -R68.reuse ;  /* 0x000000011a1ac824 */ /* 0x100fe200078e0a44 */
[----:B--2---:R-:W-:Y:S02]  /*1ece0*/  ISETP.GT.U32.AND P4, PT, R68, R24, PT ;  /* 0x000000184400720c */ /* 0x004fe40003f84070 */
[--C-:B------:R-:W-:Y:S02]  /*1ecf0*/  @!P5 IMAD.IADD R23, R23, 0x1, -R68.reuse ;  /* 0x000000011717d824 */ /* 0x100fe400078e0a44 */
[--C-:B------:R-:W-:Y:S01]  /*1ed00*/  @!P6 IMAD.IADD R22, R22, 0x1, -R68.reuse ;  /* 0x000000011616e824 */ /* 0x100fe200078e0a44 */
[----:B------:R-:W-:Y:S06]  /*1ed10*/  STL [R1+0x3e0], R26 ;  /* 0x0003e01a01007387 */ /* 0x000fec0000100800 */
[--C-:B------:R-:W-:Y:S01]  /*1ed20*/  @!P3 IMAD.IADD R19, R19, 0x1, -R68.reuse ;  /* 0x000000011313b824 */ /* 0x100fe200078e0a44 */
[----:B------:R-:W-:Y:S01]  /*1ed30*/  STL [R1+0x3e4], R23 ;  /* 0x0003e41701007387 */ /* 0x000fe20000100800 */
[----:B------:R-:W-:-:S03]  /*1ed40*/  @!P4 IMAD.IADD R24, R24, 0x1, -R68 ;  /* 0x000000011818c824 */ /* 0x000fc600078e0a44 */
[----:B------:R-:W-:Y:S01]  /*1ed50*/  STL [R1+0x3e8], R22 ;  /* 0x0003e81601007387 */ /* 0x000fe20000100800 */
[----:B------:R-:W-:-:S03]  /*1ed60*/  ISETP.GT.U32.AND P4, PT, R68, R19, PT ;  /* 0x000000134400720c */ /* 0x000fc60003f84070 */
[----:B------:R-:W2:Y:S04]  /*1ed70*/  LDL.LU R45, [R1+0x3fc] ;  /* 0x0003fc00012d7983 */ /* 0x000ea80000300800 */
[----:B------:R-:W2:Y:S04]  /*1ed80*/  LDL.LU R29, [R1+0x400] ;  /* 0x00040000011d7983 */ /* 0x000ea80000300800 */
[----:B------:R-:W-:Y:S02]  /*1ed90*/  STL [R1+0xef4], R37 ;  /* 0x000ef42501007387 */ /* 0x000fe40000100800 */
[----:B------:R-:W-:Y:S01]  /*1eda0*/  @!P4 IMAD.IADD R19, R19, 0x1, -R68 ;  /* 0x000000011313c824 */ /* 0x000fe200078e0a44 */
[----:B------:R-:W-:-:S02]  /*1edb0*/  ISETP.GE.AND P5, PT, R28, RZ, PT ;  /* 0x000000ff1c00720c */ /* 0x000fc40003fa6270 */
[----:B---3--:R-:W-:Y:S02]  /*1edc0*/  ISETP.GE.AND P4, PT, R18, RZ, PT ;  /* 0x000000ff1200720c */ /* 0x008fe40003f86270 */
[----:B------:R-:W3:Y:S01]  /*1edd0*/  LDL R18, [R1+0xffc] ;  /* 0x000ffc0001127983 */ /* 0x000ee20000100800 */
[----:B------:R-:W-:-:S08]  /*1ede0*/  IMAD.MOV.U32 R67, RZ, RZ, R26 ;  /* 0x000000ffff437224 */ /* 0x000fd000078e001a */
[----:B------:R-:W-:Y:S01]  /*1edf0*/  @!P5 IMAD.MOV R67, RZ, RZ, -R67 ;  /* 0x000000ffff43d224 */ /* 0x000fe200078e0a43 */
[----:B------:R-:W-:Y:S02]  /*1ee00*/  ISETP.GT.U32.AND P5, PT, R68, R24, PT ;  /* 0x000000184400720c */ /* 0x000fe40003fa4070 */
[----:B----4-:R-:W-:Y:S02]  /*1ee10*/  ISETP.GE.AND P6, PT, R27, RZ, PT ;  /* 0x000000ff1b00720c */ /* 0x010fe40003fc6270 */
[----:B------:R-:W-:Y:S02]  /*1ee20*/  ISETP.GE.AND P3, PT, R25, RZ, PT ;  /* 0x000000ff1900720c */ /* 0x000fe40003f66270 */
[----:B------:R-:W4:Y:S01]  /*1ee30*/  LDL R25, [R1+0xff4] ;  /* 0x000ff40001197983 */ /* 0x000f220000100800 */
[----:B------:R-:W-:-:S06]  /*1ee40*/  IMAD.MOV.U32 R31, RZ, RZ, R23 ;  /* 0x000000ffff1f7224 */ /* 0x000fcc00078e0017 */
[----:B------:R-:W-:Y:S01]  /*1ee50*/  @!P5 IMAD.IADD R24, R24, 0x1, -R68 ;  /* 0x000000011818d824 */ /* 0x000fe200078e0a44 */
[----:B------:R0:W-:Y:S01]  /*1ee60*/  STL [R1+0x3ec], R19 ;  /* 0x0003ec1301007387 */ /* 0x0001e20000100800 */
[----:B------:R-:W-:Y:S01]  /*1ee70*/  @!P6 IMAD.MOV R31, RZ, RZ, -R31 ;  /* 0x000000ffff1fe224 */ /* 0x000fe200078e0a1f */
[C---:B------:R-:W-:Y:S01]  /*1ee80*/  ISETP.GT.U32.AND P6, PT, R68.reuse, R21, PT ;  /* 0x000000154400720c */ /* 0x040fe20003fc4070 */
[----:B------:R-:W-:Y:S01]  /*1ee90*/  IMAD.MOV.U32 R66, RZ, RZ, R22 ;  /* 0x000000ffff427224 */ /* 0x000fe200078e0016 */
[----:B------:R0:W-:Y:S01]  /*1eea0*/  STL [R1+0x3f0], R24 ;  /* 0x0003f01801007387 */ /* 0x0001e20000100800 */
[----:B------:R-:W-:Y:S01]  /*1eeb0*/  ISETP.GT.U32.AND P5, PT, R68, R20, PT ;  /* 0x000000144400720c */ /* 0x000fe20003fa4070 */
[----:B------:R-:W-:Y:S02]  /*1eec0*/  IMAD.MOV.U32 R65, RZ, RZ, R19 ;  /* 0x000000ffff417224 */ /* 0x000fe400078e0013 */
[----:B------:R-:W-:Y:S01]  /*1eed0*/  STL [R1+0xf00], R36 ;  /* 0x000f002401007387 */ /* 0x000fe20000100800 */
[----:B------:R-:W-:-:S03]  /*1eee0*/  @!P3 IMAD.MOV R66, RZ, RZ, -R66 ;  /* 0x000000ffff42b224 */ /* 0x000fc600078e0a42 */
[----:B------:R-:W-:Y:S01]  /*1eef0*/  STL [R1+0xf08], R35 ;  /* 0x000f082301007387 */ /* 0x000fe20000100800 */
[----:B------:R-:W-:-:S03]  /*1ef00*/  ISETP.GE.AND P3, PT, R9, RZ, PT ;  /* 0x000000ff0900720c */ /* 0x000fc60003f66270 */
[----:B0-----:R-:W4:Y:S04]  /*1ef10*/  LDL R19, [R1+0x1028] ;  /* 0x0010280001137983 */ /* 0x001f280000100800 */
[----:B------:R-:W4:Y:S04]  /*1ef20*/  LDL.LU R27, [R1+0x404] ;  /* 0x00040400011b7983 */ /* 0x000f280000300800 */
[----:B------:R-:W4:Y:S01]  /*1ef30*/  LDL.LU R23, [R1+0x408] ;  /* 0x0004080001177983 */ /* 0x000f220000300800 */
[----:B------:R-:W-:-:S03]  /*1ef40*/  @!P6 IMAD.IADD R21, R21, 0x1, -R68 ;  /* 0x000000011515e824 */ /* 0x000fc600078e0a44 */
[----:B------:R-:W4:Y:S01]  /*1ef50*/  LDL.LU R22, [R1+0x40c] ;  /* 0x00040c0001167983 */ /* 0x000f220000300800 */
[----:B------:R-:W-:Y:S01]  /*1ef60*/  @!P5 IMAD.IADD R20, R20, 0x1, -R68 ;  /* 0x000000011414d824 */ /* 0x000fe200078e0a44 */
[----:B------:R-:W-:Y:S01]  /*1ef70*/  ISETP.GT.U32.AND P6, PT, R68, R21, PT ;  /* 0x000000154400720c */ /* 0x000fe20003fc4070 */
[----:B------:R-:W-:-:S03]  /*1ef80*/  @!P3 IMAD.MOV R65, RZ, RZ, -R65 ;  /* 0x000000ffff41b224 */ /* 0x000fc600078e0a41 */
[C---:B------:R-:W-:Y:S02]  /*1ef90*/  ISETP.GT.U32.AND P3, PT, R68.reuse, R20, PT ;  /* 0x000000144400720c */ /* 0x040fe40003f64070 */
[----:B--2---:R-:W-:-:S07]  /*1efa0*/  ISETP.GT.U32.AND P5, PT, R68, R45, PT ;  /* 0x0000002d4400720c */ /* 0x004fce0003fa4070 */
[----:B------:R-:W-:-:S04]  /*1efb0*/  @!P6 IMAD.IADD R21, R21, 0x1, -R68 ;  /* 0x000000011515e824 */ /* 0x000fc800078e0a44 */
[--C-:B------:R-:W-:Y:S01]  /*1efc0*/  @!P3 IMAD.IADD R20, R20, 0x1, -R68.reuse ;  /* 0x000000011414b824 */ /* 0x100fe200078e0a44 */
[----:B------:R0:W-:Y:S01]  /*1efd0*/  STL [R1+0x3f4], R21 ;  /* 0x0003f41501007387 */ /* 0x0001e20000100800 */
[----:B------:R-:W-:-:S03]  /*1efe0*/  @!P5 IMAD.IADD R45, R45, 0x1, -R68 ;  /* 0x000000012d2dd824 */ /* 0x000fc600078e0a44 */
[----:B------:R-:W-:Y:S01]  /*1eff0*/  STL [R1+0x3f8], R20 ;  /* 0x0003f81401007387 */ /* 0x000fe20000100800 */
[----:B------:R-:W-:Y:S01]  /*1f000*/  IMAD.MOV.U32 R64, RZ, RZ, R24 ;  /* 0x000000ffff407224 */ /* 0x000fe200078e0018 */
[----:B---3--:R-:W-:Y:S02]  /*1f010*/  ISETP.GE.AND P5, PT, R18, RZ, PT ;  /* 0x000000ff1200720c */ /* 0x008fe40003fa6270 */
[----:B------:R-:W2:Y:S04]  /*1f020*/  LDL R18, [R1+0x1030] ;  /* 0x0010300001127983 */ /* 0x000ea80000100800 */
[----:B------:R-:W-:Y:S04]  /*1f030*/  STL [R1+0xf10], R34 ;  /* 0x000f102201007387 */ /* 0x000fe80000100800 */
[----:B------:R-:W3:Y:S01]  /*1f040*/  LDL R24, [R1+0x10dc] ;  /* 0x0010dc0001187983 */ /* 0x000ee20000100800 */
[C---:B------:R-:W-:Y:S01]  /*1f050*/  ISETP.GT.U32.AND P6, PT, R68.reuse, R29, PT ;  /* 0x0000001d4400720c */ /* 0x040fe20003fc4070 */
[----:B------:R-:W-:Y:S01]  /*1f060*/  @!P4 IMAD.MOV R64, RZ, RZ, -R64 ;  /* 0x000000ffff40c224 */ /* 0x000fe200078e0a40 */
[----:B----4-:R-:W-:Y:S01]  /*1f070*/  ISETP.GE.AND P3, PT, R25, RZ, PT ;  /* 0x000000ff1900720c */ /* 0x010fe20003f66270 */
[----:B------:R-:W-:Y:S01]  /*1f080*/  IMAD.MOV.U32 R63, RZ, RZ, R21 ;  /* 0x000000ffff3f7224 */ /* 0x000fe200078e0015 */
[----:B------:R-:W-:Y:S01]  /*1f090*/  ISETP.GT.U32.AND P4, PT, R68, R45, PT ;  /* 0x0000002d4400720c */ /* 0x000fe20003f84070 */
[----:B------:R-:W4:Y:S04]  /*1f0a0*/  LDL.LU R44, [R1+0x410] ;  /* 0x00041000012c7983 */ /* 0x000f280000300800 */
[----:B------:R-:W2:Y:S04]  /*1f0b0*/  LDL.LU R26, [R1+0x414] ;  /* 0x00041400011a7983 */ /* 0x000ea80000300800 */
[----:B------:R-:W-:-:S05]  /*1f0c0*/  @!P6 IMAD.IADD R29, R29, 0x1, -R68 ;  /* 0x000000011d1de824 */ /* 0x000fca00078e0a44 */
[C---:B------:R-:W-:Y:S01]  /*1f0d0*/  ISETP.GT.U32.AND P6, PT, R68.reuse, R29, PT ;  /* 0x0000001d4400720c */ /* 0x040fe20003fc4070 */
[----:B------:R-:W-:Y:S02]  /*1f0e0*/  @!P3 IMAD.MOV R63, RZ, RZ, -R63 ;  /* 0x000000ffff3fb224 */ /* 0x000fe400078e0a3f */
[----:B------:R-:W-:Y:S02]  /*1f0f0*/  @!P4 IMAD.IADD R45, R45, 0x1, -R68 ;  /* 0x000000012d2dc824 */ /* 0x000fe400078e0a44 */
[----:B------:R-:W-:Y:S01]  /*1f100*/  IMAD.MOV.U32 R62, RZ, RZ, R20 ;  /* 0x000000ffff3e7224 */ /* 0x000fe200078e0014 */
[----:B------:R-:W-:-:S07]  /*1f110*/  ISETP.GT.U32.AND P3, PT, R68, R27, PT ;  /* 0x0000001b4400720c */ /* 0x000fce0003f64070 */
[----:B------:R-:W-:Y:S01]  /*1f120*/  @!P6 IMAD.IADD R29, R29, 0x1, -R68 ;  /* 0x000000011d1de824 */ /* 0x000fe200078e0a44 */
[C---:B------:R-:W-:Y:S01]  /*1f130*/  ISETP.GT.U32.AND P4, PT, R68.reuse, R23, PT ;  /* 0x000000174400720c */ /* 0x040fe20003f84070 */
[----:B------:R0:W-:Y:S01]  /*1f140*/  STL [R1+0x3fc], R45 ;  /* 0x0003fc2d01007387 */ /* 0x0001e20000100800 */
[----:B------:R-:W-:-:S03]  /*1f150*/  ISETP.GT.U32.AND P6, PT, R68, R22, PT ;  /* 0x000000164400720c */ /* 0x000fc60003fc4070 */
[----:B------:R-:W-:Y:S01]  /*1f160*/  STL [R1+0x400], R29 ;  /* 0x0004001d01007387 */ /* 0x000fe20000100800 */
[----:B------:R-:W-:Y:S01]  /*1f170*/  @!P5 IMAD.MOV R62, RZ, RZ, -R62 ;  /* 0x000000ffff3ed224 */ /* 0x000fe200078e0a3e */
[----:B------:R-:W-:Y:S02]  /*1f180*/  ISETP.GE.AND P5, PT, R19, RZ, PT ;  /* 0x000000ff1300720c */ /* 0x000fe40003fa6270 */
[----:B------:R-:W-:Y:S04]  /*1f190*/  STL [R1+0xf0c], R33 ;  /* 0x000f0c2101007387 */ /* 0x000fe80000100800 */
[----:B------:R-:W-:Y:S01]  /*1f1a0*/  STL [R1+0xf24], R32 ;  /* 0x000f242001007387 */ /* 0x000fe20000100800 */
[----:B------:R-:W-:-:S03]  /*1f1b0*/  @!P3 IMAD.IADD R27, R27, 0x1, -R68 ;  /* 0x000000011b1bb824 */ /* 0x000fc600078e0a44 */
[----:B------:R-:W4:Y:S04]  /*1f1c0*/  LDL R28, [R1+0x10b8] ;  /* 0x0010b800011c7983 */ /* 0x000f280000100800 */
[----:B0-----:R-:W4:Y:S04]  /*1f1d0*/  LDL R21, [R1+0x10fc] ;  /* 0x0010fc0001157983 */ /* 0x001f280000100800 */
[----:B------:R-:W4:Y:S01]  /*1f1e0*/  LDL.LU R25, [R1+0x41c] ;  /* 0x00041c0001197983 */ /* 0x000f220000300800 */
[----:B------:R-:W-:Y:S01]  /*1f1f0*/  @!P4 IMAD.IADD R23, R23, 0x1, -R68 ;  /* 0x000000011717c824 */ /* 0x000fe200078e0a44 */
[----:B------:R-:W-:Y:S01]  /*1f200*/  ISETP.GT.U32.AND P4, PT, R68, R27, PT ;  /* 0x0000001b4400720c */ /* 0x000fe20003f84070 */
[----:B------:R-:W-:-:S02]  /*1f210*/  IMAD.MOV.U32 R61, RZ, RZ, R45 ;  /* 0x000000ffff3d7224 */ /* 0x000fc400078e002d */
[----:B------:R-:W-:Y:S01]  /*1f220*/  @!P6 IMAD.IADD R22, R22, 0x1, -R68 ;  /* 0x000000011616e824 */ /* 0x000fe200078e0a44 */
[----:B------:R-:W-:Y:S01]  /*1f230*/  ISETP.GT.U32.AND P6, PT, R68, R23, PT ;  /* 0x000000174400720c */ /* 0x000fe20003fc4070 */
[----:B------:R-:W-:-:S03]  /*1f240*/  @!P5 IMAD.MOV R61, RZ, RZ, -R61 ;  /* 0x000000ffff3dd224 */ /* 0x000fc600078e0a3d */
[----:B------:R-:W-:-:S05]  /*1f250*/  ISETP.GT.U32.AND P5, PT, R68, R22, PT ;  /* 0x000000164400720c */ /* 0x000fca0003fa4070 */
[----:B------:R-:W-:-:S04]  /*1f260*/  @!P4 IMAD.IADD R27, R27, 0x1, -R68 ;  /* 0x000000011b1bc824 */ /* 0x000fc800078e0a44 */
[--C-:B------:R-:W-:Y:S01]  /*1f270*/  @!P6 IMAD.IADD R23, R23, 0x1, -R68.reuse ;  /* 0x000000011717e824 */ /* 0x100fe200078e0a44 */
[----:B------:R0:W-:Y:S03]  /*1f280*/  STL [R1+0x404], R27 ;  /* 0x0004041b01007387 */ /* 0x0001e60000100800 */
[----:B------:R-:W-:Y:S02]  /*1f290*/  @!P5 IMAD.IADD R22, R22, 0x1, -R68 ;  /* 0x000000011616d824 */ /* 0x000fe400078e0a44 */
[----:B------:R-:W-:Y:S02]  /*1f2a0*/  VIADD R78, R0, 0x9e ;  /* 0x0000009e004e7836 */ /* 0x000fe40000000000 */
[----:B------:R-:W-:Y:S01]  /*1f2b0*/  IMAD.MOV.U32 R59, RZ, RZ, R27 ;  /* 0x000000ffff3b7224 */ /* 0x000fe200078e001b */
[----:B---3--:R-:W-:Y:S02]  /*1f2c0*/  ISETP.GE.AND P6, PT, R24, RZ, PT ;  /* 0x000000ff1800720c */ /* 0x008fe40003fc6270 */
[----:B------:R-:W3:Y:S04]  /*1f2d0*/  LDL.LU R24, [R1+0x428] ;  /* 0x0004280001187983 */ /* 0x000ee80000300800 */
[----:B------:R0:W-:Y:S04]  /*1f2e0*/  STL [R1+0x408], R23 ;  /* 0x0004081701007387 */ /* 0x0001e80000100800 */
[----:B------:R-:W3:Y:S04]  /*1f2f0*/  LDL.LU R49, [R1+0x42c] ;  /* 0x00042c0001317983 */ /* 0x000ee80000300800 */
[----:B------:R0:W-:Y:S04]  /*1f300*/  STL [R1+0x40c], R22 ;  /* 0x00040c1601007387 */ /* 0x0001e80000100800 */
[----:B------:R-:W3:Y:S04]  /*1f310*/  LDL R47, [R1+0x1094] ;  /* 0x00109400012f7983 */ /* 0x000ee80000100800 */
[----:B------:R-:W3:Y:S04]  /*1f320*/  LDL R45, [R1+0x10b0] ;  /* 0x0010b000012d7983 */ /* 0x000ee80000100800 */
[----:B------:R-:W-:Y:S04]  /*1f330*/  STL [R1+0xf20], R88 ;  /* 0x000f205801007387 */ /* 0x000fe80000100800 */
[----:B------:R-:W-:Y:S04]  /*1f340*/  STL [R1+0xf30], R78 ;  /* 0x000f304e01007387 */ /* 0x000fe80000100800 */
[----:B0-----:R-:W3:Y:S01]  /*1f350*/  LDL R27, [R1+0x1078] ;  /* 0x00107800011b7983 */ /* 0x001ee20000100800 */
[----:B--2---:R-:W-:-:S02]  /*1f360*/  ISETP.GE.AND P3, PT, R18, RZ, PT ;  /* 0x000000ff1200720c */ /* 0x004fc40003f66270 */
[C---:B------:R-:W-:Y:S01]  /*1f370*/  ISETP.GT.U32.AND P4, PT, R68.reuse, R26, PT ;  /* 0x0000001a4400720c */ /* 0x040fe20003f84070 */
[----:B------:R-:W-:Y:S02]  /*1f380*/  IMAD.MOV.U32 R60, RZ, RZ, R29 ;  /* 0x000000ffff3c7224 */ /* 0x000fe400078e001d */
[----:B------:R-:W2:Y:S08]  /*1f390*/  LDL.LU R29, [R1+0x430] ;  /* 0x00043000011d7983 */ /* 0x000eb00000300800 */
[----:B------:R-:W-:Y:S01]  /*1f3a0*/  @!P3 IMAD.MOV R60, RZ, RZ, -R60 ;  /* 0x000000ffff3cb224 */ /* 0x000fe200078e0a3c */
[----:B----4-:R-:W-:Y:S01]  /*1f3b0*/  ISETP.GT.U32.AND P3, PT, R68, R44, PT ;  /* 0x0000002c4400720c */ /* 0x010fe20003f64070 */
[----:B------:R-:W-:Y:S01]  /*1f3c0*/  @!P4 IMAD.IADD R26, R26, 0x1, -R68 ;  /* 0x000000011a1ac824 */ /* 0x000fe200078e0a44 */
[----:B------:R-:W-:-:S02]  /*1f3d0*/  ISETP.GE.AND P5, PT, R28, RZ, PT ;  /* 0x000000ff1c00720c */ /* 0x000fc40003fa6270 */
[----:B------:R-:W-:Y:S01]  /*1f3e0*/  ISETP.GT.U32.AND P4, PT, R68, R25, PT ;  /* 0x000000194400720c */ /* 0x000fe20003f84070 */
[----:B------:R-:W-:-:S08]  /*1f3f0*/  IMAD.MOV.U32 R58, RZ, RZ, R23 ;  /* 0x000000ffff3a7224 */ /* 0x000fd000078e0017 */
[----:B------:R-:W-:Y:S01]  /*1f400*/  @!P3 IMAD.IADD R44, R44, 0x1, -R68 ;  /* 0x000000012c2cb824 */ /* 0x000fe200078e0a44 */
[----:B------:R-:W-:Y:S01]  /*1f410*/  ISETP.GE.AND P3, PT, R21, RZ, PT ;  /* 0x000000ff1500720c */ /* 0x000fe20003f66270 */
[----:B------:R-:W-:Y:S01]  /*1f420*/  IMAD.MOV.U32 R57, RZ, RZ, R22 ;  /* 0x000000ffff397224 */ /* 0x000fe200078e0016 */
[----:B------:R-:W4:Y:S04]  /*1f430*/  LDL R23, [R1+0x1090] ;  /* 0x0010900001177983 */ /* 0x000f280000100800 */
[----:B------:R-:W4:Y:S01]  /*1f440*/  LDL R22, [R1+0x106c] ;  /* 0x00106c0001167983 */ /* 0x000f220000100800 */
[----:B------:R-:W-:-:S03]  /*1f450*/  @!P4 IMAD.IADD R25, R25, 0x1, -R68 ;  /* 0x000000011919c824 */ /* 0x000fc600078e0a44 */
[----:B------:R-:W4:Y:S01]  /*1f460*/  LDL.LU R28, [R1+0x434] ;  /* 0x00043400011c7983 */ /* 0x000f220000300800 */
[C---:B------:R-:W-:Y:S01]  /*1f470*/  ISETP.GT.U32.AND P4, PT, R68.reuse, R44, PT ;  /* 0x0000002c4400720c */ /* 0x040fe20003f84070 */
[----:B------:R-:W-:Y:S01]  /*1f480*/  @!P5 IMAD.MOV R58, RZ, RZ, -R58 ;  /* 0x000000ffff3ad224 */ /* 0x000fe200078e0a3a */
[C---:B------:R-:W-:Y:S01]  /*1f490*/  ISETP.GT.U32.AND P5, PT, R68.reuse, R26, PT ;  /* 0x0000001a4400720c */ /* 0x040fe20003fa4070 */
[----:B------:R-:W-:Y:S01]  /*1f4a0*/  @!P6 IMAD.MOV R59, RZ, RZ, -R59 ;  /* 0x000000ffff3be224 */ /* 0x000fe200078e0a3b */
[----:B------:R-:W-:Y:S01]  /*1f4b0*/  ISETP.GT.U32.AND P6, PT, R68, R25, PT ;  /* 0x000000194400720c */ /* 0x000fe20003fc4070 */
[----:B------:R-:W-:-:S08]  /*1f4c0*/  @!P3 IMAD.MOV R57, RZ, RZ, -R57 ;  /* 0x000000ffff39b224 */ /* 0x000fd000078e0a39 */
[--C-:B------:R-:W-:Y:S02]  /*1f4d0*/  @!P4 IMAD.IADD R44, R44, 0x1, -R68.reuse ;  /* 0x000000012c2cc824 */ /* 0x100fe400078e0a44 */
[--C-:B------:R-:W-:Y:S02]  /*1f4e0*/  @!P5 IMAD.IADD R26, R26, 0x1, -R68.reuse ;  /* 0x000000011a1ad824 */ /* 0x100fe400078e0a44 */
[----:B------:R-:W-:Y:S01]  /*1f4f0*/  @!P6 IMAD.IADD R25, R25, 0x1, -R68 ;  /* 0x000000011919e824 */ /* 0x000fe200078e0a44 */
[----:B------:R-:W-:Y:S01]  /*1f500*/  STL [R1+0x410], R44 ;  /* 0x0004102c01007387 */ /* 0x000fe20000100800 */
[----:B------:R-:W-:-:S03]  /*1f510*/  VIADD R77, R0, 0x9f ;  /* 0x0000009f004d7836 */ /* 0x000fc60000000000 */
[----:B------:R0:W-:Y:S01]  /*1f520*/  STL [R1+0x414], R26 ;  /* 0x0004141a01007387 */ /* 0x0001e20000100800 */
[----:B------:R-:W-:-:S03]  /*1f530*/  IMAD.MOV.U32 R56, RZ, RZ, R44 ;  /* 0x000000ffff387224 */ /* 0x000fc600078e002c */
[----:B------:R-:W-:Y:S01]  /*1f540*/  STL [R1+0x41c], R25 ;  /* 0x00041c1901007387 */ /* 0x000fe20000100800 */
[----:B------:R-:W-:Y:S02]  /*1f550*/  IMAD.MOV.U32 R55, RZ, RZ, R26 ;  /* 0x000000ffff377224 */ /* 0x000fe400078e001a */
[C---:B------:R-:W-:Y:S02]  /*1f560*/  VIADD R76, R0.reuse, 0xa6 ;  /* 0x000000a6004c7836 */ /* 0x040fe40000000000 */
[----:B------:R-:W-:Y:S01]  /*1f570*/  VIADD R75, R0, 0xa7 ;  /* 0x000000a7004b7836 */ /* 0x000fe20000000000 */
[C---:B---3--:R-:W-:Y:S02]  /*1f580*/  ISETP.GT.U32.AND P3, PT, R68.reuse, R24, PT ;  /* 0x000000184400720c */ /* 0x048fe40003f64070 */
[----:B------:R-:W-:Y:S02]  /*1f590*/  ISETP.GT.U32.AND P4, PT, R68, R49, PT ;  /* 0x000000314400720c */ /* 0x000fe40003f84070 */
[----:B------:R-:W-:-:S09]  /*1f5a0*/  ISETP.GE.AND P5, PT, R47, RZ, PT ;  /* 0x000000ff2f00720c */ /* 0x000fd20003fa6270 */
[--C-:B------:R-:W-:Y:S01]  /*1f5b0*/  @!P3 IMAD.IADD R24, R24, 0x1, -R68.reuse ;  /* 0x000000011818b824 */ /* 0x100fe200078e0a44 */
[----:B------:R-:W3:Y:S01]  /*1f5c0*/  LDL.LU R47, [R1+0x424] ;  /* 0x00042400012f7983 */ /* 0x000ee20000300800 */
[----:B------:R-:W-:Y:S01]  /*1f5d0*/  ISETP.GE.AND P6, PT, R45, RZ, PT ;  /* 0x000000ff2d00720c */ /* 0x000fe20003fc6270 */
[----:B------:R-:W-:Y:S02]  /*1f5e0*/  @!P4 IMAD.IADD R49, R49, 0x1, -R68 ;  /* 0x000000013131c824 */ /* 0x000fe400078e0a44 */
[----:B------:R-:W3:Y:S01]  /*1f5f0*/  LDL.LU R45, [R1+0x420] ;  /* 0x00042000012d7983 */ /* 0x000ee20000300800 */
[----:B------:R-:W-:-:S03]  /*1f600*/  ISETP.GT.U32.AND P4, PT, R68, R24, PT ;  /* 0x000000184400720c */ /* 0x000fc60003f84070 */
[----:B------:R-:W-:Y:S01]  /*1f610*/  STL [R1+0xf2c], R77 ;  /* 0x000f2c4d01007387 */ /* 0x000fe20000100800 */
[----:B------:R-:W-:-:S03]  /*1f620*/  @!P5 IMAD.MOV R56, RZ, RZ, -R56 ;  /* 0x000000ffff38d224 */ /* 0x000fc600078e0a38 */
[----:B0-----:R-:W3:Y:S01]  /*1f630*/  LDL R26, [R1+0x1068] ;  /* 0x00106800011a7983 */ /* 0x001ee20000100800 */
[----:B------:R-:W-:-:S03]  /*1f640*/  ISETP.GT.U32.AND P5, PT, R68, R49, PT ;  /* 0x000000314400720c */ /* 0x000fc60003fa4070 */
[----:B------:R-:W3:Y:S02]  /*1f650*/  LDL R48, [R1+0x1120] ;  /* 0x0011200001307983 */ /* 0x000ee40000100800 */
[----:B------:R-:W-:Y:S01]  /*1f660*/  @!P4 IMAD.IADD R24, R24, 0x1, -R68 ;  /* 0x000000011818c824 */ /* 0x000fe200078e0a44 */
[----:B------:R-:W-:-:S04]  /*1f670*/  ISETP.GE.AND P3, PT, R27, RZ, PT ;  /* 0x000000ff1b00720c */ /* 0x000fc80003f66270 */
[----:B------:R-:W-:Y:S03]  /*1f680*/  STL [R1+0x428], R24 ;  /* 0x0004281801007387 */ /* 0x000fe60000100800 */
[----:B------:R-:W-:Y:S01]  /*1f690*/  @!P5 IMAD.IADD R49, R49, 0x1, -R68 ;  /* 0x000000013131d824 */ /* 0x000fe200078e0a44 */
[----:B------:R-:W3:Y:S04]  /*1f6a0*/  LDL.LU R44, [R1+0x418] ;  /* 0x00041800012c7983 */ /* 0x000ee80000300800 */
[----:B------:R0:W-:Y:S04]  /*1f6b0*/  STL [R1+0x42c], R49 ;  /* 0x00042c3101007387 */ /* 0x0001e80000100800 */
[----:B------:R-:W-:Y:S04]  /*1f6c0*/  STL [R1+0xf3c], R76 ;  /* 0x000f3c4c01007387 */ /* 0x000fe80000100800 */
[----:B------:R-:W-:Y:S04]  /*1f6d0*/  STL [R1+0xf40], R75 ;  /* 0x000f404b01007387 */ /* 0x000fe80000100800 */
[----:B------:R-:W3:Y:S01]  /*1f6e0*/  LDL R27, [R1+0x105c] ;  /* 0x00105c00011b7983 */ /* 0x000ee20000100800 */
[----:B------:R-:W-:Y:S01]  /*1f6f0*/  @!P6 IMAD.MOV R55, RZ, RZ, -R55 ;  /* 0x000000ffff37e224 */ /* 0x000fe200078e0a37 */
[C---:B--2---:R-:W-:Y:S01]  /*1f700*/  ISETP.GT.U32.AND P6, PT, R68.reuse, R29, PT ;  /* 0x0000001d4400720c */ /* 0x044fe20003fc4070 */
[----:B------:R-:W-:Y:S01]  /*1f710*/  IMAD.MOV.U32 R54, RZ, RZ, R25 ;  /* 0x000000ffff367224 */ /* 0x000fe200078e0019 */
[----:B----4-:R-:W-:-:S03]  /*1f720*/  ISETP.GT.U32.AND P5, PT, R68, R28, PT ;  /* 0x0000001c4400720c */ /* 0x010fc60003fa4070 */
[----:B------:R-:W-:Y:S01]  /*1f730*/  @!P3 IMAD.MOV R54, RZ, RZ, -R54 ;  /* 0x000000ffff36b224 */ /* 0x000fe200078e0a36 */
[----:B------:R-:W-:-:S07]  /*1f740*/  ISETP.GE.AND P3, PT, R23, RZ, PT ;  /* 0x000000ff1700720c */ /* 0x000fce0003f66270 */
[----:B------:R-:W-:-:S05]  /*1f750*/  @!P6 IMAD.IADD R29, R29, 0x1, -R68 ;  /* 0x000000011d1de824 */ /* 0x000fca00078e0a44 */
[----:B------:R-:W-:Y:S01]  /*1f760*/  ISETP.GT.U32.AND P6, PT, R68, R29, PT ;  /* 0x0000001d4400720c */ /* 0x000fe20003fc4070 */
[----:B------:R-:W-:Y:S02]  /*1f770*/  @!P5 IMAD.IADD R28, R28, 0x1, -R68 ;  /* 0x000000011c1cd824 */ /* 0x000fe400078e0a44 */
[----:B------:R-:W-:-:S03]  /*1f780*/  IMAD.MOV.U32 R53, RZ, RZ, R24 ;  /* 0x000000ffff357224 */ /* 0x000fc600078e0018 */
[----:B------:R-:W-:Y:S01]  /*1f790*/  ISETP.GT.U32.AND P5, PT, R68, R28, PT ;  /* 0x0000001c4400720c */ /* 0x000fe20003fa4070 */
[----:B------:R-:W-:-:S06]  /*1f7a0*/  @!P3 IMAD.MOV R53, RZ, RZ, -R53 ;  /* 0x000000ffff35b224 */ /* 0x000fcc00078e0a35 */
[----:B------:R-:W-:-:S05]  /*1f7b0*/  @!P6 IMAD.IADD R29, R29, 0x1, -R68 ;  /* 0x000000011d1de824 */ /* 0x000fca00078e0a44 */
[----:B------:R-:W-:Y:S01]  /*1f7c0*/  STL [R1+0x430], R29 ;  /* 0x0004301d01007387 */ /* 0x000fe20000100800 */
[----:B------:R-:W-:-:S04]  /*1f7d0*/  @!P5 IMAD.IADD R28, R28, 0x1, -R68 ;  /* 0x000000011c1cd824 */ /* 0x000fc800078e0a44 */
[----:B------:R-:W-:Y:S01]  /*1f7e0*/  IMAD.MOV.U32 R50, RZ, RZ, R28 ;  /* 0x000000ffff327224 */ /* 0x000fe200078e001c */
[----:B---3--:R-:W-:Y:S02]  /*1f7f0*/  ISETP.GT.U32.AND P3, PT, R68, R47, PT ;  /* 0x0000002f4400720c */ /* 0x008fe40003f64070 */
[----:B------:R-:W-:Y:S02]  /*1f800*/  ISETP.GE.AND P5, PT, R26, RZ, PT ;  /* 0x000000ff1a00720c */ /* 0x000fe40003fa6270 */
[----:B------:R-:W2:Y:S09]  /*1f810*/  LDL R26, [R1+0x10a4] ;  /* 0x0010a400011a7983 */ /* 0x000eb20000100800 */
[----:B------:R-:W-:Y:S01]  /*1f820*/  @!P3 IMAD.IADD R47, R47, 0x1, -R68 ;  /* 0x000000012f2fb824 */ /* 0x000fe200078e0a44 */
[----:B------:R-:W-:Y:S01]  /*1f830*/  ISETP.GE.AND P3, PT, R48, RZ, PT ;  /* 0x000000ff3000720c */ /* 0x000fe20003f66270 */
[----:B------:R-:W-:Y:S04]  /*1f840*/  STL [R1+0x434], R28 ;  /* 0x0004341c01007387 */ /* 0x000fe80000100800 */
[----:B------:R-:W-:Y:S08]  /*1f850*/  STL [R1+0xf48], R71 ;  /* 0x000f484701007387 */ /* 0x000ff00000100800 */
[----:B------:R-:W-:Y:S01]  /*1f860*/  @!P3 IMAD.MOV R50, RZ, RZ, -R50 ;  /* 0x000000ffff32b224 */ /* 0x000fe200078e0a32 */
[----:B------:R-:W-:-:S02]  /*1f870*/  ISETP.GE.AND P3, PT, R27, RZ, PT ;  /* 0x000000ff1b00720c */ /* 0x000fc40003f66270 */
[----:B------:R-:W3:Y:S01]  /*1f880*/  LDL R27, [R1+0x111c] ;  /* 0x00111c00011b7983 */ /* 0x000ee20000100800 */
[----:B------:R-:W-:Y:S01]  /*1f890*/  ISETP.GE.AND P4, PT, R22, RZ, PT ;  /* 0x000000ff1600720c */ /* 0x000fe20003f86270 */
[----:B------:R-:W-:Y:S01]  /*1f8a0*/  IMAD.MOV.U32 R52, RZ, RZ, R49 ;  /* 0x000000ffff347224 */ /* 0x000fe200078e0031 */
[----:B------:R-:W-:Y:S02]  /*1f8b0*/  IABS R17, R3 ;  /* 0x0000000300117213 */ /* 0x000fe40000000000 */
[----:B------:R-:W-:-:S03]  /*1f8c0*/  ISETP.GT.U32.AND P6, PT, R68, R45, PT ;  /* 0x0000002d4400720c */ /* 0x000fc60003fc4070 */
[----:B------:R-:W-:-:S06]  /*1f8d0*/  IMAD.HI.U32 R6, R74, R17, RZ ;  /* 0x000000114a067227 */ /* 0x000fcc00078e00ff */
[----:B------:R-:W-:Y:S01]  /*1f8e0*/  @!P4 IMAD.MOV R52, RZ, RZ, -R52 ;  /* 0x000000ffff34c224 */ /* 0x000fe200078e0a34 */
[C---:B------:R-:W-:Y:S01]  /*1f8f0*/  ISETP.GT.U32.AND P4, PT, R68.reuse, R47, PT ;  /* 0x0000002f4400720c */ /* 0x040fe20003f84070 */
[----:B------:R-:W-:Y:S02]  /*1f900*/  IMAD.MOV R4, RZ, RZ, -R6 ;  /* 0x000000ffff047224 */ /* 0x000fe400078e0a06 */
[----:B------:R-:W-:Y:S02]  /*1f910*/  IMAD.MOV.U32 R51, RZ, RZ, R29 ;  /* 0x000000ffff337224 */ /* 0x000fe400078e001d */
[C---:B------:R-:W-:Y:S02]  /*1f920*/  IMAD R17, R68.reuse, R4, R17 ;  /* 0x0000000444117224 */ /* 0x040fe400078e0211 */
[----:B------:R-:W-:Y:S01]  /*1f930*/  @!P5 IMAD.MOV R51, RZ, RZ, -R51 ;  /* 0x000000ffff33d224 */ /* 0x000fe200078e0a33 */
[----:B------:R-:W-:Y:S01]  /*1f940*/  ISETP.GT.U32.AND P5, PT, R68, R44, PT ;  /* 0x0000002c4400720c */ /* 0x000fe20003fa4070 */
[----:B------:R-:W-:Y:S01]  /*1f950*/  @!P6 IMAD.IADD R45, R45, 0x1, -R68 ;  /* 0x000000012d2de824 */ /* 0x000fe200078e0a44 */
[----:B------:R-:W-:-:S03]  /*1f960*/  IABS R16, R2 ;  /* 0x0000000200107213 */ /* 0x000fc60000000000 */
[----:B------:R-:W-:Y:S01]  /*1f970*/  @!P4 IMAD.IADD R47, R47, 0x1, -R68 ;  /* 0x000000012f2fc824 */ /* 0x000fe200078e0a44 */
[----:B------:R-:W-:Y:S01]  /*1f980*/  ISETP.GT.U32.AND P4, PT, R68, R17, PT ;  /* 0x000000114400720c */ /* 0x000fe20003f84070 */
[----:B------:R-:W-:Y:S01]  /*1f990*/  IMAD.HI.U32 R7, R74, R16, RZ ;  /* 0x000000104a077227 */ /* 0x000fe200078e00ff */
[----:B------:R-:W-:-:S03]  /*1f9a0*/  ISETP.GT.U32.AND P6, PT, R68, R45, PT ;  /* 0x0000002d4400720c */ /* 0x000fc60003fc4070 */
[----:B------:R-:W-:Y:S02]  /*1f9b0*/  IMAD.MOV R5, RZ, RZ, -R7 ;  /* 0x000000ffff057224 */ /* 0x000fe400078e0a07 */
[----:B------:R-:W-:Y:S02]  /*1f9c0*/  @!P5 IMAD.IADD R44, R44, 0x1, -R68 ;  /* 0x000000012c2cd824 */ /* 0x000fe400078e0a44 */
[----:B------:R-:W-:-:S04]  /*1f9d0*/  IMAD.HI.U32 R4, R74, R15, RZ ;  /* 0x0000000f4a047227 */ /* 0x000fc800078e00ff */
[C---:B------:R-:W-:Y:S02]  /*1f9e0*/  IMAD R16, R68.reuse, R5, R16 ;  /* 0x0000000544107224 */ /* 0x040fe400078e0210 */
[----:B------:R-:W-:Y:S01]  /*1f9f0*/  @!P4 IMAD.IADD R17, R17, 0x1, -R68 ;  /* 0x000000011111c824 */ /* 0x000fe200078e0a44 */
[----:B------:R-:W-:Y:S01]  /*1fa00*/  ISETP.GT.U32.AND P4, PT, R68, R44, PT ;  /* 0x0000002c4400720c */ /* 0x000fe20003f84070 */
[----:B------:R-:W-:Y:S02]  /*1fa10*/  IMAD.MOV R4, RZ, RZ, -R4 ;  /* 0x000000ffff047224 */ /* 0x000fe400078e0a04 */
[----:B------:R-:W-:-:S04]  /*1fa20*/  IMAD.HI.U32 R5, R74, R14, RZ ;  /* 0x0000000e4a057227 */ /* 0x000fc800078e00ff */
[----:B------:R-:W-:Y:S01]  /*1fa30*/  @!P6 IMAD.IADD R45, R45, 0x1, -R68 ;  /* 0x000000012d2de824 */ /* 0x000fe200078e0a44 */
[C---:B------:R-:W-:Y:S01]  /*1fa40*/  ISETP.GT.U32.AND P6, PT, R68.reuse, R16, PT ;  /* 0x000000104400720c */ /* 0x040fe20003fc4070 */
[----:B------:R-:W-:Y:S02]  /*1fa50*/  IMAD R15, R68, R4, R15 ;  /* 0x00000004440f7224 */ /* 0x000fe400078e020f */
[----:B------:R-:W-:-:S04]  /*1fa60*/  IMAD.MOV R4, RZ, RZ, -R5 ;  /* 0x000000ffff047224 */ /* 0x000fc800078e0a05 */
[----:B------:R-:W-:Y:S02]  /*1fa70*/  IMAD R14, R68, R4, R14 ;  /* 0x00000004440e7224 */ /* 0x000fe400078e020e */
[----:B------:R-:W-:Y:S02]  /*1fa80*/  @!P4 IMAD.IADD R44, R44, 0x1, -R68 ;  /* 0x000000012c2cc824 */ /* 0x000fe400078e0a44 */
[----:B------:R-:W-:Y:S01]  /*1fa90*/  IMAD.HI.U32 R5, R74, R13, RZ ;  /* 0x0000000d4a057227 */ /* 0x000fe200078e00ff */
[----:B------:R-:W-:-:S03]  /*1faa0*/  ISETP.GT.U32.AND P4, PT, R68, R14, PT ;  /* 0x0000000e4400720c */ /* 0x000fc60003f84070 */
[--C-:B------:R-:W-:Y:S01]  /*1fab0*/  @!P6 IMAD.IADD R16, R16, 0x1, -R68.reuse ;  /* 0x000000011010e824 */ /* 0x100fe200078e0a44 */
[C---:B------:R-:W-:Y:S01]  /*1fac0*/  ISETP.GT.U32.AND P6, PT, R68.reuse, R17, PT ;  /* 0x000000114400720c */ /* 0x040fe20003fc4070 */
[----:B------:R-:W-:Y:S02]  /*1fad0*/  IMAD.MOV R4, RZ, RZ, -R5 ;  /* 0x000000ffff047224 */ /* 0x000fe400078e0a05 */
[----:B------:R-:W-:Y:S02]  /*1fae0*/  IMAD.MOV.U32 R48, RZ, RZ, R45 ;  /* 0x000000ffff307224 */ /* 0x000fe400078e002d */
[----:B------:R-:W-:Y:S02]  /*1faf0*/  IMAD R13, R68, R4, R13 ;  /* 0x00000004440d7224 */ /* 0x000fe400078e020d */
[----:B0-----:R-:W-:Y:S02]  /*1fb00*/  IMAD.MOV.U32 R49, RZ, RZ, R47 ;  /* 0x000000ffff317224 */ /* 0x001fe400078e002f */
[--C-:B------:R-:W-:Y:S01]  /*1fb10*/  @!P4 IMAD.IADD R14, R14, 0x1, -R68.reuse ;  /* 0x000000010e0ec824 */ /* 0x100fe200078e0a44 */
[C---:B------:R-:W-:Y:S01]  /*1fb20*/  ISETP.GT.U32.AND P4, PT, R68.reuse, R13, PT ;  /* 0x0000000d4400720c */ /* 0x040fe20003f84070 */
[----:B------:R-:W-:Y:S01]  /*1fb30*/  @!P3 IMAD.MOV R49, RZ, RZ, -R49 ;  /* 0x000000ffff31b224 */ /* 0x000fe200078e0a31 */
[----:B------:R-:W-:Y:S01]  /*1fb40*/  ISETP.GT.U32.AND P3, PT, R68, R16, PT ;  /* 0x000000104400720c */ /* 0x000fe20003f64070 */
[----:B------:R-:W-:-:S02]  /*1fb50*/  @!P6 IMAD.IADD R17, R17, 0x1, -R68 ;  /* 0x000000011111e824 */ /* 0x000fc400078e0a44 */
[----:B------:R-:W-:Y:S01]  /*1fb60*/  IMAD.HI.U32 R4, R74, R12, RZ ;  /* 0x0000000c4a047227 */ /* 0x000fe200078e00ff */
[----:B------:R0:W-:Y:S03]  /*1fb70*/  STL [R1+0x424], R47 ;  /* 0x0004242f01007387 */ /* 0x0001e60000100800 */
[----:B------:R-:W-:-:S04]  /*1fb80*/  IMAD.MOV R4, RZ, RZ, -R4 ;  /* 0x000000ffff047224 */ /* 0x000fc800078e0a04 */
[----:B------:R-:W-:Y:S02]  /*1fb90*/  @!P4 IMAD.IADD R13, R13, 0x1, -R68 ;  /* 0x000000010d0dc824 */ /* 0x000fe400078e0a44 */
[----:B------:R-:W-:Y:S02]  /*1fba0*/  IMAD R12, R68, R4, R12 ;  /* 0x00000004440c7224 */ /* 0x000fe400078e020c */
[----:B0-----:R-:W-:Y:S02]  /*1fbb0*/  IMAD.MOV.U32 R47, RZ, RZ, R44 ;  /* 0x000000ffff2f7224 */ /* 0x001fe400078e002c */
[----:B------:R-:W-:-:S04]  /*1fbc0*/  IMAD.HI.U32 R4, R74, R11, RZ ;  /* 0x0000000b4a047227 */ /* 0x000fc800078e00ff */
[----:B------:R-:W-:Y:S01]  /*1fbd0*/  @!P3 IMAD.IADD R16, R16, 0x1, -R68 ;  /* 0x000000011010b824 */ /* 0x000fe200078e0a44 */
[----:B------:R-:W-:Y:S01]  /*1fbe0*/  ISETP.GE.AND P3, PT, R3, RZ, PT ;  /* 0x000000ff0300720c */ /* 0x000fe20003f66270 */
[----:B------:R-:W-:Y:S01]  /*1fbf0*/  IMAD.MOV R4, RZ, RZ, -R4 ;  /* 0x000000ffff047224 */ /* 0x000fe200078e0a04 */
[----:B------:R0:W-:Y:S03]  /*1fc00*/  STL [R1+0x420], R45 ;  /* 0x0004202d01007387 */ /* 0x0001e60000100800 */
[----:B------:R-:W-:Y:S01]  /*1fc10*/  IMAD R11, R68, R4, R11 ;  /* 0x00000004440b7224 */ /* 0x000fe200078e020b */
[----:B------:R-:W-:Y:S04]  /*1fc20*/  STL [R1+0xf54], R70 ;  /* 0x000f544601007387 */ /* 0x000fe80000100800 */
[----:B------:R-:W-:Y:S01]  /*1fc30*/  STL [R1+0xf64], R87 ;  /* 0x000f645701007387 */ /* 0x000fe20000100800 */
[----:B0-----:R-:W-:-:S03]  /*1fc40*/  IMAD.MOV.U32 R45, RZ, RZ, R17 ;  /* 0x000000ffff2d7224 */ /* 0x001fc600078e0011 */
[----:B------:R0:W-:Y:S01]  /*1fc50*/  STL [R1+0x418], R44 ;  /* 0x0004182c01007387 */ /* 0x0001e20000100800 */
[----:B------:R-:W-:Y:S01]  /*1fc60*/  @!P3 IMAD.MOV R45, RZ, RZ, -R45 ;  /* 0x000000ffff2db224 */ /* 0x000fe200078e0a2d */
[----:B------:R-:W-:Y:S01]  /*1fc70*/  ISETP.GT.U32.AND P3, PT, R68, R13, PT ;  /* 0x0000000d4400720c */ /* 0x000fe20003f64070 */
[----:B0-----:R-:W-:Y:S01]  /*1fc80*/  IMAD.MOV.U32 R44, RZ, RZ, R16 ;  /* 0x000000ffff2c7224 */ /* 0x001fe200078e0010 */
[----:B------:R-:W-:Y:S02]  /*1fc90*/  IABS R10, R38 ;  /* 0x00000026000a7213 */ /* 0x000fe40000000000 */
[----:B------:R-:W-:-:S09]  /*1fca0*/  IABS R9, R37 ;  /* 0x0000002500097213 */ /* 0x000fd20000000000 */
[----:B------:R-:W-:Y:S01]  /*1fcb0*/  @!P3 IMAD.IADD R13, R13, 0x1, -R68 ;  /* 0x000000010d0db824 */ /* 0x000fe200078e0a44 */
[----:B------:R-:W-:Y:S01]  /*1fcc0*/  ISETP.GE.AND P3, PT, R42, RZ, PT ;  /* 0x000000ff2a00720c */ /* 0x000fe20003f66270 */
[----:B------:R-:W-:-:S04]  /*1fcd0*/  IMAD.HI.U32 R5, R74, R10, RZ ;  /* 0x0000000a4a057227 */ /* 0x000fc800078e00ff */
[----:B------:R-:W-:-:S04]  /*1fce0*/  IMAD.HI.U32 R4, R74, R9, RZ ;  /* 0x000000094a047227 */ /* 0x000fc800078e00ff */
[----:B------:R-:W-:Y:S02]  /*1fcf0*/  IMAD.MOV R5, RZ, RZ, -R5 ;  /* 0x000000ffff057224 */ /* 0x000fe400078e0a05 */
[----:B------:R-:W-:Y:S02]  /*1fd00*/  IMAD.MOV R6, RZ, RZ, -R4 ;  /* 0x000000ffff067224 */ /* 0x000fe400078e0a04 */
[C---:B------:R-:W-:Y:S02]  /*1fd10*/  IMAD R10, R68.reuse, R5, R10 ;  /* 0x00000005440a7224 */ /* 0x040fe400078e020a */
[----:B------:R-:W-:Y:S01]  /*1fd20*/  IMAD R9, R68, R6, R9 ;  /* 0x0000000644097224 */ /* 0x000fe200078e0209 */
[----:B------:R-:W-:-:S05]  /*1fd30*/  IABS R8, R36 ;  /* 0x0000002400087213 */ /* 0x000fca0000000000 */
[----:B------:R-:W-:-:S04]  /*1fd40*/  IMAD.HI.U32 R5, R74, R8, RZ ;  /* 0x000000084a057227 */ /* 0x000fc800078e00ff */
[----:B------:R-:W-:Y:S01]  /*1fd50*/  IMAD.MOV R5, RZ, RZ, -R5 ;  /* 0x000000ffff057224 */ /* 0x000fe200078e0a05 */
[----:B------:R-:W-:-:S03]  /*1fd60*/  IABS R7, R35 ;  /* 0x0000002300077213 */ /* 0x000fc60000000000 */
[----:B------:R-:W-:Y:S02]  /*1fd70*/  IMAD R8, R68, R5, R8 ;  /* 0x0000000544087224 */ /* 0x000fe400078e0208 */
[----:B------:R-:W-:Y:S01]  /*1fd80*/  IMAD.HI.U32 R4, R74, R7, RZ ;  /* 0x000000074a047227 */ /* 0x000fe200078e00ff */
[----:B--2---:R-:W-:-:S13]  /*1fd90*/  ISETP.GE.AND P5, PT, R26, RZ, PT ;  /* 0x000000ff1a00720c */ /* 0x004fda0003fa6270 */
[----:B------:R-:W-:Y:S01]  /*1fda0*/  @!P5 IMAD.MOV R48, RZ, RZ, -R48 ;  /* 0x000000ffff30d224 */ /* 0x000fe200078e0a30 */
[----:B------:R-:W-:Y:S02]  /*1fdb0*/  ISETP.GT.U32.AND P5, PT, R68, R15, PT ;  /* 0x0000000f4400720c */ /* 0x000fe40003fa4070 */
[----:B---3--:R-:W-:-:S11]  /*1fdc0*/  ISETP.GE.AND P6, PT, R27, RZ, PT ;  /* 0x000000ff1b00720c */ /* 0x008fd60003fc6270 */
[----:B------:R-:W-:-:S05]  /*1fdd0*/  @!P5 IMAD.IADD R15, R15, 0x1, -R68 ;  /* 0x000000010f0fd824 */ /* 0x000fca00078e0a44 */
[----:B------:R-:W-:Y:S02]  /*1fde0*/  ISETP.GT.U32.AND P4, PT, R68, R15, PT ;  /* 0x0000000f4400720c */ /* 0x000fe40003f84070 */
[----:B------:R-:W-:Y:S01]  /*1fdf0*/  ISETP.GE.AND P5, PT, R2, RZ, PT ;  /* 0x000000ff0200720c */ /* 0x000fe20003fa6270 */
[----:B------:R-:W-:Y:S01]  /*1fe00*/  @!P6 IMAD.MOV R47, RZ, RZ, -R47 ;  /* 0x000000ffff2fe224 */ /* 0x000fe200078e0a2f */
[----:B------:R-:W-:-:S09]  /*1fe10*/  ISETP.GT.U32.AND P6, PT, R68, R14, PT ;  /* 0x0000000e4400720c */ /* 0x000fd20003fc4070 */
[----:B------:R-:W-:Y:S01]  /*1fe20*/  @!P4 IMAD.IADD R15, R15, 0x1, -R68 ;  /* 0x000000010f0fc824 */ /* 0x000fe200078e0a44 */
[C---:B------:R-:W-:Y:S01]  /*1fe30*/  ISETP.GT.U32.AND P4, PT, R68.reuse, R11, PT ;  /* 0x0000000b4400720c */ /* 0x040fe20003f84070 */
[----:B------:R-:W-:Y:S01]  /*1fe40*/  @!P5 IMAD.MOV R44, RZ, RZ, -R44 ;  /* 0x000000ffff2cd224 */ /* 0x000fe200078e0a2c */
[----:B------:R-:W-:Y:S01]  /*1fe50*/  ISETP.GT.U32.AND P5, PT, R68, R12, PT ;  /* 0x0000000c4400720c */ /* 0x000fe20003fa4070 */
[----:B------:R-:W-:Y:S01]  /*1fe60*/  @!P6 IMAD.IADD R14, R14, 0x1, -R68 ;  /* 0x000000010e0ee824 */ /* 0x000fe200078e0a44 */
[----:B------:R-:W-:Y:S01]  /*1fe70*/  ISETP.GE.AND P6, PT, R43, RZ, PT ;  /* 0x000000ff2b00720c */ /* 0x000fe20003fc6270 */
[----:B------:R-:W-:-:S08]  /*1fe80*/  IMAD.MOV.U32 R43, RZ, RZ, R15 ;  /* 0x000000ffff2b7224 */ /* 0x000fd000078e000f */
[--C-:B------:R-:W-:Y:S02]  /*1fe90*/  @!P4 IMAD.IADD R11, R11, 0x1, -R68.reuse ;  /* 0x000000010b0bc824 */ /* 0x100fe400078e0a44 */
[----:B------:R-:W-:Y:S01]  /*1fea0*/  @!P5 IMAD.IADD R12, R12, 0x1, -R68 ;  /* 0x000000010c0cd824 */ /* 0x000fe200078e0a44 */
[----:B------:R-:W-:Y:S01]  /*1feb0*/  ISETP.GE.AND P5, PT, R41, RZ, PT ;  /* 0x000000ff2900720c */ /* 0x000fe20003fa6270 */
[----:B------:R-:W-:Y:S01]  /*1fec0*/  @!P6 IMAD.MOV R43, RZ, RZ, -R43 ;  /* 0x000000ffff2be224 */ /* 0x000fe200078e0a2b */
[C---:B------:R-:W-:Y:S01]  /*1fed0*/  ISETP.GT.U32.AND P6, PT, R68.reuse, R11, PT ;  /* 0x0000000b4400720c */ /* 0x040fe20003fc4070 */
[----:B------:R-:W-:Y:S01]  /*1fee0*/  IMAD.MOV.U32 R42, RZ, RZ, R14 ;  /* 0x000000ffff2a7224 */ /* 0x000fe200078e000e */
[C---:B------:R-:W-:Y:S01]  /*1fef0*/  ISETP.GT.U32.AND P4, PT, R68.reuse, R12, PT ;  /* 0x0000000c4400720c */ /* 0x040fe20003f84070 */
[----:B------:R-:W-:Y:S02]  /*1ff00*/  IMAD.MOV.U32 R41, RZ, RZ, R13 ;  /* 0x000000ffff297224 */ /* 0x000fe400078e000d */
[----:B------:R-:W-:Y:S01]  /*1ff10*/  @!P3 IMAD.MOV R42, RZ, RZ, -R42 ;  /* 0x000000ffff2ab224 */ /* 0x000fe200078e0a2a */
[----:B------:R-:W-:-:S05]  /*1ff20*/  ISETP.GT.U32.AND P3, PT, R68, R10, PT ;  /* 0x0000000a4400720c */ /* 0x000fca0003f64070 */
[----:B------:R-:W-:Y:S01]  /*1ff30*/  @!P5 IMAD.MOV R41, RZ, RZ, -R41 ;  /* 0x000000ffff29d224 */ /* 0x000fe200078e0a29 */
[----:B------:R-:W-:Y:S01]  /*1ff40*/  ISETP.GE.AND P5, PT, R40, RZ, PT ;  /* 0x000000ff2800720c */ /* 0x000fe20003fa6270 */
[--C-:B------:R-:W-:Y:S01]  /*1ff50*/  @!P6 IMAD.IADD R11, R11, 0x1, -R68.reuse ;  /* 0x000000010b0be824 */ /* 0x100fe200078e0a44 */
[----:B------:R-:W-:Y:S01]  /*1ff60*/  ISETP.GT.U32.AND P6, PT, R68, R9, PT ;  /* 0x000000094400720c */ /* 0x000fe20003fc4070 */
[----:B------:R-:W-:-:S04]  /*1ff70*/  @!P4 IMAD.IADD R12, R12, 0x1, -R68 ;  /* 0x000000010c0cc824 */ /* 0x000fc800078e0a44 */
[----:B------:R-:W-:Y:S02]  /*1ff80*/  @!P3 IMAD.IADD R10, R10, 0x1, -R68 ;  /* 0x000000010a0ab824 */ /* 0x000fe400078e0a44 */
[----:B------:R-:W-:-:S06]  /*1ff90*/  IMAD.MOV.U32 R40, RZ, RZ, R12 ;  /* 0x000000ffff287224 */ /* 0x000fcc00078e000c */
[----:B------:R-:W-:Y:S01]  /*1ffa0*/  @!P6 IMAD.IADD R9, R9, 0x1, -R68 ;  /* 0x000000010909e824 */ /* 0x000fe200078e0a44 */
[C---:B------:R-:W-:Y:S01]  /*1ffb0*/  ISETP.GT.U32.AND P3, PT, R68.reuse, R10, PT ;  /* 0x0000000a4400720c */ /* 0x040fe20003f64070 */
[----:B------:R-:W-:Y:S01]  /*1ffc0*/  @!P5 IMAD.MOV R40, RZ, RZ, -R40 ;  /* 0x000000ffff28d224 */ /* 0x000fe200078e0a28 */
[C---:B------:R-:W-:Y:S02]  /*1ffd0*/  ISETP.GT.U32.AND P5, PT, R68.reuse, R8, PT ;  /* 0x000000084400720c */ /* 0x040fe40003fa4070 */
[C---:B------:R-:W-:Y:S01]  /*1ffe0*/  ISETP.GT.U32.AND P6, PT, R68.reuse, R9, PT ;  /* 0x000000094400720c */ /* 0x040fe20003fc4070 */
[----:B------:R-:W-:Y:S01]  /*1fff0*/  IMAD.MOV R4, RZ, RZ, -R4 ;  /* 0x000000ffff047224 */ /* 0x000fe200078e0a04 */
[----:B------:R-:W-:Y:S02]  /*20000*/  ISETP.GE.AND P4, PT, R39, RZ, PT ;  /* 0x000000ff2700720c */ /* 0x000fe40003f86270 */
[----:B------:R-:W-:Y:S01]  /*20010*/  IABS R6, R34 ;  /* 0x0000002200067213 */ /* 0x000fe20000000000 */
[----:B------:R-:W-:Y:S01]  /*20020*/  IMAD R7, R68, R4, R7 ;  /* 0x0000000444077224 */ /* 0x000fe200078e0207 */
[----:B------:R-:W-:Y:S01]  /*20030*/  IABS R5, R33 ;  /* 0x0000002100057213 */ /* 0x000fe20000000000 */
[----:B------:R-:W-:-:S02]  /*20040*/  IMAD.MOV.U32 R39, RZ, RZ, R11 ;  /* 0x000000ffff277224 */ /* 0x000fc400078e000b */
[--C-:B------:R-:W-:Y:S01]  /*20050*/  @!P3 IMAD.IADD R10, R10, 0x1, -R68.reuse ;  /* 0x000000010a0ab824 */ /* 0x100fe200078e0a44 */
[----:B------:R-:W-:Y:S01]  /*20060*/  ISETP.GT.U32.AND P3, PT, R68, R7, PT ;  /* 0x000000074400720c */ /* 0x000fe20003f64070 */
[--C-:B------:R-:W-:Y:S02]  /*20070*/  @!P5 IMAD.IADD R8, R8, 0x1, -R68.reuse ;  /* 0x000000010808d824 */ /* 0x100fe400078e0a44 */
[----:B------:R-:W-:Y:S01]  /*20080*/  @!P6 IMAD.IADD R9, R9, 0x1, -R68 ;  /* 0x000000010909e824 */ /* 0x000fe200078e0a44 */
[----:B------:R-:W-:Y:S01]  /*20090*/  ISETP.GE.AND P6, PT, R38, RZ, PT ;  /* 0x000000ff2600720c */ /* 0x000fe20003fc6270 */
[----:B------:R-:W-:-:S04]  /*200a0*/  IMAD.HI.U32 R18, R74, R6, RZ ;  /* 0x000000064a127227 */ /* 0x000fc800078e00ff */
[----:B------:R-:W-:Y:S01]  /*200b0*/  @!P4 IMAD.MOV R39, RZ, RZ, -R39 ;  /* 0x000000ffff27c224 */ /* 0x000fe200078e0a27 */
[----:B------:R-:W-:Y:S01]  /*200c0*/  ISETP.GT.U32.AND P4, PT, R68, R8, PT ;  /* 0x000000084400720c */ /* 0x000fe20003f84070 */
[----:B------:R-:W-:-:S04]  /*200d0*/  IMAD.HI.U32 R19, R74, R5, RZ ;  /* 0x000000054a137227 */ /* 0x000fc800078e00ff */
[----:B------:R-:W-:Y:S02]  /*200e0*/  IMAD.MOV R20, RZ, RZ, -R18 ;  /* 0x000000ffff147224 */ /* 0x000fe400078e0a12 */
[----:B------:R-:W-:Y:S02]  /*200f0*/  IMAD.MOV R19, RZ, RZ, -R19 ;  /* 0x000000ffff137224 */ /* 0x000fe400078e0a13 */
[C---:B------:R-:W-:Y:S02]  /*20100*/  IMAD R6, R68.reuse, R20, R6 ;  /* 0x0000001444067224 */ /* 0x040fe400078e0206 */
[----:B------:R-:W-:Y:S01]  /*20110*/  IMAD.MOV.U32 R38, RZ, RZ, R10 ;  /* 0x000000ffff267224 */ /* 0x000fe200078e000a */
[----:B------:R-:W-:Y:S01]  /*20120*/  IABS R4, R32 ;  /* 0x0000002000047213 */ /* 0x000fe20000000000 */
[----:B------:R-:W-:Y:S02]  /*20130*/  IMAD R5, R68, R19, R5 ;  /* 0x0000001344057224 */ /* 0x000fe400078e0205 */
[----:B------:R-:W-:-:S02]  /*20140*/  @!P3 IMAD.IADD R7, R7, 0x1, -R68 ;  /* 0x000000010707b824 */ /* 0x000fc400078e0a44 */
[----:B------:R-:W-:Y:S01]  /*20150*/  @!P6 IMAD.MOV R38, RZ, RZ, -R38 ;  /* 0x000000ffff26e224 */ /* 0x000fe200078e0a26 */
[----:B------:R-:W-:Y:S01]  /*20160*/  ISETP.GT.U32.AND P6, PT, R68, R6, PT ;  /* 0x000000064400720c */ /* 0x000fe20003fc4070 */
[----:B------:R-:W-:Y:S01]  /*20170*/  @!P4 IMAD.IADD R8, R8, 0x1, -R68 ;  /* 0x000000010808c824 */ /* 0x000fe200078e0a44 */
[----:B------:R-:W-:Y:S01]  /*20180*/  ISETP.GT.U32.AND P3, PT, R68, R7, PT ;  /* 0x000000074400720c */ /* 0x000fe20003f64070 */
[----:B------:R-:W-:Y:S01]  /*20190*/  IMAD.HI.U32 R18, R74, R4, RZ ;  /* 0x000000044a127227 */ /* 0x000fe200078e00ff */
[----:B------:R-:W-:-:S03]  /*201a0*/  ISETP.GT.U32.AND P4, PT, R68, R5, PT ;  /* 0x000000054400720c */ /* 0x000fc60003f84070 */
[----:B------:R-:W-:Y:S01]  /*201b0*/  IMAD.MOV R18, RZ, RZ, -R18 ;  /* 0x000000ffff127224 */ /* 0x000fe200078e0a12 */
[----:B------:R-:W-:-:S03]  /*201c0*/  IABS R20, R78 ;  /* 0x0000004e00147213 */ /* 0x000fc60000000000 */
[----:B------:R-:W-:Y:S02]  /*201d0*/  IMAD R4, R68, R18, R4 ;  /* 0x0000001244047224 */ /* 0x000fe400078e0204 */
[--C-:B------:R-:W-:Y:S02]  /*201e0*/  @!P6 IMAD.IADD R6, R6, 0x1, -R68.reuse ;  /* 0x000000010606e824 */ /* 0x100fe400078e0a44 */
[--C-:B------:R-:W-:Y:S01]  /*201f0*/  @!P3 IMAD.IADD R7, R7, 0x1, -R68.reuse ;  /* 0x000000010707b824 */ /* 0x100fe200078e0a44 */
[C---:B------:R-:W-:Y:S01]  /*20200*/  ISETP.GT.U32.AND P3, PT, R68.reuse, R4, PT ;  /* 0x000000044400720c */ /* 0x040fe20003f64070 */
[----:B------:R-:W-:Y:S01]  /*20210*/  @!P4 IMAD.IADD R5, R5, 0x1, -R68 ;  /* 0x000000010505c824 */ /* 0x000fe200078e0a44 */
[----:B------:R-:W-:Y:S01]  /*20220*/  ISETP.GT.U32.AND P4, PT, R68, R6, PT ;  /* 0x000000064400720c */ /* 0x000fe20003f84070 */
[C---:B------:R-:W-:Y:S01]  /*20230*/  IMAD.HI.U32 R19, R74.reuse, R20, RZ ;  /* 0x000000144a137227 */ /* 0x040fe200078e00ff */
[----:B------:R-:W-:Y:S02]  /*20240*/  IABS R21, R88 ;  /* 0x0000005800157213 */ /* 0x000fe40000000000 */
[----:B------:R-:W-:Y:S01]  /*20250*/  ISETP.GE.AND P5, PT, R37, RZ, PT ;  /* 0x000000ff2500720c */ /* 0x000fe20003fa6270 */
[----:B------:R-:W-:Y:S01]  /*20260*/  IMAD.MOV R19, RZ, RZ, -R19 ;  /* 0x000000ffff137224 */ /* 0x000fe200078e0a13 */
[----:B------:R-:W-:Y:S01]  /*20270*/  ISETP.GE.AND P6, PT, R35, RZ, PT ;  /* 0x000000ff2300720c */ /* 0x000fe20003fc6270 */
[----:B------:R-:W-:-:S04]  /*20280*/  IMAD.HI.U32 R18, R74, R21, RZ ;  /* 0x000000154a127227 */ /* 0x000fc800078e00ff */
[----:B------:R-:W-:Y:S01]  /*20290*/  IMAD R20, R68, R19, R20 ;  /* 0x0000001344147224 */ /* 0x000fe200078e0214 */
[----:B------:R-:W-:Y:S01]  /*202a0*/  IABS R19, R77 ;  /* 0x0000004d00137213 */ /* 0x000fe20000000000 */
[--C-:B------:R-:W-:Y:S01]  /*202b0*/  @!P3 IMAD.IADD R4, R4, 0x1, -R68.reuse ;  /* 0x000000010404b824 */ /* 0x100fe200078e0a44 */
[----:B------:R-:W-:Y:S01]  /*202c0*/  ISETP.GT.U32.AND P3, PT, R68, R5, PT ;  /* 0x000000054400720c */ /* 0x000fe20003f64070 */
[----:B------:R-:W-:Y:S01]  /*202d0*/  @!P4 IMAD.IADD R6, R6, 0x1, -R68 ;  /* 0x000000010606c824 */ /* 0x000fe200078e0a44 */
[----:B------:R-:W-:Y:S01]  /*202e0*/  ISETP.GT.U32.AND P4, PT, R68, R20, PT ;  /* 0x000000144400720c */ /* 0x000fe20003f84070 */
[----:B------:R-:W-:Y:S02]  /*202f0*/  IMAD.MOV R18, RZ, RZ, -R18 ;  /* 0x000000ffff127224 */ /* 0x000fe400078e0a12 */
[----:B------:R-:W-:-:S04]  /*20300*/  IMAD.HI.U32 R22, R74, R19, RZ ;  /* 0x000000134a167227 */ /* 0x000fc800078e00ff */
[----:B------:R-:W-:Y:S02]  /*20310*/  IMAD.MOV.U32 R37, RZ, RZ, R9 ;  /* 0x000000ffff257224 */ /* 0x000fe400078e0009 */
[----:B------:R-:W-:Y:S02]  /*20320*/  IMAD R21, R68, R18, R21 ;  /* 0x0000001244157224 */ /* 0x000fe400078e0215 */
[----:B------:R-:W-:Y:S02]  /*20330*/  IMAD.MOV R25, RZ, RZ, -R22 ;  /* 0x000000ffff197224 */ /* 0x000fe400078e0a16 */
[----:B------:R-:W-:Y:S01]  /*20340*/  @!P5 IMAD.MOV R37, RZ, RZ, -R37 ;  /* 0x000000ffff25d224 */ /* 0x000fe200078e0a25 */
[----:B------:R-:W-:Y:S01]  /*20350*/  ISETP.GE.AND P5, PT, R36, RZ, PT ;  /* 0x000000ff2400720c */ /* 0x000fe20003fa6270 */
[----:B------:R-:W-:Y:S02]  /*20360*/  IMAD.MOV.U32 R35, RZ, RZ, R7 ;  /* 0x000000ffff237224 */ /* 0x000fe400078e0007 */
[----:B------:R-:W-:-:S02]  /*20370*/  IMAD R19, R68, R25, R19 ;  /* 0x0000001944137224 */ /* 0x000fc400078e0213 */
[----:B------:R-:W-:Y:S01]  /*20380*/  @!P6 IMAD.MOV R35, RZ, RZ, -R35 ;  /* 0x000000ffff23e224 */ /* 0x000fe200078e0a23 */
[----:B------:R-:W-:Y:S01]  /*20390*/  ISETP.GT.U32.AND P6, PT, R68, R21, PT ;  /* 0x000000154400720c */ /* 0x000fe20003fc4070 */
[--C-:B------:R-:W-:Y:S01]  /*203a0*/  @!P3 IMAD.IADD R5, R5, 0x1, -R68.reuse ;  /* 0x000000010505b824 */ /* 0x100fe200078e0a44 */
[----:B------:R-:W-:Y:S01]  /*203b0*/  ISETP.GE.AND P3, PT, R34, RZ, PT ;  /* 0x000000ff2200720c */ /* 0x000fe20003f66270 */
[----:B------:R-:W-:Y:S01]  /*203c0*/  @!P4 IMAD.IADD R20, R20, 0x1, -R68 ;  /* 0x000000011414c824 */ /* 0x000fe200078e0a44 */
[----:B------:R-:W-:Y:S01]  /*203d0*/  ISETP.GT.U32.AND P4, PT, R68, R19, PT ;  /* 0x000000134400720c */ /* 0x000fe20003f84070 */
[----:B------:R-:W-:-:S04]  /*203e0*/  IMAD.MOV.U32 R36, RZ, RZ, R8 ;  /* 0x000000ffff247224 */ /* 0x000fc800078e0008 */
[----:B------:R-:W-:Y:S01]  /*203f0*/  @!P5 IMAD.MOV R36, RZ, RZ, -R36 ;  /* 0x000000ffff24d224 */ /* 0x000fe200078e0a24 */
[----:B------:R-:W-:Y:S01]  /*20400*/  ISETP.GT.U32.AND P5, PT, R68, R4, PT ;  /* 0x000000044400720c */ /* 0x000fe20003fa4070 */
[----:B------:R-:W-:Y:S01]  /*20410*/  IMAD.MOV.U32 R34, RZ, RZ, R6 ;  /* 0x000000ffff227224 */ /* 0x000fe200078e0006 */
[----:B------:R-:W-:Y:S01]  /*20420*/  IABS R18, R76 ;  /* 0x0000004c00127213 */ /* 0x000fe20000000000 */
[----:B------:R-:W-:Y:S01]  /*20430*/  @!P6 IMAD.IADD R21, R21, 0x1, -R68 ;  /* 0x000000011515e824 */ /* 0x000fe200078e0a44 */
[----:B------:R-:W-:Y:S01]  /*20440*/  IABS R23, R75 ;  /* 0x0000004b00177213 */ /* 0x000fe20000000000 */
[----:B------:R-:W-:Y:S01]  /*20450*/  @!P3 IMAD.MOV R34, RZ, RZ, -R34 ;  /* 0x000000ffff22b224 */ /* 0x000fe200078e0a22 */
[----:B------:R-:W-:Y:S01]  /*20460*/  ISETP.GE.AND P6, PT, R32, RZ, PT ;  /* 0x000000ff2000720c */ /* 0x000fe20003fc6270 */
[----:B------:R-:W-:Y:S01]  /*20470*/  @!P4 IMAD.IADD R19, R19, 0x1, -R68 ;  /* 0x000000011313c824 */ /* 0x000fe200078e0a44 */
[----:B------:R-:W-:Y:S01]  /*20480*/  ISETP.GT.U32.AND P3, PT, R68, R21, PT ;  /* 0x000000154400720c */ /* 0x000fe20003f64070 */
[----:B------:R-:W-:-:S04]  /*20490*/  IMAD.HI.U32 R24, R74, R18, RZ ;  /* 0x000000124a187227 */ /* 0x000fc800078e00ff */
[----:B------:R-:W-:Y:S01]  /*204a0*/  IMAD.HI.U32 R22, R74, R23, RZ ;  /* 0x000000174a167227 */ /* 0x000fe200078e00ff */
[----:B------:R-:W-:-:S03]  /*204b0*/  ISETP.GT.U32.AND P4, PT, R68, R19, PT ;  /* 0x000000134400720c */ /* 0x000fc60003f84070 */
[----:B------:R-:W-:Y:S02]  /*204c0*/  IMAD.MOV R24, RZ, RZ, -R24 ;  /* 0x000000ffff187224 */ /* 0x000fe400078e0a18 */
[----:B------:R-:W-:Y:S02]  /*204d0*/  IMAD.MOV R22, RZ, RZ, -R22 ;  /* 0x000000ffff167224 */ /* 0x000fe400078e0a16 */
[----:B------:R-:W-:Y:S02]  /*204e0*/  @!P5 IMAD.IADD R4, R4, 0x1, -R68 ;  /* 0x000000010404d824 */ /* 0x000fe400078e0a44 */
[C---:B------:R-:W-:Y:S02]  /*204f0*/  IMAD R18, R68.reuse, R24, R18 ;  /* 0x0000001844127224 */ /* 0x040fe400078e0212 */
[C---:B------:R-:W-:Y:S02]  /*20500*/  IMAD R23, R68.reuse, R22, R23 ;  /* 0x0000001644177224 */ /* 0x040fe400078e0217 */
[----:B------:R-:W-:Y:S01]  /*20510*/  IMAD.MOV.U32 R32, RZ, RZ, R4 ;  /* 0x000000ffff207224 */ /* 0x000fe200078e0004 */
[----:B------:R-:W-:Y:S01]  /*20520*/  ISETP.GE.AND P5, PT, R33, RZ, PT ;  /* 0x000000ff2100720c */ /* 0x000fe20003fa6270 */
[----:B------:R-:W-:Y:S01]  /*20530*/  @!P3 IMAD.IADD R21, R21, 0x1, -R68 ;  /* 0x000000011515b824 */ /* 0x000fe200078e0a44 */
[C---:B------:R-:W-:Y:S01]  /*20540*/  ISETP.GT.U32.AND P3, PT, R68.reuse, R23, PT ;  /* 0x000000174400720c */ /* 0x040fe20003f64070 */
[----:B------:R-:W-:Y:S01]  /*20550*/  @!P6 IMAD.MOV R32, RZ, RZ, -R32 ;  /* 0x000000ffff20e224 */ /* 0x000fe200078e0a20 */
[----:B------:R-:W-:Y:S01]  /*20560*/  ISETP.GT.U32.AND P6, PT, R68, R18, PT ;  /* 0x000000124400720c */ /* 0x000fe20003fc4070 */
[----:B------:R-:W-:Y:S01]  /*20570*/  @!P4 IMAD.IADD R19, R19, 0x1, -R68 ;  /* 0x000000011313c824 */ /* 0x000fe200078e0a44 */
[----:B------:R-:W-:Y:S01]  /*20580*/  ISETP.GE.AND P4, PT, R88, RZ, PT ;  /* 0x000000ff5800720c */ /* 0x000fe20003f86270 */
[----:B------:R-:W-:Y:S01]  /*20590*/  IMAD.MOV.U32 R33, RZ, RZ, R5 ;  /* 0x000000ffff217224 */ /* 0x000fe200078e0005 */
[----:B------:R-:W-:-:S02]  /*205a0*/  IABS R22, R71 ;  /* 0x0000004700167213 */ /* 0x000fc40000000000 */
[----:B------:R-:W-:Y:S02]  /*205b0*/  IABS R29, R70 ;  /* 0x00000046001d7213 */ /* 0x000fe40000000000 */
[----:B------:R-:W-:Y:S01]  /*205c0*/  IABS R28, R87 ;  /* 0x00000057001c7213 */ /* 0x000fe20000000000 */
[----:B------:R-:W-:Y:S01]  /*205d0*/  @!P5 IMAD.MOV R33, RZ, RZ, -R33 ;  /* 0x000000ffff21d224 */ /* 0x000fe200078e0a21 */
[----:B------:R-:W-:Y:S01]  /*205e0*/  ISETP.GT.U32.AND P5, PT, R68, R20, PT ;  /* 0x000000144400720c */ /* 0x000fe20003fa4070 */
[--C-:B------:R-:W-:Y:S01]  /*205f0*/  @!P3 IMAD.IADD R23, R23, 0x1, -R68.reuse ;  /* 0x000000011717b824 */ /* 0x100fe200078e0a44 */
[----:B------:R-:W-:Y:S01]  /*20600*/  ISETP.GE.AND P3, PT, R77, RZ, PT ;  /* 0x000000ff4d00720c */ /* 0x000fe20003f66270 */
[----:B------:R-:W-:Y:S02]  /*20610*/  @!P6 IMAD.IADD R18, R18, 0x1, -R68 ;  /* 0x000000011212e824 */ /* 0x000fe400078e0a44 */
[----:B------:R-:W-:-:S04]  /*20620*/  IMAD.HI.U32 R24, R74, R22, RZ ;  /* 0x000000164a187227 */ /* 0x000fc800078e00ff */
[----:B------:R-:W-:-:S04]  /*20630*/  IMAD.HI.U32 R25, R74, R29, RZ ;  /* 0x0000001d4a197227 */ /* 0x000fc800078e00ff */
[----:B------:R-:W-:Y:S01]  /*20640*/  @!P4 IMAD.MOV R21, RZ, RZ, -R21 ;  /* 0x000000ffff15c224 */ /* 0x000fe200078e0a15 */
[----:B------:R-:W-:Y:S01]  /*20650*/  ISETP.GT.U32.AND P4, PT, R68, R18, PT ;  /* 0x000000124400720c */ /* 0x000fe20003f84070 */
[----:B------:R-:W-:Y:S02]  /*20660*/  IMAD.MOV R26, RZ, RZ, -R24 ;  /* 0x000000ffff1a7224 */ /* 0x000fe400078e0a18 */
[----:B------:R-:W-:Y:S02]  /*20670*/  IMAD.MOV R25, RZ, RZ, -R25 ;  /* 0x000000ffff197224 */ /* 0x000fe400078e0a19 */
[----:B------:R-:W-:Y:S01]  /*20680*/  IMAD.HI.U32 R24, R74, R28, RZ ;  /* 0x0000001c4a187227 */ /* 0x000fe200078e00ff */
[----:B------:R-:W-:-:S03]  /*20690*/  ISETP.GE.AND P6, PT, R78, RZ, PT ;  /* 0x000000ff4e00720c */ /* 0x000fc60003fc6270 */
[----:B------:R-:W-:Y:S02]  /*206a0*/  IMAD.MOV R24, RZ, RZ, -R24 ;  /* 0x000000ffff187224 */ /* 0x000fe400078e0a18 */
[C---:B------:R-:W-:Y:S02]  /*206b0*/  IMAD R22, R68.reuse, R26, R22 ;  /* 0x0000001a44167224 */ /* 0x040fe400078e0216 */
[C---:B------:R-:W-:Y:S02]  /*206c0*/  IMAD R29, R68.reuse, R25, R29 ;  /* 0x00000019441d7224 */ /* 0x040fe400078e021d */
[----:B------:R-:W-:Y:S02]  /*206d0*/  IMAD R28, R68, R24, R28 ;  /* 0x00000018441c7224 */ /* 0x000fe400078e021c */
[----:B------:R-:W-:Y:S02]  /*206e0*/  VIADD R3, R0, 0xb7 ;  /* 0x000000b700037836 */ /* 0x000fe40000000000 */
[--C-:B------:R-:W-:Y:S01]  /*206f0*/  @!P5 IMAD.IADD R20, R20, 0x1, -R68.reuse ;  /* 0x000000011414d824 */ /* 0x100fe200078e0a44 */
[C---:B------:R-:W-:Y:S01]  /*20700*/  ISETP.GT.U32.AND P5, PT, R68.reuse, R22, PT ;  /* 0x000000164400720c */ /* 0x040fe20003fa4070 */
[----:B------:R-:W-:Y:S01]  /*20710*/  @!P3 IMAD.MOV R19, RZ, RZ, -R19 ;  /* 0x000000ffff13b224 */ /* 0x000fe200078e0a13 */
[----:B------:R-:W-:Y:S01]  /*20720*/  ISETP.GT.U32.AND P3, PT, R68, R29, PT ;  /* 0x0000001d4400720c */ /* 0x000fe20003f64070 */
[----:B------:R-:W-:Y:S01]  /*20730*/  @!P4 IMAD.IADD R18, R18, 0x1, -R68 ;  /* 0x000000011212c824 */ /* 0x000fe200078e0a44 */
[----:B------:R-:W-:-:S02]  /*20740*/  IABS R27, R3 ;  /* 0x00000003001b7213 */ /* 0x000fc40000000000 */
[C---:B------:R-:W-:Y:S01]  /*20750*/  ISETP.GT.U32.AND P4, PT, R68.reuse, R28, PT ;  /* 0x0000001c4400720c */ /* 0x040fe20003f84070 */
[----:B------:R-:W-:Y:S01]  /*20760*/  @!P6 IMAD.MOV R20, RZ, RZ, -R20 ;  /* 0x000000ffff14e224 */ /* 0x000fe200078e0a14 */
[----:B------:R-:W-:Y:S01]  /*20770*/  ISETP.GT.U32.AND P6, PT, R68, R23, PT ;  /* 0x000000174400720c */ /* 0x000fe20003fc4070 */
[----:B------:R-:W-:Y:S02]  /*20780*/  VIADD R2, R0, 0xbe ;  /* 0x000000be00027836 */ /* 0x000fe40000000000 */
[----:B------:R-:W-:Y:S01]  /*20790*/  IMAD.HI.U32 R17, R74, R27, RZ ;  /* 0x0000001b4a117227 */ /* 0x000fe200078e00ff */
[----:B------:R-:W-:Y:S02]  /*207a0*/  IABS R25, R86 ;  /* 0x0000005600197213 */ /* 0x000fe40000000000 */
[----:B------:R-:W-:Y:S01]  /*207b0*/  IABS R26, R2 ;  /* 0x00000002001a7213 */ /* 0x000fe20000000000 */
[----:B------:R-:W-:Y:S02]  /*207c0*/  IMAD.MOV R17, RZ, RZ, -R17 ;  /* 0x000000ffff117224 */ /* 0x000fe400078e0a11 */
[----:B------:R-:W-:-:S02]  /*207d0*/  @!P5 IMAD.IADD R22, R22, 0x1, -R68 ;  /* 0x000000011616d824 */ /* 0x000fc400078e0a44 */
[--C-:B------:R-:W-:Y:S02]  /*207e0*/  @!P3 IMAD.IADD R29, R29, 0x1, -R68.reuse ;  /* 0x000000011d1db824 */ /* 0x100fe400078e0a44 */
[C---:B------:R-:W-:Y:S01]  /*207f0*/  IMAD R27, R68.reuse, R17, R27 ;  /* 0x00000011441b7224 */ /* 0x040fe200078e021b */
[----:B------:R-:W-:Y:S01]  /*20800*/  ISETP.GT.U32.AND P5, PT, R68, R22, PT ;  /* 0x000000164400720c */ /* 0x000fe20003fa4070 */
[----:B------:R-:W-:Y:S01]  /*20810*/  @!P4 IMAD.IADD R28, R28, 0x1, -R68 ;  /* 0x000000011c1cc824 */ /* 0x000fe200078e0a44 */
[----:B------:R-:W-:Y:S01]  /*20820*/  ISETP.GT.U32.AND P4, PT, R68, R29, PT ;  /* 0x0000001d4400720c */ /* 0x000fe20003f84070 */
[----:B------:R-:W-:-:S04]  /*20830*/  IMAD.HI.U32 R16, R74, R26, RZ ;  /* 0x0000001a4a107227 */ /* 0x000fc800078e00ff */
[----:B------:R-:W-:-:S04]  /*20840*/  IMAD.HI.U32 R13, R74, R25, RZ ;  /* 0x000000194a0d7227 */ /* 0x000fc800078e00ff */
[----:B------:R-:W-:Y:S01]  /*20850*/  @!P6 IMAD.IADD R23, R23, 0x1, -R68 ;  /* 0x000000011717e824 */ /* 0x000fe200078e0a44 */
[C---:B------:R-:W-:Y:S01]  /*20860*/  ISETP.GT.U32.AND P6, PT, R68.reuse, R27, PT ;  /* 0x0000001b4400720c */ /* 0x040fe20003fc4070 */
[----:B------:R-:W-:Y:S02]  /*20870*/  IMAD.MOV R16, RZ, RZ, -R16 ;  /* 0x000000ffff107224 */ /* 0x000fe400078e0a10 */
[----:B------:R-:W-:Y:S01]  /*20880*/  IMAD.MOV R14, RZ, RZ, -R13 ;  /* 0x000000ffff0e7224 */ /* 0x000fe200078e0a0d */
[----:B------:R-:W-:Y:S01]  /*20890*/  IABS R17, R85 ;  /* 0x0000005500117213 */ /* 0x000fe20000000000 */
[C---:B------:R-:W-:Y:S02]  /*208a0*/  IMAD R26, R68.reuse, R16, R26 ;  /* 0x00000010441a7224 */ /* 0x040fe400078e021a */
[----:B------:R-:W-:Y:S01]  /*208b0*/  IMAD R25, R68, R14, R25 ;  /* 0x0000000e44197224 */ /* 0x000fe200078e0219 */
[----:B------:R-:W-:Y:S01]  /*208c0*/  ISETP.GE.AND P3, PT, R76, RZ, PT ;  /* 0x000000ff4c00720c */ /* 0x000fe20003f66270 */
[--C-:B------:R-:W-:Y:S01]  /*208d0*/  @!P5 IMAD.IADD R22, R22, 0x1, -R68.reuse ;  /* 0x000000011616d824 */ /* 0x100fe200078e0a44 */
[----:B------:R-:W-:Y:S01]  /*208e0*/  IABS R24, R84 ;  /* 0x0000005400187213 */ /* 0x000fe20000000000 */
[----:B------:R-:W-:Y:S01]  /*208f0*/  @!P4 IMAD.IADD R29, R29, 0x1, -R68 ;  /* 0x000000011d1dc824 */ /* 0x000fe200078e0a44 */
[----:B------:R-:W-:Y:S01]  /*20900*/  ISETP.GT.U32.AND P5, PT, R68, R26, PT ;  /* 0x0000001a4400720c */ /* 0x000fe20003fa4070 */
[----:B------:R-:W-:Y:S01]  /*20910*/  IMAD.HI.U32 R12, R74, R17, RZ ;  /* 0x000000114a0c7227 */ /* 0x000fe200078e00ff */
[----:B------:R-:W-:-:S03]  /*20920*/  ISETP.GT.U32.AND P4, PT, R68, R25, PT ;  /* 0x000000194400720c */ /* 0x000fc60003f84070 */
[----:B------:R-:W-:Y:S01]  /*20930*/  @!P6 IMAD.IADD R27, R27, 0x1, -R68 ;  /* 0x000000011b1be824 */ /* 0x000fe200078e0a44 */
[----:B------:R-:W-:Y:S01]  /*20940*/  ISETP.GT.U32.AND P6, PT, R68, R28, PT ;  /* 0x0000001c4400720c */ /* 0x000fe20003fc4070 */
[----:B------:R-:W-:-:S04]  /*20950*/  IMAD.HI.U32 R13, R74, R24, RZ ;  /* 0x000000184a0d7227 */ /* 0x000fc800078e00ff */
[----:B------:R-:W-:Y:S02]  /*20960*/  IMAD.MOV R12, RZ, RZ, -R12 ;  /* 0x000000ffff0c7224 */ /* 0x000fe400078e0a0c */
[----:B------:R-:W-:Y:S02]  /*20970*/  IMAD.MOV R13, RZ, RZ, -R13 ;  /* 0x000000ffff0d7224 */ /* 0x000fe400078e0a0d */
[C---:B------:R-:W-:Y:S02]  /*20980*/  IMAD R17, R68.reuse, R12, R17 ;  /* 0x0000000c44117224 */ /* 0x040fe400078e0211 */
[----:B------:R-:W-:Y:S01]  /*20990*/  @!P3 IMAD.MOV R18, RZ, RZ, -R18 ;  /* 0x000000ffff12b224 */ /* 0x000fe200078e0a12 */
[C---:B------:R-:W-:Y:S01]  /*209a0*/  ISETP.GT.U32.AND P3, PT, R68.reuse, R27, PT ;  /* 0x0000001b4400720c */ /* 0x040fe20003f64070 */
[----:B------:R-:W-:Y:S01]  /*209b0*/  IMAD R24, R68, R13, R24 ;  /* 0x0000000d44187224 */ /* 0x000fe200078e0218 */
[----:B------:R-:W-:Y:S01]  /*209c0*/  IABS R16, R83 ;  /* 0x0000005300107213 */ /* 0x000fe20000000000 */
[----:B------:R-:W-:-:S02]  /*209d0*/  @!P5 IMAD.IADD R26, R26, 0x1, -R68 ;  /* 0x000000011a1ad824 */ /* 0x000fc400078e0a44 */
[--C-:B------:R-:W-:Y:S01]  /*209e0*/  @!P4 IMAD.IADD R25, R25, 0x1, -R68.reuse ;  /* 0x000000011919c824 */ /* 0x100fe200078e0a44 */
[----:B------:R-:W-:Y:S01]  /*209f0*/  ISETP.GT.U32.AND P4, PT, R68, R17, PT ;  /* 0x000000114400720c */ /* 0x000fe20003f84070 */
[--C-:B------:R-:W-:Y:S01]  /*20a00*/  @!P6 IMAD.IADD R28, R28, 0x1, -R68.reuse ;  /* 0x000000011c1ce824 */ /* 0x100fe200078e0a44 */
[----:B------:R-:W-:Y:S01]  /*20a10*/  ISETP.GT.U32.AND P5, PT, R68, R26, PT ;  /* 0x0000001a4400720c */ /* 0x000fe20003fa4070 */
[----:B------:R-:W-:Y:S01]  /*20a20*/  IMAD.HI.U32 R9, R74, R16, RZ ;  /* 0x000000104a097227 */ /* 0x000fe200078e00ff */
[C---:B------:R-:W-:Y:S02]  /*20a30*/  ISETP.GT.U32.AND P6, PT, R68.reuse, R24, PT ;  /* 0x000000184400720c */ /* 0x040fe40003fc4070 */
[----:B------:R-:W-:Y:S01]  /*20a40*/  IABS R15, R82 ;  /* 0x00000052000f7213 */ /* 0x000fe20000000000 */
[----:B------:R-:W-:Y:S02]  /*20a50*/  IMAD.MOV R9, RZ, RZ, -R9 ;  /* 0x000000ffff097224 */ /* 0x000fe400078e0a09 */
[----:B------:R-:W-:Y:S01]  /*20a60*/  @!P3 IMAD.IADD R27, R27, 0x1, -R68 ;  /* 0x000000011b1bb824 */ /* 0x000fe200078e0a44 */
[----:B------:R-:W-:Y:S01]  /*20a70*/  ISETP.GE.AND P3, PT, R75, RZ, PT ;  /* 0x000000ff4b00720c */ /* 0x000fe20003f66270 */
[----:B------:R-:W-:-:S02]  /*20a80*/  IMAD R16, R68, R9, R16 ;  /* 0x0000000944107224 */ /* 0x000fc400078e0210 */
[----:B------:R-:W-:Y:S01]  /*20a90*/  @!P4 IMAD.IADD R17, R17, 0x1, -R68 ;  /* 0x000000011111c824 */ /* 0x000fe200078e0a44 */
[----:B------:R-:W-:Y:S01]  /*20aa0*/  ISETP.GT.U32.AND P4, PT, R68, R25, PT ;  /* 0x000000194400720c */ /* 0x000fe20003f84070 */
[----:B------:R-:W-:-:S04]  /*20ab0*/  IMAD.HI.U32 R10, R74, R15, RZ ;  /* 0x0000000f4a0a7227 */ /* 0x000fc800078e00ff */
[----:B------:R-:W-:Y:S02]  /*20ac0*/  VIADD R81, R0, 0xd6 ;  /* 0x000000d600517836 */ /* 0x000fe40000000000 */
[--C-:B------:R-:W-:Y:S01]  /*20ad0*/  @!P5 IMAD.IADD R26, R26, 0x1, -R68.reuse ;  /* 0x000000011a1ad824 */ /* 0x100fe200078e0a44 */
[----:B------:R-:W-:Y:S01]  /*20ae0*/  ISETP.GE.AND P5, PT, R71, RZ, PT ;  /* 0x000000ff4700720c */ /* 0x000fe20003fa6270 */
[----:B------:R-:W-:Y:S01]  /*20af0*/  @!P6 IMAD.IADD R24, R24, 0x1, -R68 ;  /* 0x000000011818e824 */ /* 0x000fe200078e0a44 */
[----:B------:R-:W-:Y:S01]  /*20b00*/  ISETP.GT.U32.AND P6, PT, R68, R16, PT ;  /* 0x000000104400720c */ /* 0x000fe20003fc4070 */
[----:B------:R-:W-:Y:S02]  /*20b10*/  IMAD.MOV R10, RZ, RZ, -R10 ;  /* 0x000000ffff0a7224 */ /* 0x000fe400078e0a0a */
[----:B------:R-:W-:Y:S01]  /*20b20*/  VIADD R79, R0, 0xde ;  /* 0x000000de004f7836 */ /* 0x000fe20000000000 */
[----:B------:R-:W-:Y:S01]  /*20b30*/  IABS R14, R81 ;  /* 0x00000051000e7213 */ /* 0x000fe20000000000 */
[----:B------:R-:W-:-:S02]  /*20b40*/  IMAD R15, R68, R10, R15 ;  /* 0x0000000a440f7224 */ /* 0x000fc400078e020f */
[----:B------:R-:W-:Y:S01]  /*20b50*/  @!P3 IMAD.MOV R23, RZ, RZ, -R23 ;  /* 0x000000ffff17b224 */ /* 0x000fe200078e0a17 */
[----:B------:R-:W-:Y:S01]  /*20b60*/  IABS R9, R79 ;  /* 0x0000004f00097213 */ /* 0x000fe20000000000 */
[----:B------:R-:W-:Y:S01]  /*20b70*/  IMAD.HI.U32 R7, R74, R14, RZ ;  /* 0x0000000e4a077227 */ /* 0x000fe200078e00ff */
[----:B------:R-:W-:-:S03]  /*20b80*/  ISETP.GT.U32.AND P3, PT, R68, R24, PT ;  /* 0x000000184400720c */ /* 0x000fc60003f64070 */
[----:B------:R-:W-:Y:S02]  /*20b90*/  VIADD R80, R0, 0xd7 ;  /* 0x000000d700507836 */ /* 0x000fe40000000000 */
[----:B------:R-:W-:Y:S01]  /*20ba0*/  @!P4 IMAD.IADD R25, R25, 0x1, -R68 ;  /* 0x000000011919c824 */ /* 0x000fe200078e0a44 */
[----:B------:R-:W-:Y:S01]  /*20bb0*/  ISETP.GT.U32.AND P4, PT, R68, R15, PT ;  /* 0x0000000f4400720c */ /* 0x000fe20003f84070 */
[----:B------:R-:W-:Y:S01]  /*20bc0*/  IMAD.HI.U32 R4, R74, R9, RZ ;  /* 0x000000094a047227 */ /* 0x000fe200078e00ff */
[----:B------:R-:W-:-:S03]  /*20bd0*/  IABS R10, R80 ;  /* 0x00000050000a7213 */ /* 0x000fc60000000000 */
[----:B------:R-:W-:Y:S02]  /*20be0*/  IMAD.MOV R7, RZ, RZ, -R7 ;  /* 0x000000ffff077224 */ /* 0x000fe400078e0a07 */
[----:B------:R-:W-:Y:S02]  /*20bf0*/  @!P6 IMAD.IADD R16, R16, 0x1, -R68 ;  /* 0x000000011010e824 */ /* 0x000fe400078e0a44 */
[----:B------:R-:W-:Y:S01]  /*20c00*/  @!P5 IMAD.MOV R22, RZ, RZ, -R22 ;  /* 0x000000ffff16d224 */ /* 0x000fe200078e0a16 */
[C---:B------:R-:W-:Y:S01]  /*20c10*/  ISETP.GT.U32.AND P5, PT, R68.reuse, R17, PT ;  /* 0x000000114400720c */ /* 0x040fe20003fa4070 */
[----:B------:R-:W-:Y:S01]  /*20c20*/  IMAD.MOV R4, RZ, RZ, -R4 ;  /* 0x000000ffff047224 */ /* 0x000fe200078e0a04 */
[C---:B------:R-:W-:Y:S01]  /*20c30*/  ISETP.GT.U32.AND P6, PT, R68.reuse, R16, PT ;  /* 0x000000104400720c */ /* 0x040fe20003fc4070 */
[----:B------:R-:W-:Y:S02]  /*20c40*/  IMAD R14, R68, R7, R14 ;  /* 0x00000007440e7224 */ /* 0x000fe400078e020e */
[----:B------:R-:W-:-:S04]  /*20c50*/  IMAD.HI.U32 R5, R74, R10, RZ ;  /* 0x0000000a4a057227 */ /* 0x000fc800078e00ff */
[----:B------:R-:W-:Y:S02]  /*20c60*/  IMAD R9, R68, R4, R9 ;  /* 0x0000000444097224 */ /* 0x000fe400078e0209 */
[--C-:B------:R-:W-:Y:S01]  /*20c70*/  @!P3 IMAD.IADD R24, R24, 0x1, -R68.reuse ;  /* 0x000000011818b824 */ /* 0x100fe200078e0a44 */
[C---:B------:R-:W-:Y:S01]  /*20c80*/  ISETP.GT.U32.AND P3, PT, R68.reuse, R14, PT ;  /* 0x0000000e4400720c */ /* 0x040fe20003f64070 */
[----:B------:R-:W-:Y:S02]  /*20c90*/  IMAD.MOV R5, RZ, RZ, -R5 ;  /* 0x000000ffff057224 */ /* 0x000fe400078e0a05 */
[----:B------:R-:W-:Y:S01]  /*20ca0*/  @!P4 IMAD.IADD R15, R15, 0x1, -R68 ;  /* 0x000000010f0fc824 */ /* 0x000fe200078e0a44 */
[----:B------:R-:W-:Y:S01]  /*20cb0*/  ISETP.GT.U32.AND P4, PT, R68, R9, PT ;  /* 0x000000094400720c */ /* 0x000fe20003f84070 */
[----:B------:R-:W-:Y:S02]  /*20cc0*/  VIADD R78, R0, 0xdf ;  /* 0x000000df004e7836 */ /* 0x000fe40000000000 */
[----:B------:R-:W-:-:S02]  /*20cd0*/  IMAD R10, R68, R5, R10 ;  /* 0x00000005440a7224 */ /* 0x000fc400078e020a */
[--C-:B------:R-:W-:Y:S01]  /*20ce0*/  @!P5 IMAD.IADD R17, R17, 0x1, -R68.reuse ;  /* 0x000000011111d824 */ /* 0x100fe200078e0a44 */
[----:B------:R-:W-:Y:S02]  /*20cf0*/  ISETP.GE.AND P5, PT, R70, RZ, PT ;  /* 0x000000ff4600720c */ /* 0x000fe40003fa6270 */
[----:B------:R-:W-:Y:S01]  /*20d00*/  IABS R8, R78 ;  /* 0x0000004e00087213 */ /* 0x000fe20000000000 */
[----:B------:R-:W-:Y:S01]  /*20d10*/  @!P6 IMAD.IADD R16, R16, 0x1, -R68 ;  /* 0x000000011010e824 */ /* 0x000fe200078e0a44 */
[----:B------:R-:W-:Y:S01]  /*20d20*/  ISETP.GT.U32.AND P6, PT, R68, R10, PT ;  /* 0x0000000a4400720c */ /* 0x000fe20003fc4070 */
[C---:B------:R-:W-:Y:S02]  /*20d30*/  VIADD R77, R0.reuse, 0xe6 ;  /* 0x000000e6004d7836 */ /* 0x040fe40000000000 */
[----:B------:R-:W-:Y:S02]  /*20d40*/  VIADD R76, R0, 0xe7 ;  /* 0x000000e7004c7836 */ /* 0x000fe40000000000 */
[----:B------:R-:W-:Y:S01]  /*20d50*/  IMAD.HI.U32 R4, R74, R8, RZ ;  /* 0x000000084a047227 */ /* 0x000fe200078e00ff */
[----:B------:R-:W-:-:S03]  /*20d60*/  IABS R7, R77 ;  /* 0x0000004d00077213 */ /* 0x000fc60000000000 */
[--C-:B------:R-:W-:Y:S01]  /*20d70*/  @!P3 IMAD.IADD R14, R14, 0x1, -R68.reuse ;  /* 0x000000010e0eb824 */ /* 0x100fe200078e0a44 */
[----:B------:R-:W-:Y:S01]  /*20d80*/  ISETP.GE.AND P3, PT, R87, RZ, PT ;  /* 0x000000ff5700720c */ /* 0x000fe20003f66270 */
[----:B------:R-:W-:Y:S01]  /*20d90*/  @!P4 IMAD.IADD R9, R9, 0x1, -R68 ;  /* 0x000000010909c824 */ /* 0x000fe200078e0a44 */
[----:B------:R-:W-:Y:S01]  /*20da0*/  IABS R6, R76 ;  /* 0x0000004c00067213 */ /* 0x000fe20000000000 */
[----:B------:R-:W-:Y:S02]  /*20db0*/  IMAD.MOV R4, RZ, RZ, -R4 ;  /* 0x000000ffff047224 */ /* 0x000fe400078e0a04 */
[----:B------:R-:W-:Y:S01]  /*20dc0*/  @!P5 IMAD.MOV R29, RZ, RZ, -R29 ;  /* 0x000000ffff1dd224 */ /* 0x000fe200078e0a1d */
[C---:B------:R-:W-:Y:S01]  /*20dd0*/  ISETP.GT.U32.AND P5, PT, R68.reuse, R9, PT ;  /* 0x000000094400720c */ /* 0x040fe20003fa4070 */
[----:B------:R-:W-:Y:S02]  /*20de0*/  IMAD R8, R68, R4, R8 ;  /* 0x0000000444087224 */ /* 0x000fe400078e0208 */
[----:B------:R-:W-:-:S04]  /*20df0*/  IMAD.HI.U32 R11, R74, R7, RZ ;  /* 0x000000074a0b7227 */ /* 0x000fc800078e00ff */
[----:B------:R-:W-:-:S04]  /*20e00*/  IMAD.HI.U32 R4, R74, R6, RZ ;  /* 0x000000064a047227 */ /* 0x000fc800078e00ff */
[----:B------:R-:W-:Y:S02]  /*20e10*/  @!P6 IMAD.IADD R10, R10, 0x1, -R68 ;  /* 0x000000010a0ae824 */ /* 0x000fe400078e0a44 */
[----:B------:R-:W-:Y:S02]  /*20e20*/  IMAD.MOV R12, RZ, RZ, -R11 ;  /* 0x000000ffff0c7224 */ /* 0x000fe400078e0a0b */
[----:B------:R-:W-:Y:S01]  /*20e30*/  IMAD.MOV R11, RZ, RZ, -R4 ;  /* 0x000000ffff0b7224 */ /* 0x000fe200078e0a04 */
[C---:B------:R-:W-:Y:S01]  /*20e40*/  ISETP.GT.U32.AND P6, PT, R68.reuse, R15, PT ;  /* 0x0000000f4400720c */ /* 0x040fe20003fc4070 */
[----:B------:R-:W-:Y:S01]  /*20e50*/  @!P3 IMAD.MOV R28, RZ, RZ, -R28 ;  /* 0x000000ffff1cb224 */ /* 0x000fe200078e0a1c */
[C---:B------:R-:W-:Y:S01]  /*20e60*/  ISETP.GT.U32.AND P4, PT, R68.reuse, R14, PT ;  /* 0x0000000e4400720c */ /* 0x040fe20003f84070 */
[C---:B------:R-:W-:Y:S01]  /*20e70*/  IMAD R6, R68.reuse, R11, R6 ;  /* 0x0000000b44067224 */ /* 0x040fe200078e0206 */
[----:B------:R-:W-:Y:S01]  /*20e80*/  ISETP.GT.U32.AND P3, PT, R68, R10, PT ;  /* 0x0000000a4400720c */ /* 0x000fe20003f64070 */
[----:B------:R-:W-:-:S02]  /*20e90*/  VIADD R70, R0, 0xf6 ;  /* 0x000000f600467836 */ /* 0x000fc40000000000 */
[----:B------:R-:W-:Y:S02]  /*20ea0*/  VIADD R75, R0, 0xee ;  /* 0x000000ee004b7836 */ /* 0x000fe40000000000 */
[C---:B------:R-:W-:Y:S01]  /*20eb0*/  IMAD R7, R68.reuse, R12, R7 ;  /* 0x0000000c44077224 */ /* 0x040fe200078e0207 */
[----:B------:R-:W-:Y:S01]  /*20ec0*/  IABS R12, R70 ;  /* 0x00000046000c7213 */ /* 0x000fe20000000000 */
[--C-:B------:R-:W-:Y:S01]  /*20ed0*/  @!P5 IMAD.IADD R9, R9, 0x1, -R68.reuse ;  /* 0x000000010909d824 */ /* 0x100fe200078e0a44 */
[----:B------:R-:W-:Y:S02]  /*20ee0*/  ISETP.GT.U32.AND P5, PT, R68, R6, PT ;  /* 0x000000064400720c */ /* 0x000fe40003fa4070 */
[----:B------:R-:W-:Y:S01]  /*20ef0*/  IABS R5, R75 ;  /* 0x0000004b00057213 */ /* 0x000fe20000000000 */
[----:B------:R-:W-:Y:S01]  /*20f00*/  IMAD.HI.U32 R11, R74, R12, RZ ;  /* 0x0000000c4a0b7227 */ /* 0x000fe200078e00ff */
[----:B------:R0:W-:Y:S03]  /*20f10*/  STL [R1+0xf5c], R3 ;  /* 0x000f5c0301007387 */ /* 0x0001e60000100800 */
[--C-:B------:R-:W-:Y:S01]  /*20f20*/  @!P6 IMAD.IADD R15, R15, 0x1, -R68.reuse ;  /* 0x000000010f0fe824 */ /* 0x100fe200078e0a44 */
[----:B------:R-:W-:Y:S01]  /*20f30*/  ISETP.GT.U32.AND P6, PT, R68, R8, PT ;  /* 0x000000084400720c */ /* 0x000fe20003fc4070 */
[--C-:B------:R-:W-:Y:S01]  /*20f40*/  @!P4 IMAD.IADD R14, R14, 0x1, -R68.reuse ;  /* 0x000000010e0ec824 */ /* 0x100fe200078e0a44 */
[----:B------:R-:W-:Y:S01]  /*20f50*/  ISETP.GT.U32.AND P4, PT, R68, R7, PT ;  /* 0x000000074400720c */ /* 0x000fe20003f84070 */
[----:B------:R-:W-:Y:S01]  /*20f60*/  @!P3 IMAD.IADD R10, R10, 0x1, -R68 ;  /* 0x000000010a0ab824 */ /* 0x000fe200078e0a44 */
[----:B------:R-:W-:Y:S01]  /*20f70*/  ISETP.GE.AND P3, PT, R3, RZ, PT ;  /* 0x000000ff0300720c */ /* 0x000fe20003f66270 */
[----:B------:R-:W-:-:S04]  /*20f80*/  IMAD.HI.U32 R4, R74, R5, RZ ;  /* 0x000000054a047227 */ /* 0x000fc800078e00ff */
[----:B------:R-:W-:Y:S02]  /*20f90*/  IMAD.MOV R11, RZ, RZ, -R11 ;  /* 0x000000ffff0b7224 */ /* 0x000fe400078e0a0b */
[----:B0-----:R-:W-:Y:S02]  /*20fa0*/  VIADD R3, R0, 0xf7 ;  /* 0x000000f700037836 */ /* 0x001fe40000000000 */
[----:B------:R-:W-:Y:S02]  /*20fb0*/  IMAD.MOV R4, RZ, RZ, -R4 ;  /* 0x000000ffff047224 */ /* 0x000fe400078e0a04 */
[----:B------:R-:W-:Y:S01]  /*20fc0*/  IMAD R12, R68, R11, R12 ;  /* 0x0000000b440c7224 */ /* 0x000fe200078e020c */
[----:B------:R-:W-:Y:S01]  /*20fd0*/  IABS R11, R3 ;  /* 0x00000003000b7213 */ /* 0x000fe20000000000 */
[----:B------:R-:W-:Y:S02]  /*20fe0*/  @!P5 IMAD.IADD R6, R6, 0x1, -R68 ;  /* 0x000000010606d824 */ /* 0x000fe400078e0a44 */
[----:B------:R-:W-:-:S02]  /*20ff0*/  IMAD R5, R68, R4, R5 ;  /* 0x0000000444057224 */ /* 0x000fc400078e0205 */
[----:B------:R-:W-:Y:S01]  /*21000*/  IMAD.HI.U32 R93, R74, R11, RZ ;  /* 0x0000000b4a5d7227 */ /* 0x000fe200078e00ff */
[----:B------:R-:W-:-:S03]  /*21010*/  ISETP.GT.U32.AND P5, PT, R68, R6, PT ;  /* 0x000000064400720c */ /* 0x000fc60003fa4070 */
[--C-:B------:R-:W-:Y:S01]  /*21020*/  @!P6 IMAD.IADD R8, R8, 0x1, -R68.reuse ;  /* 0x000000010808e824 */ /* 0x100fe200078e0a44 */
[----:B------:R-:W-:Y:S01]  /*21030*/  ISETP.GE.AND P6, PT, R2, RZ, PT ;  /* 0x000000ff0200720c */ /* 0x000fe20003fc6270 */
[--C-:B------:R-:W-:Y:S01]  /*21040*/  @!P4 IMAD.IADD R7, R7, 0x1, -R68.reuse ;  /* 0x000000010707c824 */ /* 0x100fe200078e0a44 */
[----:B------:R-:W-:Y:S01]  /*21050*/  ISETP.GT.U32.AND P4, PT, R68, R5, PT ;  /* 0x000000054400720c */ /* 0x000fe20003f84070 */
[----:B------:R-:W-:Y:S02]  /*21060*/  IMAD.MOV R93, RZ, RZ, -R93 ;  /* 0x000000ffff5d7224 */ /* 0x000fe400078e0a5d */
[----:B------:R-:W-:Y:S02]  /*21070*/  VIADD R71, R0, 0xef ;  /* 0x000000ef00477836 */ /* 0x000fe40000000000 */
[----:B------:R-:W-:Y:S02]  /*21080*/  IMAD R11, R68, R93, R11 ;  /* 0x0000005d440b7224 */ /* 0x000fe400078e020b */
[----:B------:R-:W-:Y:S01]  /*21090*/  @!P5 IMAD.IADD R6, R6, 0x1, -R68 ;  /* 0x000000010606d824 */ /* 0x000fe200078e0a44 */
[----:B------:R-:W-:-:S02]  /*210a0*/  IABS R13, R71 ;  /* 0x00000047000d7213 */ /* 0x000fc40000000000 */
[C---:B------:R-:W-:Y:S01]  /*210b0*/  ISETP.GT.U32.AND P5, PT, R68.reuse, R11, PT ;  /* 0x0000000b4400720c */ /* 0x040fe20003fa4070 */
[----:B------:R-:W-:Y:S01]  /*210c0*/  @!P6 IMAD.MOV R26, RZ, RZ, -R26 ;  /* 0x000000ffff1ae224 */ /* 0x000fe200078e0a1a */
[C---:B------:R-:W-:Y:S01]  /*210d0*/  ISETP.GT.U32.AND P6, PT, R68.reuse, R7, PT ;  /* 0x000000074400720c */ /* 0x040fe20003fc4070 */
[----:B------:R-:W-:Y:S01]  /*210e0*/  @!P3 IMAD.MOV R27, RZ, RZ, -R27 ;  /* 0x000000ffff1bb224 */ /* 0x000fe200078e0a1b */
[----:B------:R-:W-:Y:S01]  /*210f0*/  ISETP.GT.U32.AND P3, PT, R68, R8, PT ;  /* 0x000000084400720c */ /* 0x000fe20003f64070 */
[----:B------:R-:W-:Y:S02]  /*21100*/  @!P4 IMAD.IADD R5, R5, 0x1, -R68 ;  /* 0x000000010505c824 */ /* 0x000fe400078e0a44 */
[----:B------:R-:W-:Y:S01]  /*21110*/  IMAD.HI.U32 R4, R74, R13, RZ ;  /* 0x0000000d4a047227 */ /* 0x000fe200078e00ff */
[----:B------:R0:W-:Y:S02]  /*21120*/  STL [R1+0xf6c], R2 ;  /* 0x000f6c0201007387 */ /* 0x0001e40000100800 */
[----:B------:R-:W-:Y:S01]  /*21130*/  ISETP.GT.U32.AND P4, PT, R68, R5, PT ;  /* 0x000000054400720c */ /* 0x000fe20003f84070 */
[----:B------:R-:W-:-:S02]  /*21140*/  IMAD.MOV R4, RZ, RZ, -R4 ;  /* 0x000000ffff047224 */ /* 0x000fc400078e0a04 */
[--C-:B------:R-:W-:Y:S02]  /*21150*/  @!P5 IMAD.IADD R11, R11, 0x1, -R68.reuse ;  /* 0x000000010b0bd824 */ /* 0x100fe400078e0a44 */
[----:B0-----:R-:W-:Y:S01]  /*21160*/  VIADD R2, R0, 0xfe ;  /* 0x000000fe00027836 */ /* 0x001fe20000000000 */
[----:B------:R-:W-:Y:S01]  /*21170*/  ISETP.GE.AND P5, PT, R84, RZ, PT ;  /* 0x000000ff5400720c */ /* 0x000fe20003fa6270 */
[----:B------:R-:W-:Y:S01]  /*21180*/  IMAD R13, R68, R4, R13 ;  /* 0x00000004440d7224 */ /* 0x000fe200078e020d */
[----:B------:R-:W-:Y:S02]  /*21190*/  STL [R1+0xf60], R86 ;  /* 0x000f605601007387 */ /* 0x000fe40000100800 */
[----:B------:R-:W-:Y:S01]  /*211a0*/  IABS R4, R2 ;  /* 0x0000000200047213 */ /* 0x000fe20000000000 */
[--C-:B------:R-:W-:Y:S01]  /*211b0*/  @!P6 IMAD.IADD R7, R7, 0x1, -R68.reuse ;  /* 0x000000010707e824 */ /* 0x100fe200078e0a44 */
[----:B------:R-:W-:Y:S01]  /*211c0*/  STL [R1+0xf68], R84 ;  /* 0x000f685401007387 */ /* 0x000fe20000100800 */
[----:B------:R-:W-:Y:S01]  /*211d0*/  @!P3 IMAD.IADD R8, R8, 0x1, -R68 ;  /* 0x000000010808b824 */ /* 0x000fe200078e0a44 */
[----:B------:R-:W-:-:S02]  /*211e0*/  ISETP.GT.U32.AND P6, PT, R68, R12, PT ;  /* 0x0000000c4400720c */ /* 0x000fc40003fc4070 */
[----:B------:R-:W-:Y:S01]  /*211f0*/  STL [R1+0xf70], R85 ;  /* 0x000f705501007387 */ /* 0x000fe20000100800 */
[----:B------:R-:W-:Y:S01]  /*21200*/  ISETP.GT.U32.AND P3, PT, R68, R13, PT ;  /* 0x0000000d4400720c */ /* 0x000fe20003f64070 */
[----:B------:R-:W-:Y:S02]  /*21210*/  IMAD.HI.U32 R74, R74, R4, RZ ;  /* 0x000000044a4a7227 */ /* 0x000fe400078e00ff */
[----:B------:R-:W-:Y:S01]  /*21220*/  STL [R1+0xf58], R83 ;  /* 0x000f585301007387 */ /* 0x000fe20000100800 */
[----:B------:R-:W-:Y:S01]  /*21230*/  SEL R30, R73, R30, !P1 ;  /* 0x0000001e491e7207 */ /* 0x000fe20004800000 */
[----:B------:R-:W-:Y:S02]  /*21240*/  @!P4 IMAD.IADD R5, R5, 0x1, -R68 ;  /* 0x000000010505c824 */ /* 0x000fe400078e0a44 */
[----:B------:R-:W-:Y:S01]  /*21250*/  STL [R1+0xf50], R82 ;  /* 0x000f505201007387 */ /* 0x000fe20000100800 */
[----:B------:R-:W-:-:S03]  /*21260*/  ISETP.GE.AND P4, PT, R86, RZ, PT ;  /* 0x000000ff5600720c */ /* 0x000fc60003f86270 */
[----:B------:R-:W-:Y:S01]  /*21270*/  STL [R1+0xf44], R81 ;  /* 0x000f445101007387 */ /* 0x000fe20000100800 */
[----:B------:R-:W-:-:S03]  /*21280*/  IMAD.MOV R74, RZ, RZ, -R74 ;  /* 0x000000ffff4a7224 */ /* 0x000fc600078e0a4a */
[----:B------:R-:W-:Y:S04]  /*21290*/  STL [R1+0xf38], R80 ;  /* 0x000f385001007387 */ /* 0x000fe80000100800 */
[----:B------:R-:W-:Y:S01]  /*212a0*/  STL [R1+0xf34], R79 ;  /* 0x000f344f01007387 */ /* 0x000fe20000100800 */
[----:B------:R-:W-:-:S03]  /*212b0*/  IMAD R30, R30, UR11, RZ ;  /* 0x0000000b1e1e7c24 */ /* 0x000fc6000f8e02ff */
[----:B------:R-:W-:Y:S01]  /*212c0*/  STL [R1+0xf28], R78 ;  /* 0x000f284e01007387 */ /* 0x000fe20000100800 */
[----:B------:R-:W-:-:S03]  /*212d0*/  IMAD R4, R68, R74, R4 ;  /* 0x0000004a44047224 */ /* 0x000fc600078e0204 */
[----:B------:R-:W-:Y:S01]  /*212e0*/  STL [R1+0xf1c], R77 ;  /* 0x000f1c4d01007387 */ /* 0x000fe20000100800 */
[----:B------:R-:W-:-:S03]  /*212f0*/  @!P5 IMAD.MOV R24, RZ, RZ, -R24 ;  /* 0x000000ffff18d224 */ /* 0x000fc600078e0a18 */
[----:B------:R-:W-:Y:S01]  /*21300*/  STL [R1+0xf18], R76 ;  /* 0x000f184c01007387 */ /* 0x000fe20000100800 */
[----:B------:R-:W-:-:S03]  /*21310*/  ISETP.GT.U32.AND P5, PT, R68, R11, PT ;  /* 0x0000000b4400720c */ /* 0x000fc60003fa4070 */
[----:B------:R-:W-:Y:S01]  /*21320*/  STL [R1+0xf14], R75 ;  /* 0x000f144b01007387 */ /* 0x000fe20000100800 */
[----:B------:R-:W-:-:S03]  /*21330*/  @!P6 IMAD.IADD R12, R12, 0x1, -R68 ;  /* 0x000000010c0ce824 */ /* 0x000fc600078e0a44 */
[----:B------:R-:W-:Y:S01]  /*21340*/  STL [R1+0xf04], R71 ;  /* 0x000f044701007387 */ /* 0x000fe20000100800 */
[----:B------:R-:W-:-:S03]  /*21350*/  @!P3 IMAD.IADD R13, R13, 0x1, -R68 ;  /* 0x000000010d0db824 */ /* 0x000fc600078e0a44 */
[----:B------:R-:W-:Y:S01]  /*21360*/  STL [R1+0xefc], R70 ;  /* 0x000efc4601007387 */ /* 0x000fe20000100800 */
[----:B------:R-:W-:-:S03]  /*21370*/  ISETP.GT.U32.AND P3, PT, R68, R4, PT ;  /* 0x000000044400720c */ /* 0x000fc60003f64070 */
[----:B------:R-:W-:Y:S04]  /*21380*/  STL [R1+0xef0], R3 ;  /* 0x000ef00301007387 */ /* 0x000fe80000100800 */
[----:B------:R0:W-:Y:S01]  /*21390*/  STL [R1+0x12e0], R0 ;  /* 0x0012e00001007387 */ /* 0x0001e20000100800 */
[----:B------:R-:W-:Y:S01]  /*213a0*/  @!P4 IMAD.MOV R25, RZ, RZ, -R25 ;  /* 0x000000ffff19c224 */ /* 0x000fe200078e0a19 */
[----:B------:R-:W-:Y:S02]  /*213b0*/  ISETP.GT.U32.AND P4, PT, R68, R12, PT ;  /* 0x0000000c4400720c */ /* 0x000fe40003f84070 */
[----:B0-----:R-:W-:-:S04]  /*213c0*/  LEA R0, P6, R30, R72, 0x1 ;  /* 0x000000481e007211 */ /* 0x001fc800078c08ff */
[----:B------:R-:W-:Y:S02]  /*213d0*/  LEA.HI.X.SX32 R84, R30, R69, 0x1, P6 ;  /* 0x000000451e547211 */ /* 0x000fe400030f0eff */
[----:B------:R-:W-:Y:S01]  /*213e0*/  ISETP.GE.AND P6, PT, R85, RZ, PT ;  /* 0x000000ff5500720c */ /* 0x000fe20003fc6270 */
[--C-:B------:R-:W-:Y:S01]  /*213f0*/  @!P5 IMAD.IADD R11, R11, 0x1, -R68.reuse ;  /* 0x000000010b0bd824 */ /* 0x100fe200078e0a44 */
[----:B------:R-:W-:Y:S01]  /*21400*/  ISETP.GE.AND P5, PT, R81, RZ, PT ;  /* 0x000000ff5100720c */ /* 0x000fe20003fa6270 */
[--C-:B------:R-:W-:Y:S01]  /*21410*/  @!P3 IMAD.IADD R4, R4, 0x1, -R68.reuse ;  /* 0x000000010404b824 */ /* 0x100fe200078e0a44 */
[----:B------:R-:W-:Y:S01]  /*21420*/  SEL R31, R73, R31, !P1 ;  /* 0x0000001f491f7207 */ /* 0x000fe20004800000 */
[----:B------:R-:W-:Y:S01]  /*21430*/  @!P4 IMAD.IADD R12, R12, 0x1, -R68 ;  /* 0x000000010c0cc824 */ /* 0x000fe200078e0a44 */
[----:B------:R-:W-:Y:S01]  /*21440*/  ISETP.GE.AND P4, PT, R82, RZ, PT ;  /* 0x000000ff5200720c */ /* 0x000fe20003f86270 */
[----:B------:R-:W-:Y:S02]  /*21450*/  STL [R1+0xeec], R2 ;  /* 0x000eec0201007387 */ /* 0x000fe40000100800 */
[----:B-1----:R-:W-:-:S04]  /*21460*/  IMAD R31, R31, UR4, RZ ;  /* 0x000000041f1f7c24 */ /* 0x002fc8000f8e02ff */
[----:B------:R-:W-:Y:S01]  /*21470*/  @!P6 IMAD.MOV R17, RZ, RZ, -R17 ;  /* 0x000000ffff11e224 */ /* 0x000fe200078e0a11 */
[----:B------:R-:W-:Y:S01]  /*21480*/  ISETP.GT.U32.AND P6, PT, R68, R4, PT ;  /* 0x000000044400720c */ /* 0x000fe20003fc4070 */
[----:B------:R-:W-:Y:S01]  /*21490*/  STL [R1+0x2ec], R0 ;  /* 0x0002ec0001007387 */ /* 0x000fe20000100800 */
[----:B------:R-:W-:Y:S02]  /*214a0*/  @P0 IMAD.MOV.U32 R85, RZ, RZ, R84 ;  /* 0x000000ffff550224 */ /* 0x000fe400078e0054 */
[----:B------:R-:W-:Y:S01]  /*214b0*/  @!P5 IMAD.MOV R14, RZ, RZ, -R14 ;  /* 0x000000ffff0ed224 */ /* 0x000fe200078e0a0e */
[----:B------:R0:W-:Y:S01]  /*214c0*/  STL [R1+0x2e8], R84 ;  /* 0x0002e85401007387 */ /* 0x0001e20000100800 */
[----:B------:R-:W-:Y:S01]  /*214d0*/  PRMT R74, RZ, 0x7610, R74 ;  /* 0x00007610ff4a7816 */ /* 0x000fe2000000004a */
[----:B------:R-:W-:Y:S01]  /*214e0*/  @!P4 IMAD.MOV R15, RZ, RZ, -R15 ;  /* 0x000000ffff0fc224 */ /* 0x000fe200078e0a0f */
[----:B------:R-:W-:Y:S01]  /*214f0*/  PRMT R30, RZ, 0x7610, R30 ;  /* 0x00007610ff1e7816 */ /* 0x000fe2000000001e */
[----:B------:R-:W1:Y:S01]  /*21500*/  S2R R92, SR_TID.X ;  /* 0x00000000005c7919 */ /* 0x000e620000002100 */
[----:B------:R-:W-:Y:S01]  /*21510*/  SEL R67, R73, R67, !P1 ;  /* 0x0000004349437207 */ /* 0x000fe20004800000 */
[----:B------:R-:W2:Y:S01]  /*21520*/  LDCU UR4, c[0x0][0x3b0] ;  /* 0x00007600ff0477ac */ /* 0x000ea20008000800 */
[----:B0-----:R-:W-:Y:S01]  /*21530*/  @P0 IMAD.MOV.U32 R84, RZ, RZ, R0 ;  /* 0x000000ffff540224 */ /* 0x001fe200078e0000 */
[----:B------:R-:W-:Y:S01]  /*21540*/  LEA R0, P5, R31, R72, 0x1 ;  /* 0x000000481f007211 */ /* 0x000fe200078a08ff */
[----:B------:R-:W-:-:S03]  /*21550*/  @!P6 IMAD.IADD R4, R4, 0x1, -R68 ;  /* 0x000000010404e824 */ /* 0x000fc600078e0a44 */
[----:B------:R-:W-:Y:S01]  /*21560*/  LEA.HI.X.SX32 R31, R31, R69, 0x1, P5 ;  /* 0x000000451f1f7211 */ /* 0x000fe200028f0eff */
[----:B------:R-:W3:Y:S01]  /*21570*/  @P0 LDG.E.U16 R74, desc[UR20][R84.64] ;  /* 0x00000014544a0981 */ /* 0x000ee2000c1e1500 */
[----:B------:R-:W-:Y:S02]  /*21580*/  ISETP.GE.AND P6, PT, R79, RZ, PT ;  /* 0x000000ff4f00720c */ /* 0x000fe40003fc6270 */
[----:B------:R-:W-:Y:S01]  /*21590*/  ISETP.GE.AND P4, PT, R78, RZ, PT ;  /* 0x000000ff4e00720c */ /* 0x000fe20003f86270 */
[----:B------:R-:W-:Y:S02]  /*215a0*/  @P0 IMAD.MOV.U32 R78, RZ, RZ, R0 ;  /* 0x000000ffff4e0224 */ /* 0x000fe400078e0000 */
[----:B------:R-:W-:-:S05]  /*215b0*/  @P0 IMAD.MOV.U32 R79, RZ, RZ, R31 ;  /* 0x000000ffff4f0224 */ /* 0x000fca00078e001f */
[----:B------:R-:W4:Y:S03]  /*215c0*/  @P0 LDG.E.U16 R30, desc[UR20][R78.64] ;  /* 0x000000144e1e0981 */ /* 0x000f26000c1e1500 */
[----:B------:R-:W-:Y:S01]  /*215d0*/  @!P6 IMAD.MOV R9, RZ, RZ, -R9 ;  /* 0x000000ffff09e224 */ /* 0x000fe200078e0a09 */
[----:B------:R-:W-:Y:S02]  /*215e0*/  ISETP.GE.AND P6, PT, R2, RZ, PT ;  /* 0x000000ff0200720c */ /* 0x000fe40003fc6270 */
[C---:B------:R-:W-:Y:S01]  /*215f0*/  SEL R2, R73.reuse, R46, !P1 ;  /* 0x0000002e49027207 */ /* 0x040fe20004800000 */
[----:B------:R-:W-:Y:S01]  /*21600*/  @!P4 IMAD.MOV R8, RZ, RZ, -R8 ;  /* 0x000000ffff08c224 */ /* 0x000fe200078e0a08 */
[C---:B------:R-:W-:Y:S02]  /*21610*/  SEL R66, R73.reuse, R66, !P1 ;  /* 0x0000004249427207 */ /* 0x040fe40004800000 */
[----:B------:R-:W-:-:S02]  /*21620*/  SEL R64, R73, R64, !P1 ;  /* 0x0000004049407207 */ /* 0x000fc40004800000 */
[----:B------:R-:W-:Y:S02]  /*21630*/  ISETP.GE.AND P4, PT, R75, RZ, PT ;  /* 0x000000ff4b00720c */ /* 0x000fe40003f86270 */
[C---:B------:R-:W-:Y:S02]  /*21640*/  SEL R62, R73.reuse, R62, !P1 ;  /* 0x0000003e493e7207 */ /* 0x040fe40004800000 */
[----:B------:R-:W-:Y:S02]  /*21650*/  ISETP.GT.U32.AND P3, PT, R68, R13, PT ;  /* 0x0000000d4400720c */ /* 0x000fe40003f64070 */
[----:B------:R-:W-:-:S07]  /*21660*/  SEL R46, R73, R58, !P1 ;  /* 0x0000003a492e7207 */ /* 0x000fce0004800000 */
[----:B------:R-:W-:Y:S01]  /*21670*/  @!P4 IMAD.MOV R5, RZ, RZ, -R5 ;  /* 0x000000ffff05c224 */ /* 0x000fe200078e0a05 */
[----:B------:R-:W-:Y:S02]  /*21680*/  ISETP.GE.AND P4, PT, R3, RZ, PT ;  /* 0x000000ff0300720c */ /* 0x000fe40003f86270 */
[----:B------:R-:W-:Y:S01]  /*21690*/  SEL R3, R73, R20, !P1 ;  /* 0x0000001449037207 */ /* 0x000fe20004800000 */
[----:B------:R-:W-:Y:S01]  /*216a0*/  @!P3 IMAD.IADD R13, R13, 0x1, -R68 ;  /* 0x000000010d0db824 */ /* 0x000fe200078e0a44 */
[----:B------:R-:W-:-:S13]  /*216b0*/  ISETP.GE.AND P3, PT, R83, RZ, PT ;  /* 0x000000ff5300720c */ /* 0x000fda0003f66270 */
[----:B------:R-:W-:Y:S01]  /*216c0*/  @!P3 IMAD.MOV R16, RZ, RZ, -R16 ;  /* 0x000000ffff10b224 */ /* 0x000fe200078e0a10 */
[----:B------:R-:W-:Y:S01]  /*216d0*/  ISETP.GE.AND P3, PT, R80, RZ, PT ;  /* 0x000000ff5000720c */ /* 0x000fe20003f66270 */
[----:B-1----:R-:W-:-:S12]  /*216e0*/  IMAD R68, R92, 0x100, R92 ;  /* 0x000001005c447824 */ /* 0x002fd800078e025c */
[----:B------:R-:W-:Y:S01]  /*216f0*/  @!P3 IMAD.MOV R10, RZ, RZ, -R10 ;  /* 0x000000ffff0ab224 */ /* 0x000fe200078e0a0a */
[----:B---3--:R-:W-:Y:S04]  /*21700*/  STL [R1+0x1334], R74 ;  /* 0x0013344a01007387 */ /* 0x008fe80000100800 */
[----:B------:R-:W-:Y:S04]  /*21710*/  STL [R1+0x4fc], R0 ;  /* 0x0004fc0001007387 */ /* 0x000fe80000100800 */
[----:B------:R0:W-:Y:S04]  /*21720*/  STL [R1+0x4f8], R31 ;  /* 0x0004f81f01007387 */ /* 0x0001e80000100800 */
[----:B----4-:R-:W-:Y:S04]  /*21730*/  STL [R1+0x1338], R30 ;  /* 0x0013381e01007387 */ /* 0x010fe80000100800 */
[----:B------:R1:W-:Y:S01]  /*21740*/  STL [R1+0x12e4], R2 ;  /* 0x0012e40201007387 */ /* 0x0003e20000100800 */
[----:B0-----:R-:W-:-:S03]  /*21750*/  SEL R31, R73, R60, !P1 ;  /* 0x0000003c491f7207 */ /* 0x001fc60004800000 */
[----:B------:R-:W-:Y:S01]  /*21760*/  STL [R1+0x133c], R67 ;  /* 0x00133c4301007387 */ /* 0x000fe20000100800 */
[----:B------:R-:W-:-:S03]  /*21770*/  SEL R0, R73, R54, !P1 ;  /* 0x0000003649007207 */ /* 0x000fc60004800000 */
[----:B------:R-:W-:Y:S01]  /*21780*/  STL [R1+0x1340], R66 ;  /* 0x0013404201007387 */ /* 0x000fe20000100800 */
[----:B-1----:R-:W-:-:S03]  /*21790*/  SEL R2, R73, R55, !P1 ;  /* 0x0000003749027207 */ /* 0x002fc60004800000 */
[----:B------:R-:W-:Y:S04]  /*217a0*/  STL [R1+0x1344], R64 ;  /* 0x0013444001007387 */ /* 0x000fe80000100800 */
[----:B------:R-:W-:Y:S04]  /*217b0*/  STL [R1+0x1348], R62 ;  /* 0x0013483e01007387 */ /* 0x000fe80000100800 */
[----:B------:R-:W-:Y:S04]  /*217c0*/  STL [R1+0x1350], R31 ;  /* 0x0013501f01007387 */ /* 0x000fe80000100800 */
[----:B------:R-:W-:Y:S04]  /*217d0*/  STL [R1+0x134c], R60 ;  /* 0x00134c3c01007387 */ /* 0x000fe80000100800 */
[----:B------:R-:W-:Y:S04]  /*217e0*/  STL [R1+0x1358], R46 ;  /* 0x0013582e01007387 */ /* 0x000fe80000100800 */
[----:B------:R-:W-:Y:S04]  /*217f0*/  STL [R1+0x1354], R58 ;  /* 0x0013543a01007387 */ /* 0x000fe80000100800 */
[----:B------:R-:W-:Y:S04]  /*21800*/  STL [R1], R2 ;  /* 0x0000000201007387 */ /* 0x000fe80000100800 */
[----:B------:R0:W-:Y:S02]  /*21810*/  STL [R1+0x4], R0 ;  /* 0x0000040001007387 */ /* 0x0001e40000100800 */
[----:B0-----:R-:W-:-:S02]  /*21820*/  SEL R0, R73, R21, !P1 ;  /* 0x0000001549007207 */ /* 0x001fc40004800000 */
[----:B------:R-:W-:-:S03]  /*21830*/  SEL R2, R73, R19, !P1 ;  /* 0x0000001349027207 */ /* 0x000fc60004800000 */
[----:B------:R0:W-:Y:S04]  /*21840*/  STL [R1+0xcc], R0 ;  /* 0x0000cc0001007387 */ /* 0x0001e80000100800 */
[----:B------:R-:W-:Y:S04]  /*21850*/  STL [R1+0xd0], R3 ;  /* 0x0000d00301007387 */ /* 0x000fe80000100800 */
[----:B------:R-:W3:Y:S01]  /*21860*/  LDL.LU R86, [R1+0x320] ;  /* 0x0003200001567983 */ /* 0x000ee20000300800 */
[----:B0-----:R-:W-:-:S03]  /*21870*/  SEL R0, R73, R18, !P1 ;  /* 0x0000001249007207 */ /* 0x001fc60004800000 */
[----:B------:R0:W-:Y:S04]  /*21880*/  STL [R1+0xe0], R2 ;  /* 0x0000e00201007387 */ /* 0x0001e80000100800 */
[----:B------:R1:W-:Y:S01]  /*21890*/  STL [R1+0xec], R0 ;  /* 0x0000ec0001007387 */ /* 0x0003e20000100800 */
[C---:B0-----:R-:W-:Y:S02]  /*218a0*/  SEL R2, R73.reuse, R23, !P1 ;  /* 0x0000001749027207 */ /* 0x041fe40004800000 */
[----:B-1----:R-:W-:-:S03]  /*218b0*/  SEL R0, R73, R22, !P1 ;  /* 0x0000001649007207 */ /* 0x002fc60004800000 */
[----:B------:R0:W-:Y:S04]  /*218c0*/  STL [R1+0xf0], R2 ;  /* 0x0000f00201007387 */ /* 0x0001e80000100800 */
[----:B------:R1:W-:Y:S04]  /*218d0*/  STL [R1+0xf4], R0 ;  /* 0x0000f40001007387 */ /* 0x0003e80000100800 */
[----:B------:R-:W4:Y:S01]  /*218e0*/  LDL.LU R87, [R1+0x334] ;  /* 0x0003340001577983 */ /* 0x000f220000300800 */
[----:B0-----:R-:W-:-:S03]  /*218f0*/  SEL R2, R73, R24, !P1 ;  /* 0x0000001849027207 */ /* 0x001fc60004800000 */
[----:B------:R-:W3:Y:S01]  /*21900*/  LDL.LU R88, [R1+0x330] ;  /* 0x0003300001587983 */ /* 0x000ee20000300800 */
[C---:B-1----:R-:W-:Y:S02]  /*21910*/  SEL R0, R73.reuse, R25, !P1 ;  /* 0x0000001949007207 */ /* 0x042fe40004800000 */
[----:B------:R-:W-:-:S03]  /*21920*/  SEL R3, R73, R16, !P1 ;  /* 0x0000001049037207 */ /* 0x000fc60004800000 */
[----:B------:R0:W-:Y:S04]  /*21930*/  STL [R1+0x110], R0 ;  /* 0x0001100001007387 */ /* 0x0001e80000100800 */
[----:B------:R1:W-:Y:S01]  /*21940*/  STL [R1+0x120], R2 ;  /* 0x0001200201007387 */ /* 0x0003e20000100800 */
[C---:B0-----:R-:W-:Y:S02]  /*21950*/  SEL R0, R73.reuse, R17, !P1 ;  /* 0x0000001149007207 */ /* 0x041fe40004800000 */
[----:B-1----:R-:W-:-:S03]  /*21960*/  SEL R2, R73, R15, !P1 ;  /* 0x0000000f49027207 */ /* 0x002fc60004800000 */
[----:B------:R0:W-:Y:S04]  /*21970*/  STL [R1+0x130], R0 ;  /* 0x0001300001007387 */ /* 0x0001e80000100800 */
[----:B------:R1:W-:Y:S04]  /*21980*/  STL [R1+0x138], R3 ;  /* 0x0001380301007387 */ /* 0x0003e80000100800 */
[----:B------:R-:W3:Y:S01]  /*21990*/  LDL.LU R89, [R1+0x344] ;  /* 0x0003440001597983 */ /* 0x000ee20000300800 */
[----:B0-----:R-:W-:-:S03]  /*219a0*/  SEL R0, R73, R14, !P1 ;  /* 0x0000000e49007207 */ /* 0x001fc60004800000 */
[----:B------:R0:W-:Y:S04]  /*219b0*/  STL [R1+0x140], R2 ;  /* 0x0001400201007387 */ /* 0x0001e80000100800 */
[----:B------:R-:W4:Y:S01]  /*219c0*/  LDL.LU R91, [R1+0x340] ;  /* 0x00034000015b7983 */ /* 0x000f220000300800 */
[C---:B-1----:R-:W-:Y:S02]  /*219d0*/  SEL R3, R73.reuse, R9, !P1 ;  /* 0x0000000949037207 */ /* 0x042fe40004800000 */
[----:B0-----:R-:W-:Y:S01]  /*219e0*/  SEL R2, R73, R10, !P1 ;  /* 0x0000000a49027207 */ /* 0x001fe20004800000 */
[----:B------:R-:W-:Y:S04]  /*219f0*/  STL [R1+0x150], R0 ;  /* 0x0001500001007387 */ /* 0x000fe80000100800 */
[----:B------:R0:W-:Y:S04]  /*21a00*/  STL [R1+0x12e8], R2 ;  /* 0x0012e80201007387 */ /* 0x0001e80000100800 */
[----:B------:R-:W-:Y:S04]  /*21a10*/  STL [R1+0x158], R3 ;  /* 0x0001580301007387 */ /* 0x000fe80000100800 */
[----:B------:R-:W4:Y:S04]  /*21a20*/  LDL.LU R90, [R1+0x354] ;  /* 0x00035400015a7983 */ /* 0x000f280000300800 */
[----:B------:R-:W4:Y:S01]  /*21a30*/  LDL.LU R92, [R1+0x350] ;  /* 0x00035000015c7983 */ /* 0x000f220000300800 */
[----:B------:R-:W-:-:S02]  /*21a40*/  ISETP.GE.AND P5, PT, R77, RZ, PT ;  /* 0x000000ff4d00720c */ /* 0x000fc40003fa6270 */
[----:B------:R-:W-:-:S11]  /*21a50*/  ISETP.GE.AND P3, PT, R76, RZ, PT ;  /* 0x000000ff4c00720c */ /* 0x000fd60003f66270 */
[----:B------:R-:W-:Y:S01]  /*21a60*/  @!P5 IMAD.MOV R7, RZ, RZ, -R7 ;  /* 0x000000ffff07d224 */ /* 0x000fe200078e0a07 */
[----:B------:R-:W-:Y:S01]  /*21a70*/  ISETP.GE.AND P5, PT, R71, RZ, PT ;  /* 0x000000ff4700720c */ /* 0x000fe20003fa6270 */
[----:B------:R-:W-:Y:S01]  /*21a80*/  @!P3 IMAD.MOV R6, RZ, RZ, -R6 ;  /* 0x000000ffff06b224 */ /* 0x000fe200078e0a06 */
[----:B------:R-:W-:Y:S02]  /*21a90*/  ISETP.GE.AND P3, PT, R70, RZ, PT ;  /* 0x000000ff4600720c */ /* 0x000fe40003f66270 */
[C---:B0-----:R-:W-:Y:S02]  /*21aa0*/  SEL R2, R73.reuse, R7, !P1 ;  /* 0x0000000749027207 */ /* 0x041fe40004800000 */
[----:B------:R-:W-:Y:S01]  /*21ab0*/  SEL R65, R73, R65, !P1 ;  /* 0x0000004149417207 */ /* 0x000fe20004800000 */
[----:B------:R-:W-:Y:S02]  /*21ac0*/  @!P4 IMAD.MOV R11, RZ, RZ, -R11 ;  /* 0x000000ffff0bc224 */ /* 0x000fe400078e0a0b */
[----:B------:R0:W-:Y:S01]  /*21ad0*/  STL [R1+0x15c], R2 ;  /* 0x00015c0201007387 */ /* 0x0001e20000100800 */
[----:B------:R-:W-:-:S03]  /*21ae0*/  @!P6 IMAD.MOV R4, RZ, RZ, -R4 ;  /* 0x000000ffff04e224 */ /* 0x000fc600078e0a04 */
[----:B------:R-:W-:Y:S02]  /*21af0*/  @!P5 IMAD.MOV R13, RZ, RZ, -R13 ;  /* 0x000000ffff0dd224 */ /* 0x000fe400078e0a0d */
[----:B------:R-:W-:Y:S01]  /*21b00*/  @!P3 IMAD.MOV R12, RZ, RZ, -R12 ;  /* 0x000000ffff0cb224 */ /* 0x000fe200078e0a0c */
[----:B0-----:R-:W-:Y:S01]  /*21b10*/  SEL R2, R73, R5, !P1 ;  /* 0x0000000549027207 */ /* 0x001fe20004800000 */
[----:B--2---:R-:W-:Y:S01]  /*21b20*/  IMAD R5, R65, UR4, RZ ;  /* 0x0000000441057c24 */ /* 0x004fe2000f8e02ff */
[C---:B------:R-:W-:Y:S01]  /*21b30*/  SEL R63, R73.reuse, R63, !P1 ;  /* 0x0000003f493f7207 */ /* 0x040fe20004800000 */
[----:B------:R-:W0:Y:S01]  /*21b40*/  LDCU UR4, c[0x0][0x3b0] ;  /* 0x00007600ff0477ac */ /* 0x000e220008000800 */
[C---:B------:R-:W-:Y:S02]  /*21b50*/  SEL R61, R73.reuse, R61, !P1 ;  /* 0x0000003d493d7207 */ /* 0x040fe40004800000 */
[C---:B------:R-:W-:Y:S02]  /*21b60*/  SEL R59, R73.reuse, R59, !P1 ;  /* 0x0000003b493b7207 */ /* 0x040fe40004800000 */
[----:B------:R-:W-:-:S02]  /*21b70*/  SEL R57, R73, R57, !P1 ;  /* 0x0000003949397207 */ /* 0x000fc40004800000 */
[C---:B------:R-:W-:Y:S02]  /*21b80*/  SEL R93, R73.reuse, R56, !P1 ;  /* 0x00000038495d7207 */ /* 0x040fe40004800000 */
[C---:B------:R-:W-:Y:S02]  /*21b90*/  SEL R53, R73.reuse, R53, !P1 ;  /* 0x0000003549357207 */ /* 0x040fe40004800000 */
[C---:B------:R-:W-:Y:S02]  /*21ba0*/  SEL R52, R73.reuse, R52, !P1 ;  /* 0x0000003449347207 */ /* 0x040fe40004800000 */
        /* <DEDUP_REMOVED lines=28> */
[----:B------:R-:W-:Y:S02]  /*21d70*/  SEL R73, R73, R4, !P1 ;  /* 0x0000000449497207 */ /* 0x000fe40004800000 */
[----:B------:R-:W-:-:S04]  /*21d80*/  LEA R4, P1, R5, R72, 0x1 ;  /* 0x0000004805047211 */ /* 0x000fc800078208ff */
[----:B------:R-:W-:Y:S02]  /*21d90*/  LEA.HI.X.SX32 R8, R5, R69, 0x1, P1 ;  /* 0x0000004505087211 */ /* 0x000fe400008f0eff */
[----:B------:R-:W-:-:S03]  /*21da0*/  PRMT R7, RZ, 0x7610, R7 ;  /* 0x00007610ff077816 */ /* 0x000fc60000000007 */
[----:B------:R-:W-:Y:S01]  /*21db0*/  @P0 IMAD.MOV.U32 R5, RZ, RZ, R8 ;  /* 0x000000ffff050224 */ /* 0x000fe200078e0008 */
[----:B------:R1:W-:Y:S04]  /*21dc0*/  STL [R1+0x324], R4 ;  /* 0x0003240401007387 */ /* 0x0003e80000100800 */
[----:B------:R1:W2:Y:S02]  /*21dd0*/  @P0 LDG.E.U16 R7, desc[UR20][R4.64] ;  /* 0x0000001404070981 */ /* 0x0002a4000c1e1500 */
[----:B-1----:R-:W-:Y:S02]  /*21de0*/  IMAD R4, R63, UR5, RZ ;  /* 0x000000053f047c24 */ /* 0x002fe4000f8e02ff */
[----:B------:R1:W-:Y:S01]  /*21df0*/  STL [R1+0x320], R8 ;  /* 0x0003200801007387 */ /* 0x0003e20000100800 */
[----:B------:R-:W-:Y:S01]  /*21e00*/  PRMT R6, RZ, 0x7610, R6 ;  /* 0x00007610ff067816 */ /* 0x000fe20000000006 */
[----:B------:R-:W-:Y:S01]  /*21e10*/  IMAD.SHL.U32 R68, R68, 0x2, RZ ;  /* 0x0000000244447824 */ /* 0x000fe200078e00ff */
[----:B------:R-:W0:Y:S01]  /*21e20*/  LDCU UR5, c[0x0][0x3b0] ;  /* 0x00007600ff0577ac */ /* 0x000e220008000800 */
[----:B------:R-:W-:-:S04]  /*21e30*/  LEA R5, P1, R4, R72, 0x1 ;  /* 0x0000004804057211 */ /* 0x000fc800078208ff */
[----:B-1----:R-:W-:Y:S01]  /*21e40*/  LEA.HI.X.SX32 R8, R4, R69, 0x1, P1 ;  /* 0x0000004504087211 */ /* 0x002fe200008f0eff */
[----:B------:R1:W-:Y:S01]  /*21e50*/  STL [R1+0x334], R5 ;  /* 0x0003340501007387 */ /* 0x0003e20000100800 */
[----:B------:R-:W-:-:S03]  /*21e60*/  @P0 IMAD.MOV.U32 R4, RZ, RZ, R5 ;  /* 0x000000ffff040224 */ /* 0x000fc600078e0005 */
[----:B-1----:R-:W-:-:S05]  /*21e70*/  @P0 IMAD.MOV.U32 R5, RZ, RZ, R8 ;  /* 0x000000ffff050224 */ /* 0x002fca00078e0008 */
[----:B------:R0:W2:Y:S04]  /*21e80*/  @P0 LDG.E.U16 R6, desc[UR20][R4.64] ;  /* 0x0000001404060981 */ /* 0x0000a8000c1e1500 */
[----:B------:R1:W-:Y:S01]  /*21e90*/  STL [R1+0x330], R8 ;  /* 0x0003300801007387 */ /* 0x0003e20000100800 */
[----:B0-----:R-:W-:Y:S01]  /*21ea0*/  IMAD R4, R61, UR4, RZ ;  /* 0x000000043d047c24 */ /* 0x001fe2000f8e02ff */
[----:B------:R-:W-:Y:S01]  /*21eb0*/  LOP3.LUT R68, R68, 0x807e, RZ, 0xc0, !PT ;  /* 0x0000807e44447812 */ /* 0x000fe200078ec0ff */
[----:B------:R-:W0:Y:S03]  /*21ec0*/  LDCU UR4, c[0x0][0x3b0] ;  /* 0x00007600ff0477ac */ /* 0x000e260008000800 */
[----:B-1----:R-:W-:-:S04]  /*21ed0*/  LEA R8, P1, R4, R72, 0x1 ;  /* 0x0000004804087211 */ /* 0x002fc800078208ff */
[----:B------:R-:W-:Y:S01]  /*21ee0*/  LEA.HI.X.SX32 R9, R4, R69, 0x1, P1 ;  /* 0x0000004504097211 */ /* 0x000fe200008f0eff */
[----:B------:R-:W-:Y:S04]  /*21ef0*/  STL [R1+0x344], R8 ;  /* 0x0003440801007387 */ /* 0x000fe80000100800 */
[----:B------:R-:W-:Y:S04]  /*21f00*/  STL [R1+0x340], R9 ;  /* 0x0003400901007387 */ /* 0x000fe80000100800 */
[----:B---3--:R1:W-:Y:S04]  /*21f10*/  STS.U16 [R68+UR8+0xc00], R89 ;  /* 0x000c005944007988 */ /* 0x0083e80008000408 */
[----:B----4-:R3:W-:Y:S04]  /*21f20*/  STS.U16 [R68+UR8+0x1000], R91 ;  /* 0x0010005b44007988 */ /* 0x0107e80008000408 */
[----:B-1----:R-:W4:Y:S04]  /*21f30*/  LDL.LU R89, [R1+0x364] ;  /* 0x0003640001597983 */ /* 0x002f280000300800 */
[----:B---3--:R-:W3:Y:S04]  /*21f40*/  LDL.LU R91, [R1+0x360] ;  /* 0x00036000015b7983 */ /* 0x008ee80000300800 */
[----:B------:R-:W2:Y:S04]  /*21f50*/  LDL.LU R30, [R1+0x4e4] ;  /* 0x0004e400011e7983 */ /* 0x000ea80000300800 */
[----:B------:R-:W2:Y:S04]  /*21f60*/  LDL.LU R74, [R1+0x4e0] ;  /* 0x0004e000014a7983 */ /* 0x000ea80000300800 */
[----:B------:R-:W2:Y:S04]  /*21f70*/  LDL.LU R75, [R1+0x4dc] ;  /* 0x0004dc00014b7983 */ /* 0x000ea80000300800 */
[----:B------:R-:W2:Y:S04]  /*21f80*/  LDL.LU R76, [R1+0x4d8] ;  /* 0x0004d800014c7983 */ /* 0x000ea80000300800 */
[----:B------:R-:W2:Y:S04]  /*21f90*/  LDL.LU R77, [R1+0x4d4] ;  /* 0x0004d400014d7983 */ /* 0x000ea80000300800 */
[----:B------:R-:W2:Y:S04]  /*21fa0*/  LDL.LU R78, [R1+0x4d0] ;  /* 0x0004d000014e7983 */ /* 0x000ea80000300800 */
[----:B------:R-:W2:Y:S04]  /*21fb0*/  LDL.LU R79, [R1+0x4cc] ;  /* 0x0004cc00014f7983 */ /* 0x000ea80000300800 */
[----:B------:R-:W2:Y:S04]  /*21fc0*/  LDL.LU R84, [R1+0x4c8] ;  /* 0x0004c80001547983 */ /* 0x000ea80000300800 */
[----:B------:R1:W-:Y:S04]  /*21fd0*/  STS.U16 [R68+UR8+0x1800], R92 ;  /* 0x0018005c44007988 */ /* 0x0003e80008000408 */
[----:B------:R-:W2:Y:S04]  /*21fe0*/  LDL.LU R85, [R1+0x4c4] ;  /* 0x0004c40001557983 */ /* 0x000ea80000300800 */
[----:B-1----:R-:W2:Y:S01]  /*21ff0*/  LDL.LU R92, [R1+0x4c0] ;  /* 0x0004c000015c7983 */ /* 0x002ea20000300800 */
[----:B------:R-:W-:Y:S01]  /*22000*/  PRMT R5, RZ, 0x7610, R5 ;  /* 0x00007610ff057816 */ /* 0x000fe20000000005 */
[----:B------:R-:W-:Y:S01]  /*22010*/  IMAD R4, R59, UR5, RZ ;  /* 0x000000053b047c24 */ /* 0x000fe2000f8e02ff */
[----:B------:R-:W-:Y:S01]  /*22020*/  LOP3.LUT R31, R68, 0x10, RZ, 0x3c, !PT ;  /* 0x00000010441f7812 */ /* 0x000fe200078e3cff */
[----:B------:R1:W-:Y:S01]  /*22030*/  STS.U16 [R68+UR8+0x1400], R90 ;  /* 0x0014005a44007988 */ /* 0x0003e20008000408 */
[----:B------:R-:W0:Y:S03]  /*22040*/  LDCU UR5, c[0x0][0x3b0] ;  /* 0x00007600ff0577ac */ /* 0x000e260008000800 */
[----:B------:R1:W2:Y:S02]  /*22050*/  @P0 LDG.E.U16 R5, desc[UR20][R8.64] ;  /* 0x0000001408050981 */ /* 0x0002a4000c1e1500 */
[----:B-1----:R-:W-:-:S04]  /*22060*/  LEA R8, P1, R4, R72, 0x1 ;  /* 0x0000004804087211 */ /* 0x002fc800078208ff */
[----:B------:R-:W-:Y:S01]  /*22070*/  LEA.HI.X.SX32 R9, R4, R69, 0x1, P1 ;  /* 0x0000004504097211 */ /* 0x000fe200008f0eff */
[----:B------:R-:W-:Y:S01]  /*22080*/  STL [R1+0x354], R8 ;  /* 0x0003540801007387 */ /* 0x000fe20000100800 */
[----:B------:R-:W-:-:S03]  /*22090*/  PRMT R4, RZ, 0x7610, R4 ;  /* 0x00007610ff047816 */ /* 0x000fc60000000004 */
[----:B------:R-:W-:Y:S04]  /*220a0*/  STL [R1+0x350], R9 ;  /* 0x0003500901007387 */ /* 0x000fe80000100800 */
[----:B------:R-:W2:Y:S04]  /*220b0*/  LDL.LU R80, [R1+0x4bc] ;  /* 0x0004bc0001507983 */ /* 0x000ea80000300800 */
[----:B------:R-:W2:Y:S04]  /*220c0*/  LDL.LU R81, [R1+0x4b8] ;  /* 0x0004b80001517983 */ /* 0x000ea80000300800 */
[----:B------:R-:W2:Y:S04]  /*220d0*/  LDL.LU R90, [R1+0x4b4] ;  /* 0x0004b400015a7983 */ /* 0x000ea80000300800 */
[----:B------:R-:W2:Y:S04]  /*220e0*/  LDL.LU R82, [R1+0x4b0] ;  /* 0x0004b00001527983 */ /* 0x000ea80000300800 */
[----:B------:R1:W-:Y:S04]  /*220f0*/  STS.U16 [R68+UR8], R86 ;  /* 0x0000005644007988 */ /* 0x0003e80008000408 */
[----:B------:R-:W2:Y:S04]  /*22100*/  LDL.LU R83, [R1+0x4ac] ;  /* 0x0004ac0001537983 */ /* 0x000ea80000300800 */
[----:B------:R0:W-:Y:S04]  /*22110*/  STS.U16 [R68+UR8+0x400], R87 ;  /* 0x0004005744007988 */ /* 0x0001e80008000408 */
[----:B-1----:R-:W2:Y:S04]  /*22120*/  LDL.LU R86, [R1+0x4a8] ;  /* 0x0004a80001567983 */ /* 0x002ea80000300800 */
[----:B------:R1:W-:Y:S04]  /*22130*/  STS.U16 [R68+UR8+0x800], R88 ;  /* 0x0008005844007988 */ /* 0x0003e80008000408 */
[----:B0-----:R-:W2:Y:S04]  /*22140*/  LDL.LU R87, [R1+0x4a4] ;  /* 0x0004a40001577983 */ /* 0x001ea80000300800 */
[----:B------:R0:W2:Y:S04]  /*22150*/  @P0 LDG.E.U16 R4, desc[UR20][R8.64] ;  /* 0x0000001408040981 */ /* 0x0000a8000c1e1500 */
[----:B-1----:R-:W2:Y:S01]  /*22160*/  LDL.LU R88, [R1+0x4a0] ;  /* 0x0004a00001587983 */ /* 0x002ea20000300800 */
[----:B0-----:R-:W-:Y:S01]  /*22170*/  IMAD R8, R57, UR4, RZ ;  /* 0x0000000439087c24 */ /* 0x001fe2000f8e02ff */
[----:B------:R-:W0:Y:S04]  /*22180*/  LDCU UR4, c[0x0][0x3b0] ;  /* 0x00007600ff0477ac */ /* 0x000e280008000800 */
[----:B------:R-:W-:-:S04]  /*22190*/  LEA R10, P1, R8, R72, 0x1 ;  /* 0x00000048080a7211 */ /* 0x000fc800078208ff */
[----:B------:R-:W-:Y:S01]  /*221a0*/  LEA.HI.X.SX32 R11, R8, R69, 0x1, P1 ;  /* 0x00000045080b7211 */ /* 0x000fe200008f0eff */
[----:B----4-:R1:W-:Y:S04]  /*221b0*/  STS.U16 [R68+UR8+0x1c00], R89 ;  /* 0x001c005944007988 */ /* 0x0103e80008000408 */
[----:B---3--:R3:W-:Y:S04]  /*221c0*/  STS.U16 [R68+UR8+0x2000], R91 ;  /* 0x0020005b44007988 */ /* 0x0087e80008000408 */
[----:B-1----:R-:W4:Y:S04]  /*221d0*/  LDL.LU R89, [R1+0x49c] ;  /* 0x00049c0001597983 */ /* 0x002f280000300800 */
[----:B---3--:R-:W3:Y:S04]  /*221e0*/  LDL.LU R91, [R1+0x498] ;  /* 0x00049800015b7983 */ /* 0x008ee80000300800 */
[----:B------:R-:W-:Y:S04]  /*221f0*/  STL [R1+0x364], R10 ;  /* 0x0003640a01007387 */ /* 0x000fe80000100800 */
[----:B------:R-:W-:Y:S04]  /*22200*/  STL [R1+0x360], R11 ;  /* 0x0003600b01007387 */ /* 0x000fe80000100800 */
[----:B--2---:R1:W-:Y:S04]  /*22210*/  STS.U16 [R68+UR8+0x4000], R84 ;  /* 0x0040005444007988 */ /* 0x0043e80008000408 */
[----:B------:R2:W-:Y:S04]  /*22220*/  STS.U16 [R68+UR8+0x4400], R85 ;  /* 0x0044005544007988 */ /* 0x0005e80008000408 */
[----:B-1----:R-:W3:Y:S04]  /*22230*/  LDL.LU R84, [R1+0x494] ;  /* 0x0004940001547983 */ /* 0x002ee80000300800 */
[----:B------:R1:W-:Y:S04]  /*22240*/  STS.U16 [R68+UR8+0x4800], R92 ;  /* 0x0048005c44007988 */ /* 0x0003e80008000408 */
[----:B--2---:R-:W2:Y:S04]  /*22250*/  LDL.LU R85, [R1+0x490] ;  /* 0x0004900001557983 */ /* 0x004ea80000300800 */
[----:B-1----:R-:W2:Y:S04]  /*22260*/  LDL.LU R92, [R1+0x48c] ;  /* 0x00048c00015c7983 */ /* 0x002ea80000300800 */
[----:B------:R-:W-:Y:S04]  /*22270*/  STS.U16 [R68+UR8+0x2400], R30 ;  /* 0x0024001e44007988 */ /* 0x000fe80008000408 */
[----:B------:R-:W-:Y:S04]  /*22280*/  STS.U16 [R68+UR8+0x2800], R74 ;  /* 0x0028004a44007988 */ /* 0x000fe80008000408 */
[----:B------:R-:W-:Y:S04]  /*22290*/  STS.U16 [R68+UR8+0x2c00], R75 ;  /* 0x002c004b44007988 */ /* 0x000fe80008000408 */
[----:B------:R-:W-:Y:S04]  /*222a0*/  STS.U16 [R68+UR8+0x3000], R76 ;  /* 0x0030004c44007988 */ /* 0x000fe80008000408 */
[----:B------:R1:W-:Y:S04]  /*222b0*/  STS.U16 [R68+UR8+0x5400], R90 ;  /* 0x0054005a44007988 */ /* 0x0003e80008000408 */
[----:B-1----:R-:W2:Y:S04]  /*222c0*/  LDL.LU R90, [R1+0x488] ;  /* 0x00048800015a7983 */ /* 0x002ea80000300800 */
[----:B------:R-:W-:Y:S04]  /*222d0*/  STS.U16 [R68+UR8+0x6000], R86 ;  /* 0x0060005644007988 */ /* 0x000fe80008000408 */
[----:B------:R-:W-:Y:S04]  /*222e0*/  STS.U16 [R68+UR8+0x3400], R77 ;  /* 0x0034004d44007988 */ /* 0x000fe80008000408 */
[----:B------:R1:W-:Y:S04]  /*222f0*/  STS.U16 [R68+UR8+0x6800], R88 ;  /* 0x0068005844007988 */ /* 0x0003e80008000408 */
[----:B-1----:R-:W2:Y:S04]  /*22300*/  LDL.LU R88, [R1+0x484] ;  /* 0x0004840001587983 */ /* 0x002ea80000300800 */
        /* <DEDUP_REMOVED lines=10> */
[----:B------:R0:W-:Y:S04]  /*223b0*/  STS.U16 [R68+UR8+0x3c00], R79 ;  /* 0x003c004f44007988 */ /* 0x0001e80008000408 */
[----:B-1----:R-:W2:Y:S04]  /*223c0*/  LDL.LU R78, [R1+0x45c] ;  /* 0x00045c00014e7983 */ /* 0x002ea80000300800 */
[----:B------:R1:W-:Y:S04]  /*223d0*/  STS.U16 [R68+UR8+0x4c00], R80 ;  /* 0x004c005044007988 */ /* 0x0003e80008000408 */
[----:B0-----:R-:W2:Y:S04]  /*223e0*/  LDL.LU R79, [R1+0x458] ;  /* 0x00045800014f7983 */ /* 0x001ea80000300800 */
[----:B------:R0:W-:Y:S04]  /*223f0*/  STS.U16 [R68+UR8+0x5000], R81 ;  /* 0x0050005144007988 */ /* 0x0001e80008000408 */
[----:B-1----:R-:W2:Y:S04]  /*22400*/  LDL.LU R80, [R1+0x454] ;  /* 0x0004540001507983 */ /* 0x002ea80000300800 */
[----:B------:R1:W-:Y:S04]  /*22410*/  STS.U16 [R68+UR8+0x6400], R87 ;  /* 0x0064005744007988 */ /* 0x0003e80008000408 */
[----:B0-----:R-:W2:Y:S04]  /*22420*/  LDL.LU R81, [R1+0x450] ;  /* 0x0004500001517983 */ /* 0x001ea80000300800 */
[----:B-1----:R-:W2:Y:S04]  /*22430*/  LDL.LU R87, [R1+0x44c] ;  /* 0x00044c0001577983 */ /* 0x002ea80000300800 */
[----:B----4-:R0:W-:Y:S04]  /*22440*/  STS.U16 [R68+UR8+0x6c00], R89 ;  /* 0x006c005944007988 */ /* 0x0101e80008000408 */
[----:B---3--:R1:W-:Y:S04]  /*22450*/  STS.U16 [R68+UR8+0x7000], R91 ;  /* 0x0070005b44007988 */ /* 0x0083e80008000408 */
[----:B0-----:R-:W3:Y:S04]  /*22460*/  LDL.LU R89, [R1+0x448] ;  /* 0x0004480001597983 */ /* 0x001ee80000300800 */
[----:B-1----:R-:W4:Y:S04]  /*22470*/  LDL.LU R91, [R1+0x444] ;  /* 0x00044400015b7983 */ /* 0x002f280000300800 */
[----:B--2---:R0:W-:Y:S04]  /*22480*/  STS.U16 [R68+UR8+0x7c00], R92 ;  /* 0x007c005c44007988 */ /* 0x0041e80008000408 */
[----:B0-----:R-:W2:Y:S04]  /*22490*/  LDL.LU R92, [R1+0x440] ;  /* 0x00044000015c7983 */ /* 0x001ea80000300800 */
[----:B------:R0:W-:Y:S04]  /*224a0*/  STS.U16 [R68+UR8+0x5800], R82 ;  /* 0x0058005244007988 */ /* 0x0001e80008000408 */
[----:B------:R1:W-:Y:S04]  /*224b0*/  STS.U16 [R68+UR8+0x5c00], R83 ;  /* 0x005c005344007988 */ /* 0x0003e80008000408 */
[----:B------:R1:W-:Y:S04]  /*224c0*/  STS.U16 [R68+UR8+0x7400], R84 ;  /* 0x0074005444007988 */ /* 0x0003e80008000408 */
[----:B0-----:R-:W2:Y:S04]  /*224d0*/  LDL.LU R82, [R1+0x43c] ;  /* 0x00043c0001527983 */ /* 0x001ea80000300800 */
[----:B-1----:R-:W2:Y:S04]  /*224e0*/  LDL.LU R83, [R1+0x438] ;  /* 0x0004380001537983 */ /* 0x002ea80000300800 */
[----:B------:R0:W-:Y:S04]  /*224f0*/  STS.U16 [R68+UR8+0x7800], R85 ;  /* 0x0078005544007988 */ /* 0x0001e80008000408 */
[----:B------:R-:W2:Y:S04]  /*22500*/  LDL.LU R84, [R1+0x388] ;  /* 0x0003880001547983 */ /* 0x000ea80000300800 */
[----:B------:R1:W-:Y:S04]  /*22510*/  STS.U16 [R31+UR8+0x80], R90 ;  /* 0x0000805a1f007988 */ /* 0x0003e80008000408 */
[----:B0-----:R-:W2:Y:S04]  /*22520*/  LDL.LU R85, [R1+0x384] ;  /* 0x0003840001557983 */ /* 0x001ea80000300800 */
[----:B-1----:R-:W2:Y:S04]  /*22530*/  LDL.LU R90, [R1+0x380] ;  /* 0x00038000015a7983 */ /* 0x002ea80000300800 */
[----:B------:R0:W-:Y:S04]  /*22540*/  STS.U16 [R31+UR8+0x480], R88 ;  /* 0x000480581f007988 */ /* 0x0001e80008000408 */
[----:B------:R1:W-:Y:S04]  /*22550*/  STS.U16 [R31+UR8+0x880], R86 ;  /* 0x000880561f007988 */ /* 0x0003e80008000408 */
[----:B------:R1:W-:Y:S04]  /*22560*/  STS.U16 [R31+UR8+0xc80], R64 ;  /* 0x000c80401f007988 */ /* 0x0003e80008000408 */
[----:B0-----:R-:W2:Y:S04]  /*22570*/  LDL.LU R88, [R1+0x37c] ;  /* 0x00037c0001587983 */ /* 0x001ea80000300800 */
[----:B------:R0:W-:Y:S04]  /*22580*/  STS.U16 [R31+UR8+0x1080], R66 ;  /* 0x001080421f007988 */ /* 0x0001e80008000408 */
[----:B------:R-:W-:Y:S04]  /*22590*/  STS.U16 [R31+UR8+0x1480], R67 ;  /* 0x001480431f007988 */ /* 0x000fe80008000408 */
[----:B------:R-:W-:Y:S04]  /*225a0*/  STS.U16 [R31+UR8+0x1880], R30 ;  /* 0x0018801e1f007988 */ /* 0x000fe80008000408 */
[----:B------:R-:W-:Y:S04]  /*225b0*/  STS.U16 [R31+UR8+0x1c80], R74 ;  /* 0x001c804a1f007988 */ /* 0x000fe80008000408 */
[----:B------:R-:W-:Y:S04]  /*225c0*/  STS.U16 [R31+UR8+0x2080], R75 ;  /* 0x0020804b1f007988 */ /* 0x000fe80008000408 */
[----:B------:R-:W-:Y:S04]  /*225d0*/  STS.U16 [R31+UR8+0x2480], R76 ;  /* 0x0024804c1f007988 */ /* 0x000fe80008000408 */
[----:B------:R-:W-:Y:S04]  /*225e0*/  STS.U16 [R31+UR8+0x2880], R77 ;  /* 0x0028804d1f007988 */ /* 0x000fe80008000408 */
[----:B-1----:R-:W2:Y:S04]  /*225f0*/  LDL.LU R86, [R1+0x378] ;  /* 0x0003780001567983 */ /* 0x002ea80000300800 */
[----:B------:R-:W-:Y:S04]  /*22600*/  STS.U16 [R31+UR8+0x2c80], R78 ;  /* 0x002c804e1f007988 */ /* 0x000fe80008000408 */
[----:B------:R-:W2:Y:S04]  /*22610*/  LDL.LU R64, [R1+0x374] ;  /* 0x0003740001407983 */ /* 0x000ea80000300800 */
[----:B------:R-:W-:Y:S04]  /*22620*/  STS.U16 [R31+UR8+0x3080], R79 ;  /* 0x0030804f1f007988 */ /* 0x000fe80008000408 */
[----:B0-----:R-:W2:Y:S04]  /*22630*/  LDL.LU R66, [R1+0x370] ;  /* 0x0003700001427983 */ /* 0x001ea80000300800 */
[----:B------:R-:W-:Y:S04]  /*22640*/  STS.U16 [R31+UR8+0x3480], R80 ;  /* 0x003480501f007988 */ /* 0x000fe80008000408 */
[----:B------:R-:W-:Y:S04]  /*22650*/  STS.U16 [R31+UR8+0x3880], R81 ;  /* 0x003880511f007988 */ /* 0x000fe80008000408 */
[----:B------:R0:W-:Y:S04]  /*22660*/  STS.U16 [R31+UR8+0x3c80], R87 ;  /* 0x003c80571f007988 */ /* 0x0001e80008000408 */
[----:B0-----:R-:W2:Y:S04]  /*22670*/  LDL.LU R87, [R1+0x36c] ;  /* 0x00036c0001577983 */ /* 0x001ea80000300800 */
[----:B---3--:R0:W-:Y:S04]  /*22680*/  STS.U16 [R31+UR8+0x4080], R89 ;  /* 0x004080591f007988 */ /* 0x0081e80008000408 */
[----:B----4-:R1:W-:Y:S04]  /*22690*/  STS.U16 [R31+UR8+0x4480], R91 ;  /* 0x0044805b1f007988 */ /* 0x0103e80008000408 */
[----:B0-----:R-:W3:Y:S04]  /*226a0*/  LDL.LU R89, [R1+0x368] ;  /* 0x0003680001597983 */ /* 0x001ee80000300800 */
[----:B-1----:R-:W4:Y:S04]  /*226b0*/  LDL.LU R91, [R1+0x35c] ;  /* 0x00035c00015b7983 */ /* 0x002f280000300800 */
[----:B--2---:R0:W-:Y:S04]  /*226c0*/  STS.U16 [R31+UR8+0x4880], R92 ;  /* 0x0048805c1f007988 */ /* 0x0041e80008000408 */
[----:B0-----:R-:W2:Y:S04]  /*226d0*/  LDL.LU R92, [R1+0x358] ;  /* 0x00035800015c7983 */ /* 0x001ea80000300800 */
[----:B------:R-:W-:Y:S04]  /*226e0*/  STS.U16 [R31+UR8+0x4c80], R82 ;  /* 0x004c80521f007988 */ /* 0x000fe80008000408 */
[----:B------:R-:W-:Y:S04]  /*226f0*/  STS.U16 [R31+UR8+0x5080], R83 ;  /* 0x005080531f007988 */ /* 0x000fe80008000408 */
[----:B------:R-:W-:Y:S04]  /*22700*/  STS.U16 [R31+UR8+0x5480], R84 ;  /* 0x005480541f007988 */ /* 0x000fe80008000408 */
[----:B------:R-:W-:Y:S04]  /*22710*/  STS.U16 [R31+UR8+0x5880], R85 ;  /* 0x005880551f007988 */ /* 0x000fe80008000408 */
[----:B------:R0:W-:Y:S04]  /*22720*/  STS.U16 [R31+UR8+0x5c80], R90 ;  /* 0x005c805a1f007988 */ /* 0x0001e80008000408 */
[----:B0-----:R-:W2:Y:S04]  /*22730*/  LDL.LU R90, [R1+0x34c] ;  /* 0x00034c00015a7983 */ /* 0x001ea80000300800 */
[----:B------:R0:W-:Y:S04]  /*22740*/  STS.U16 [R31+UR8+0x6080], R88 ;  /* 0x006080581f007988 */ /* 0x0001e80008000408 */
[----:B0-----:R-:W2:Y:S04]  /*22750*/  LDL.LU R88, [R1+0x348] ;  /* 0x0003480001587983 */ /* 0x001ea80000300800 */
        /* <DEDUP_REMOVED lines=11> */
[----:B------:R-:W2:Y:S04]  /*22810*/  LDL.LU R82, [R1+0x264] ;  /* 0x0002640001527983 */ /* 0x000ea80000300800 */
[----:B------:R-:W-:Y:S04]  /*22820*/  STS.U16 [R31+UR8+0x6880], R64 ;  /* 0x006880401f007988 */ /* 0x000fe80008000408 */
[----:B------:R-:W2:Y:S04]  /*22830*/  LDL.LU R83, [R1+0x25c] ;  /* 0x00025c0001537983 */ /* 0x000ea80000300800 */
[----:B------:R-:W-:Y:S04]  /*22840*/  STS.U16 [R31+UR8+0x6c80], R66 ;  /* 0x006c80421f007988 */ /* 0x000fe80008000408 */
[----:B------:R-:W2:Y:S04]  /*22850*/  LDL.LU R84, [R1+0x258] ;  /* 0x0002580001547983 */ /* 0x000ea80000300800 */
[----:B------:R-:W-:Y:S04]  /*22860*/  STS.U16 [R31+UR8+0x7080], R87 ;  /* 0x007080571f007988 */ /* 0x000fe80008000408 */
[----:B------:R-:W2:Y:S04]  /*22870*/  LDL.LU R85, [R1+0x248] ;  /* 0x0002480001557983 */ /* 0x000ea80000300800 */
[----:B0-----:R-:W2:Y:S04]  /*22880*/  LDL.LU R86, [R1+0x23c] ;  /* 0x00023c0001567983 */ /* 0x001ea80000300800 */
[----:B---3--:R-:W-:Y:S04]  /*22890*/  STS.U16 [R31+UR8+0x7480], R89 ;  /* 0x007480591f007988 */ /* 0x008fe80008000408 */
[----:B----4-:R0:W-:Y:S04]  /*228a0*/  STS.U16 [R31+UR8+0x7880], R91 ;  /* 0x0078805b1f007988 */ /* 0x0101e80008000408 */
[----:B0-----:R-:W3:Y:S04]  /*228b0*/  LDL.LU R91, [R1+0x238] ;  /* 0x00023800015b7983 */ /* 0x001ee80000300800 */
[----:B------:R-:W4:Y:S04]  /*228c0*/  LDL.LU R89, [R1+0x230] ;  /* 0x0002300001597983 */ /* 0x000f280000300800 */
[----:B------:R-:W4:Y:S04]  /*228d0*/  LDL.LU R87, [R1+0x22c] ;  /* 0x00022c0001577983 */ /* 0x000f280000300800 */
[----:B--2---:R0:W-:Y:S04]  /*228e0*/  STS.U16 [R31+UR8+0x7c80], R92 ;  /* 0x007c805c1f007988 */ /* 0x0041e80008000408 */
[----:B0-----:R-:W2:Y:S01]  /*228f0*/  LDL.LU R92, [R1+0x228] ;  /* 0x00022800015c7983 */ /* 0x001ea20000300800 */
[----:B------:R-:W-:-:S05]  /*22900*/  LOP3.LUT R31, R68, 0x20, RZ, 0x3c, !PT ;  /* 0x00000020441f7812 */ /* 0x000fca00078e3cff */
[----:B------:R0:W-:Y:S04]  /*22910*/  STS.U16 [R31+UR8+0x100], R90 ;  /* 0x0001005a1f007988 */ /* 0x0001e80008000408 */
[----:B0-----:R-:W2:Y:S04]  /*22920*/  LDL.LU R90, [R1+0x224] ;  /* 0x00022400015a7983 */ /* 0x001ea80000300800 */
[----:B------:R0:W-:Y:S04]  /*22930*/  STS.U16 [R31+UR8+0x500], R88 ;  /* 0x000500581f007988 */ /* 0x0001e80008000408 */
[----:B------:R-:W-:Y:S04]  /*22940*/  STS.U16 [R31+UR8+0x900], R67 ;  /* 0x000900431f007988 */ /* 0x000fe80008000408 */
[----:B------:R1:W-:Y:S04]  /*22950*/  STS.U16 [R31+UR8+0xd00], R30 ;  /* 0x000d001e1f007988 */ /* 0x0003e80008000408 */
[----:B------:R-:W-:Y:S04]  /*22960*/  STS.U16 [R31+UR8+0x1100], R74 ;  /* 0x0011004a1f007988 */ /* 0x000fe80008000408 */
[----:B------:R-:W-:Y:S04]  /*22970*/  STS.U16 [R31+UR8+0x1500], R75 ;  /* 0x0015004b1f007988 */ /* 0x000fe80008000408 */
[----:B------:R-:W-:Y:S04]  /*22980*/  STS.U16 [R31+UR8+0x1900], R76 ;  /* 0x0019004c1f007988 */ /* 0x000fe80008000408 */
[----:B------:R-:W-:Y:S04]  /*22990*/  STS.U16 [R31+UR8+0x1d00], R77 ;  /* 0x001d004d1f007988 */ /* 0x000fe80008000408 */
[----:B------:R-:W-:Y:S04]  /*229a0*/  STS.U16 [R31+UR8+0x2100], R78 ;  /* 0x0021004e1f007988 */ /* 0x000fe80008000408 */
[----:B------:R-:W-:Y:S04]  /*229b0*/  STS.U16 [R31+UR8+0x2500], R79 ;  /* 0x0025004f1f007988 */ /* 0x000fe80008000408 */
[----:B------:R-:W-:Y:S04]  /*229c0*/  STS.U16 [R31+UR8+0x2900], R80 ;  /* 0x002900501f007988 */ /* 0x000fe80008000408 */
[----:B0-----:R-:W2:Y:S04]  /*229d0*/  LDL.LU R88, [R1+0x220] ;  /* 0x0002200001587983 */ /* 0x001ea80000300800 */
[----:B------:R-:W-:Y:S04]  /*229e0*/  STS.U16 [R31+UR8+0x2d00], R81 ;  /* 0x002d00511f007988 */ /* 0x000fe80008000408 */
[----:B------:R-:W-:Y:S04]  /*229f0*/  STS.U16 [R31+UR8+0x3100], R82 ;  /* 0x003100521f007988 */ /* 0x000fe80008000408 */
[----:B------:R-:W2:Y:S04]  /*22a00*/  LDL.LU R60, [R1+0x21c] ;  /* 0x00021c00013c7983 */ /* 0x000ea80000300800 */
[----:B------:R-:W-:Y:S04]  /*22a10*/  STS.U16 [R31+UR8+0x3500], R83 ;  /* 0x003500531f007988 */ /* 0x000fe80008000408 */
[----:B------:R-:W2:Y:S04]  /*22a20*/  LDL.LU R62, [R1+0x218] ;  /* 0x00021800013e7983 */ /* 0x000ea80000300800 */
[----:B------:R-:W-:Y:S04]  /*22a30*/  STS.U16 [R31+UR8+0x3900], R84 ;  /* 0x003900541f007988 */ /* 0x000fe80008000408 */
[----:B------:R-:W2:Y:S04]  /*22a40*/  LDL.LU R64, [R1+0x20c] ;  /* 0x00020c0001407983 */ /* 0x000ea80000300800 */
[----:B------:R-:W-:Y:S04]  /*22a50*/  STS.U16 [R31+UR8+0x3d00], R85 ;  /* 0x003d00551f007988 */ /* 0x000fe80008000408 */
[----:B------:R-:W-:Y:S04]  /*22a60*/  STS.U16 [R31+UR8+0x4100], R86 ;  /* 0x004100561f007988 */ /* 0x000fe80008000408 */
[----:B------:R-:W2:Y:S04]  /*22a70*/  LDL.LU R66, [R1+0x208] ;  /* 0x0002080001427983 */ /* 0x000ea80000300800 */
[----:B-1----:R-:W2:Y:S04]  /*22a80*/  LDL.LU R30, [R1+0x204] ;  /* 0x00020400011e7983 */ /* 0x002ea80000300800 */
[----:B------:R-:W2:Y:S04]  /*22a90*/  LDL.LU R67, [R1+0x200] ;  /* 0x0002000001437983 */ /* 0x000ea80000300800 */
[----:B---3--:R0:W-:Y:S04]  /*22aa0*/  STS.U16 [R31+UR8+0x4500], R91 ;  /* 0x0045005b1f007988 */ /* 0x0081e80008000408 */
[----:B----4-:R1:W-:Y:S04]  /*22ab0*/  STS.U16 [R31+UR8+0x4900], R89 ;  /* 0x004900591f007988 */ /* 0x0103e80008000408 */
[----:B------:R-:W-:Y:S04]  /*22ac0*/  STS.U16 [R31+UR8+0x4d00], R87 ;  /* 0x004d00571f007988 */ /* 0x000fe80008000408 */
[----:B0-----:R-:W3:Y:S04]  /*22ad0*/  LDL.LU R91, [R1+0x1fc] ;  /* 0x0001fc00015b7983 */ /* 0x001ee80000300800 */
[----:B-1----:R-:W4:Y:S04]  /*22ae0*/  LDL.LU R89, [R1+0x1f8] ;  /* 0x0001f80001597983 */ /* 0x002f280000300800 */
[----:B--2---:R0:W-:Y:S04]  /*22af0*/  STS.U16 [R31+UR8+0x5100], R92 ;  /* 0x0051005c1f007988 */ /* 0x0041e80008000408 */
        /* <DEDUP_REMOVED lines=18> */
[----:B------:R-:W-:Y:S04]  /*22c20*/  STS.U16 [R31+UR8+0x5d00], R60 ;  /* 0x005d003c1f007988 */ /* 0x000fe80008000408 */
[----:B0-----:R-:W2:Y:S04]  /*22c30*/  LDL.LU R88, [R1+0x11c] ;  /* 0x00011c0001587983 */ /* 0x001ea80000300800 */
[----:B------:R-:W-:Y:S04]  /*22c40*/  STS.U16 [R31+UR8+0x6100], R62 ;  /* 0x0061003e1f007988 */ /* 0x000fe80008000408 */
[----:B------:R-:W-:Y:S04]  /*22c50*/  STS.U16 [R31+UR8+0x6500], R64 ;  /* 0x006500401f007988 */ /* 0x000fe80008000408 */
[----:B------:R-:W-:Y:S04]  /*22c60*/  STS.U16 [R31+UR8+0x6900], R66 ;  /* 0x006900421f007988 */ /* 0x000fe80008000408 */
[----:B------:R-:W-:Y:S04]  /*22c70*/  STS.U16 [R31+UR8+0x6d00], R30 ;  /* 0x006d001e1f007988 */ /* 0x000fe80008000408 */
[----:B------:R-:W-:Y:S04]  /*22c80*/  STS.U16 [R31+UR8+0x7100], R67 ;  /* 0x007100431f007988 */ /* 0x000fe80008000408 */
[----:B---3--:R0:W-:Y:S04]  /*22c90*/  STS.U16 [R31+UR8+0x7500], R91 ;  /* 0x0075005b1f007988 */ /* 0x0081e80008000408 */
[----:B----4-:R1:W-:Y:S04]  /*22ca0*/  STS.U16 [R31+UR8+0x7900], R89 ;  /* 0x007900591f007988 */ /* 0x0103e80008000408 */
[----:B0-----:R-:W3:Y:S04]  /*22cb0*/  LDL.LU R91, [R1+0x118] ;  /* 0x00011800015b7983 */ /* 0x001ee80000300800 */
[----:B-1----:R-:W4:Y:S04]  /*22cc0*/  LDL.LU R89, [R1+0x114] ;  /* 0x0001140001597983 */ /* 0x002f280000300800 */
[----:B--2---:R0:W-:Y:S04]  /*22cd0*/  STS.U16 [R31+UR8+0x7d00], R92 ;  /* 0x007d005c1f007988 */ /* 0x0041e80008000408 */
[----:B0-----:R-:W2:Y:S01]  /*22ce0*/  LDL.LU R92, [R1+0x10c] ;  /* 0x00010c00015c7983 */ /* 0x001ea20000300800 */
[----:B------:R-:W-:-:S05]  /*22cf0*/  LOP3.LUT R30, R68, 0x30, RZ, 0x3c, !PT ;  /* 0x00000030441e7812 */ /* 0x000fca00078e3cff */
[----:B------:R0:W-:Y:S04]  /*22d00*/  STS.U16 [R30+UR8+0x180], R90 ;  /* 0x0001805a1e007988 */ /* 0x0001e80008000408 */
[----:B------:R-:W-:Y:S04]  /*22d10*/  STS.U16 [R30+UR8+0x580], R74 ;  /* 0x0005804a1e007988 */ /* 0x000fe80008000408 */
[----:B------:R-:W-:Y:S04]  /*22d20*/  STS.U16 [R30+UR8+0x980], R75 ;  /* 0x0009804b1e007988 */ /* 0x000fe80008000408 */
[----:B------:R-:W-:Y:S04]  /*22d30*/  STS.U16 [R30+UR8+0xd80], R76 ;  /* 0x000d804c1e007988 */ /* 0x000fe80008000408 */
[----:B------:R-:W-:Y:S04]  /*22d40*/  STS.U16 [R30+UR8+0x1180], R77 ;  /* 0x0011804d1e007988 */ /* 0x000fe80008000408 */
[----:B------:R1:W-:Y:S04]  /*22d50*/  STS.U16 [R30+UR8+0x1580], R78 ;  /* 0x0015804e1e007988 */ /* 0x0003e80008000408 */
        /* <DEDUP_REMOVED lines=18> */
[----:B-1----:R-:W2:Y:S04]  /*22e80*/  LDL.LU R78, [R1+0xd8] ;  /* 0x0000d800014e7983 */ /* 0x002ea80000300800 */
[----:B------:R-:W2:Y:S04]  /*22e90*/  LDL.LU R67, [R1+0xd4] ;  /* 0x0000d40001437983 */ /* 0x000ea80000300800 */
[----:B---3--:R0:W-:Y:S04]  /*22ea0*/  STS.U16 [R30+UR8+0x4180], R91 ;  /* 0x0041805b1e007988 */ /* 0x0081e80008000408 */
[----:B----4-:R-:W-:Y:S04]  /*22eb0*/  STS.U16 [R30+UR8+0x4580], R89 ;  /* 0x004580591e007988 */ /* 0x010fe80008000408 */
[----:B0-----:R-:W3:Y:S04]  /*22ec0*/  LDL.LU R91, [R1+0xc8] ;  /* 0x0000c800015b7983 */ /* 0x001ee80000300800 */
[----:B------:R-:W4:Y:S04]  /*22ed0*/  LDL.LU R74, [R1+0xc4] ;  /* 0x0000c400014a7983 */ /* 0x000f280000300800 */
[----:B--2---:R0:W-:Y:S04]  /*22ee0*/  STS.U16 [R30+UR8+0x4980], R92 ;  /* 0x0049805c1e007988 */ /* 0x0041e80008000408 */
        /* <DEDUP_REMOVED lines=23> */
[----:B------:R-:W-:Y:S04]  /*23060*/  STS.U16 [R30+UR8+0x6980], R66 ;  /* 0x006980421e007988 */ /* 0x000fe80008000408 */
[----:B------:R-:W-:Y:S04]  /*23070*/  STS.U16 [R30+UR8+0x6d80], R78 ;  /* 0x006d804e1e007988 */ /* 0x000fe80008000408 */
[----:B------:R-:W-:Y:S04]  /*23080*/  STS.U16 [R30+UR8+0x7180], R67 ;  /* 0x007180431e007988 */ /* 0x000fe80008000408 */
[----:B---3--:R0:W-:Y:S04]  /*23090*/  STS.U16 [R30+UR8+0x7580], R91 ;  /* 0x0075805b1e007988 */ /* 0x0081e80008000408 */
[----:B----4-:R-:W-:Y:S04]  /*230a0*/  STS.U16 [R30+UR8+0x7980], R74 ;  /* 0x0079804a1e007988 */ /* 0x010fe80008000408 */
[----:B0-----:R-:W3:Y:S04]  /*230b0*/  LDL.LU R91, [R1+0x80] ;  /* 0x00008000015b7983 */ /* 0x001ee80000300800 */
[----:B--2---:R0:W-:Y:S04]  /*230c0*/  STS.U16 [R30+UR8+0x7d80], R92 ;  /* 0x007d805c1e007988 */ /* 0x0041e80008000408 */
[----:B0-----:R-:W2:Y:S04]  /*230d0*/  LDL.LU R92, [R1+0x7c] ;  /* 0x00007c00015c7983 */ /* 0x001ea80000300800 */
[----:B------:R-:W4:Y:S04]  /*230e0*/  LDL.LU R46, [R1+0x78] ;  /* 0x00007800012e7983 */ /* 0x000f280000300800 */
[----:B------:R-:W4:Y:S01]  /*230f0*/  LDL.LU R58, [R1+0x74] ;  /* 0x00007400013a7983 */ /* 0x000f220000300800 */
[----:B------:R-:W-:-:S03]  /*23100*/  LOP3.LUT R78, R68, 0x40, RZ, 0x3c, !PT ;  /* 0x00000040444e7812 */ /* 0x000fc600078e3cff */
        /* <DEDUP_REMOVED lines=8> */
[----:B------:R0:W-:Y:S04]  /*23190*/  STS.U16 [R78+UR8+0x200], R75 ;  /* 0x0002004b4e007988 */ /* 0x0001e80008000408 */
[----:B------:R-:W4:Y:S04]  /*231a0*/  LDL.LU R61, [R1+0x50] ;  /* 0x00005000013d7983 */ /* 0x000f280000300800 */
[----:B------:R1:W-:Y:S04]  /*231b0*/  STS.U16 [R78+UR8+0x600], R76 ;  /* 0x0006004c4e007988 */ /* 0x0003e80008000408 */
[----:B0-----:R-:W4:Y:S04]  /*231c0*/  LDL.LU R75, [R1+0x4c] ;  /* 0x00004c00014b7983 */ /* 0x001f280000300800 */
[----:B------:R0:W-:Y:S04]  /*231d0*/  STS.U16 [R78+UR8+0xa00], R77 ;  /* 0x000a004d4e007988 */ /* 0x0001e80008000408 */
[----:B-1----:R-:W4:Y:S04]  /*231e0*/  LDL.LU R76, [R1+0x48] ;  /* 0x00004800014c7983 */ /* 0x002f280000300800 */
        /* <DEDUP_REMOVED lines=24> */
[----:B0-----:R-:W4:Y:S04]  /*23370*/  LDL.LU R90, [R1+0x14] ;  /* 0x00001400015a7983 */ /* 0x001f280000300800 */
[----:B---3--:R0:W-:Y:S04]  /*23380*/  STS.U16 [R78+UR8+0x3e00], R91 ;  /* 0x003e005b4e007988 */ /* 0x0081e80008000408 */
[----:B0-----:R-:W3:Y:S04]  /*23390*/  LDL.LU R91, [R1+0x10] ;  /* 0x00001000015b7983 */ /* 0x001ee80000300800 */
[----:B--2---:R0:W-:Y:S04]  /*233a0*/  STS.U16 [R78+UR8+0x4200], R92 ;  /* 0x0042005c4e007988 */ /* 0x0041e80008000408 */
[----:B0-----:R-:W2:Y:S04]  /*233b0*/  LDL.LU R92, [R1+0xc] ;  /* 0x00000c00015c7983 */ /* 0x001ea80000300800 */
[----:B----4-:R0:W-:Y:S04]  /*233c0*/  STS.U16 [R78+UR8+0x4600], R46 ;  /* 0x0046002e4e007988 */ /* 0x0101e80008000408 */
        /* <DEDUP_REMOVED lines=21> */
[----:B------:R1:W-:Y:S01]  /*23520*/  STS.U16 [R78+UR8+0x7200], R75 ;  /* 0x0072004b4e007988 */ /* 0x0003e20008000408 */
[----:B0-----:R-:W-:-:S03]  /*23530*/  LOP3.LUT R61, R68, 0x50, RZ, 0x3c, !PT ;  /* 0x00000050443d7812 */ /* 0x001fc600078e3cff */
[----:B------:R0:W-:Y:S04]  /*23540*/  STS.U16 [R78+UR8+0x7600], R76 ;  /* 0x0076004c4e007988 */ /* 0x0001e80008000408 */
[----:B------:R0:W-:Y:S04]  /*23550*/  STS.U16 [R78+UR8+0x7a00], R77 ;  /* 0x007a004d4e007988 */ /* 0x0001e80008000408 */
[----:B-1----:R-:W4:Y:S04]  /*23560*/  LDL.LU R75, [R1+0x1330] ;  /* 0x00133000014b7983 */ /* 0x002f280000300800 */
[----:B0-----:R-:W4:Y:S04]  /*23570*/  LDL.LU R76, [R1+0x132c] ;  /* 0x00132c00014c7983 */ /* 0x001f280000300800 */
[----:B------:R-:W4:Y:S04]  /*23580*/  LDL.LU R77, [R1+0x1328] ;  /* 0x00132800014d7983 */ /* 0x000f280000300800 */
[----:B------:R0:W-:Y:S04]  /*23590*/  STS.U16 [R78+UR8+0x7e00], R79 ;  /* 0x007e004f4e007988 */ /* 0x0001e80008000408 */
[----:B------:R1:W-:Y:S04]  /*235a0*/  STS.U16 [R61+UR8+0x280], R80 ;  /* 0x000280503d007988 */ /* 0x0003e80008000408 */
[----:B------:R1:W-:Y:S04]  /*235b0*/  STS.U16 [R61+UR8+0x680], R81 ;  /* 0x000680513d007988 */ /* 0x0003e80008000408 */
[----:B0-----:R-:W4:Y:S04]  /*235c0*/  LDL.LU R78, [R1+0x1324] ;  /* 0x00132400014e7983 */ /* 0x001f280000300800 */
[----:B------:R-:W4:Y:S04]  /*235d0*/  LDL.LU R79, [R1+0x1320] ;  /* 0x00132000014f7983 */ /* 0x000f280000300800 */
[----:B-1----:R-:W4:Y:S04]  /*235e0*/  LDL.LU R80, [R1+0x131c] ;  /* 0x00131c0001507983 */ /* 0x002f280000300800 */
[----:B------:R-:W4:Y:S04]  /*235f0*/  LDL.LU R81, [R1+0x1318] ;  /* 0x0013180001517983 */ /* 0x000f280000300800 */
[----:B------:R0:W-:Y:S04]  /*23600*/  STS.U16 [R61+UR8+0xa80], R82 ;  /* 0x000a80523d007988 */ /* 0x0001e80008000408 */
[----:B------:R1:W-:Y:S04]  /*23610*/  STS.U16 [R61+UR8+0xe80], R83 ;  /* 0x000e80533d007988 */ /* 0x0003e80008000408 */
[----:B------:R1:W-:Y:S04]  /*23620*/  STS.U16 [R61+UR8+0x1280], R84 ;  /* 0x001280543d007988 */ /* 0x0003e80008000408 */
[----:B0-----:R-:W4:Y:S04]  /*23630*/  LDL.LU R82, [R1+0x1314] ;  /* 0x0013140001527983 */ /* 0x001f280000300800 */
        /* <DEDUP_REMOVED lines=14> */
[----:B---3--:R0:W-:Y:S04]  /*23720*/  STS.U16 [R61+UR8+0x2e80], R91 ;  /* 0x002e805b3d007988 */ /* 0x0081e80008000408 */
[----:B0-----:R-:W3:Y:S04]  /*23730*/  LDL.LU R91, [R1+0x12f0] ;  /* 0x0012f000015b7983 */ /* 0x001ee80000300800 */
[----:B--2---:R0:W-:Y:S04]  /*23740*/  STS.U16 [R61+UR8+0x3280], R92 ;  /* 0x0032805c3d007988 */ /* 0x0041e80008000408 */
[----:B0-----:R-:W2:Y:S04]  /*23750*/  LDL.LU R92, [R1+0x12ec] ;  /* 0x0012ec00015c7983 */ /* 0x001ea80000300800 */
[----:B----4-:R-:W-:Y:S04]  /*23760*/  STS.U16 [R61+UR8+0x3680], R63 ;  /* 0x0036803f3d007988 */ /* 0x010fe80008000408 */
[----:B--2---:R0:W-:Y:S04]  /*23770*/  STS.U16 [R61+UR8+0x3a80], R92 ;  /* 0x003a805c3d007988 */ /* 0x0041e80008000408 */
[----:B---3--:R-:W-:Y:S04]  /*23780*/  STS.U16 [R61+UR8+0x3e80], R91 ;  /* 0x003e805b3d007988 */ /* 0x008fe80008000408 */
[----:B------:R-:W-:Y:S04]  /*23790*/  STS.U16 [R61+UR8+0x4280], R90 ;  /* 0x0042805a3d007988 */ /* 0x000fe80008000408 */
[----:B------:R-:W-:Y:S04]  /*237a0*/  STS.U16 [R61+UR8+0x4680], R89 ;  /* 0x004680593d007988 */ /* 0x000fe80008000408 */
[----:B------:R-:W-:Y:S04]  /*237b0*/  STS.U16 [R61+UR8+0x4a80], R88 ;  /* 0x004a80583d007988 */ /* 0x000fe80008000408 */
[----:B------:R-:W-:Y:S04]  /*237c0*/  STS.U16 [R61+UR8+0x4e80], R87 ;  /* 0x004e80573d007988 */ /* 0x000fe80008000408 */
[----:B------:R-:W-:Y:S04]  /*237d0*/  STS.U16 [R61+UR8+0x5280], R86 ;  /* 0x005280563d007988 */ /* 0x000fe80008000408 */
[----:B------:R-:W-:Y:S04]  /*237e0*/  STS.U16 [R61+UR8+0x5680], R85 ;  /* 0x005680553d007988 */ /* 0x000fe80008000408 */
[----:B------:R-:W-:Y:S04]  /*237f0*/  STS.U16 [R61+UR8+0x5a80], R84 ;  /* 0x005a80543d007988 */ /* 0x000fe80008000408 */
[----:B------:R-:W-:Y:S01]  /*23800*/  STS.U16 [R61+UR8+0x5e80], R83 ;  /* 0x005e80533d007988 */ /* 0x000fe20008000408 */
[----:B0-----:R-:W-:-:S03]  /*23810*/  LOP3.LUT R92, R68, 0x60, RZ, 0x3c, !PT ;  /* 0x00000060445c7812 */ /* 0x001fc600078e3cff */
        /* <DEDUP_REMOVED lines=11> */
[----:B------:R0:W-:Y:S04]  /*238d0*/  STS.U16 [R92+UR8+0xf00], R6 ;  /* 0x000f00065c007988 */ /* 0x0001e80008000408 */
[----:B------:R1:W-:Y:S01]  /*238e0*/  STS.U16 [R92+UR8+0x1300], R5 ;  /* 0x001300055c007988 */ /* 0x0003e20008000408 */
[----:B0-----:R-:W-:-:S02]  /*238f0*/  IMAD R6, R67, UR11, RZ ;  /* 0x0000000b43067c24 */ /* 0x001fc4000f8e02ff */
[----:B-1----:R-:W-:-:S03]  /*23900*/  IMAD R5, R66, UR4, RZ ;  /* 0x0000000442057c24 */ /* 0x002fc6000f8e02ff */
[CC--:B------:R-:W-:Y:S01]  /*23910*/  LEA R61, P1, R6.reuse, R72.reuse, 0x1 ;  /* 0x00000048063d7211 */ /* 0x0c0fe200078208ff */
[----:B------:R0:W-:Y:S01]  /*23920*/  STS.U16 [R92+UR8+0x1700], R4 ;  /* 0x001700045c007988 */ /* 0x0001e20008000408 */
[----:B------:R-:W1:Y:S01]  /*23930*/  LDCU UR11, c[0x0][0x3b0] ;  /* 0x00007600ff0b77ac */ /* 0x000e620008000800 */
[----:B------:R-:W-:Y:S02]  /*23940*/  LEA R76, P3, R5, R72, 0x1 ;  /* 0x00000048054c7211 */ /* 0x000fe400078608ff */
[----:B------:R-:W-:Y:S01]  /*23950*/  LEA.HI.X.SX32 R63, R6, R69, 0x1, P1 ;  /* 0x00000045063f7211 */ /* 0x000fe200008f0eff */
[----:B------:R2:W-:Y:S01]  /*23960*/  STL [R1+0x2f4], R61 ;  /* 0x0002f43d01007387 */ /* 0x0005e20000100800 */
[----:B------:R-:W3:Y:S03]  /*23970*/  LDCU UR4, c[0x0][0x3b0] ;  /* 0x00007600ff0477ac */ /* 0x000ee60008000800 */
[----:B------:R-:W-:Y:S01]  /*23980*/  STL [R1+0x31c], R76 ;  /* 0x00031c4c01007387 */ /* 0x000fe20000100800 */
[----:B0-----:R-:W-:-:S03]  /*23990*/  @P0 IMAD.MOV.U32 R4, RZ, RZ, R61 ;  /* 0x000000ffff040224 */ /* 0x001fc600078e003d */
[----:B------:R0:W-:Y:S04]  /*239a0*/  STL [R1+0x2f0], R63 ;  /* 0x0002f03f01007387 */ /* 0x0001e80000100800 */
[----:B--2---:R-:W2:Y:S01]  /*239b0*/  LDL.LU R61, [R1] ;  /* 0x00000000013d7983 */ /* 0x004ea20000300800 */
[----:B------:R-:W-:-:S05]  /*239c0*/  LEA.HI.X.SX32 R77, R5, R69, 0x1, P3 ;  /* 0x00000045054d7211 */ /* 0x000fca00018f0eff */
[----:B------:R-:W-:Y:S04]  /*239d0*/  STL [R1+0x318], R77 ;  /* 0x0003184d01007387 */ /* 0x000fe80000100800 */
[----:B------:R-:W4:Y:S01]  /*239e0*/  LDL.LU R91, [R1+0x4] ;  /* 0x00000400015b7983 */ /* 0x000f220000300800 */
[----:B------:R-:W-:Y:S01]  /*239f0*/  IMAD R6, R64, UR5, RZ ;  /* 0x0000000540067c24 */ /* 0x000fe2000f8e02ff */
[----:B------:R-:W-:Y:S01]  /*23a00*/  PRMT R60, RZ, 0x7610, R60 ;  /* 0x00007610ff3c7816 */ /* 0x000fe2000000003c */
[----:B------:R-:W-:Y:S01]  /*23a10*/  @P0 IMAD.MOV.U32 R5, RZ, RZ, R63 ;  /* 0x000000ffff050224 */ /* 0x000fe200078e003f */
[----:B------:R-:W3:Y:S01]  /*23a20*/  LDCU UR5, c[0x0][0x3b0] ;  /* 0x00007600ff0577ac */ /* 0x000ee20008000800 */
[----:B------:R-:W-:Y:S01]  /*23a30*/  IMAD R7, R62, UR7, RZ ;  /* 0x000000073e077c24 */ /* 0x000fe2000f8e02ff */
[----:B0-----:R-:W-:-:S02]  /*23a40*/  LEA R63, P1, R6, R72, 0x1 ;  /* 0x00000048063f7211 */ /* 0x001fc400078208ff */
[----:B------:R-:W-:Y:S01]  /*23a50*/  PRMT R59, RZ, 0x7610, R59 ;  /* 0x00007610ff3b7816 */ /* 0x000fe2000000003b */
[----:B------:R0:W4:Y:S01]  /*23a60*/  @P0 LDG.E.U16 R60, desc[UR20][R4.64] ;  /* 0x00000014043c0981 */ /* 0x000122000c1e1500 */
[-C--:B------:R-:W-:Y:S01]  /*23a70*/  LEA.HI.X.SX32 R64, R6, R69.reuse, 0x1, P1 ;  /* 0x0000004506407211 */ /* 0x080fe200008f0eff */
[----:B------:R-:W2:Y:S01]  /*23a80*/  LDCU UR7, c[0x0][0x3b0] ;  /* 0x00007600ff0777ac */ /* 0x000ea20008000800 */
[----:B-1----:R-:W-:Y:S01]  /*23a90*/  IMAD R6, R31, UR11, RZ ;  /* 0x0000000b1f067c24 */ /* 0x002fe2000f8e02ff */
[C---:B------:R-:W-:Y:S02]  /*23aa0*/  LEA R66, P1, R7.reuse, R72, 0x1 ;  /* 0x0000004807427211 */ /* 0x040fe400078208ff */
[----:B------:R-:W-:Y:S01]  /*23ab0*/  PRMT R58, RZ, 0x7610, R58 ;  /* 0x00007610ff3a7816 */ /* 0x000fe2000000003a */
[----:B------:R1:W-:Y:S01]  /*23ac0*/  STL [R1+0x32c], R63 ;  /* 0x00032c3f01007387 */ /* 0x0003e20000100800 */
[----:B0-----:R-:W-:Y:S02]  /*23ad0*/  @P0 IMAD.MOV.U32 R4, RZ, RZ, R76 ;  /* 0x000000ffff040224 */ /* 0x001fe400078e004c */
[----:B------:R-:W-:Y:S01]  /*23ae0*/  @P0 IMAD.MOV.U32 R5, RZ, RZ, R77 ;  /* 0x000000ffff050224 */ /* 0x000fe200078e004d */
[----:B------:R-:W-:Y:S01]  /*23af0*/  LEA.HI.X.SX32 R62, R7, R69, 0x1, P1 ;  /* 0x00000045073e7211 */ /* 0x000fe200008f0eff */
[----:B------:R-:W4:Y:S03]  /*23b00*/  LDCU UR11, c[0x0][0x3b0] ;  /* 0x00007600ff0b77ac */ /* 0x000f260008000800 */
[----:B------:R0:W4:Y:S01]  /*23b10*/  @P0 LDG.E.U16 R59, desc[UR20][R4.64] ;  /* 0x00000014043b0981 */ /* 0x000122000c1e1500 */
[----:B---3--:R-:W-:Y:S01]  /*23b20*/  IMAD R7, R46, UR4, RZ ;  /* 0x000000042e077c24 */ /* 0x008fe2000f8e02ff */
[----:B------:R-:W-:Y:S01]  /*23b30*/  PRMT R57, RZ, 0x7610, R57 ;  /* 0x00007610ff397816 */ /* 0x000fe20000000039 */
[----:B------:R-:W3:Y:S01]  /*23b40*/  LDCU UR4, c[0x0][0x3b0] ;  /* 0x00007600ff0477ac */ /* 0x000ee20008000800 */
[----:B------:R1:W-:Y:S01]  /*23b50*/  STL [R1+0x328], R64 ;  /* 0x0003284001007387 */ /* 0x0003e20000100800 */
[----:B0-----:R-:W-:-:S02]  /*23b60*/  @P0 IMAD.MOV.U32 R4, RZ, RZ, R63 ;  /* 0x000000ffff040224 */ /* 0x001fc400078e003f */
[----:B------:R-:W-:Y:S01]  /*23b70*/  @P0 IMAD.MOV.U32 R5, RZ, RZ, R64 ;  /* 0x000000ffff050224 */ /* 0x000fe200078e0040 */
[C---:B-1----:R-:W-:Y:S01]  /*23b80*/  LEA R63, P3, R6.reuse, R72, 0x1 ;  /* 0x00000048063f7211 */ /* 0x042fe200078608ff */
[----:B------:R-:W-:Y:S04]  /*23b90*/  STL [R1+0x33c], R66 ;  /* 0x00033c4201007387 */ /* 0x000fe80000100800 */
[----:B------:R0:W3:Y:S01]  /*23ba0*/  @P0 LDG.E.U16 R58, desc[UR20][R4.64] ;  /* 0x00000014043a0981 */ /* 0x0000e2000c1e1500 */
[----:B------:R-:W-:-:S03]  /*23bb0*/  LEA.HI.X.SX32 R64, R6, R69, 0x1, P3 ;  /* 0x0000004506407211 */ /* 0x000fc600018f0eff */
[----:B------:R-:W-:Y:S01]  /*23bc0*/  STL [R1+0x34c], R63 ;  /* 0x00034c3f01007387 */ /* 0x000fe20000100800 */
[----:B------:R-:W-:Y:S01]  /*23bd0*/  IMAD R6, R93, UR5, RZ ;  /* 0x000000055d067c24 */ /* 0x000fe2000f8e02ff */
[----:B------:R-:W-:Y:S01]  /*23be0*/  PRMT R56, RZ, 0x7610, R56 ;  /* 0x00007610ff387816 */ /* 0x000fe20000000038 */
[----:B------:R-:W1:Y:S01]  /*23bf0*/  LDCU UR5, c[0x0][0x3b0] ;  /* 0x00007600ff0577ac */ /* 0x000e620008000800 */
[----:B------:R1:W-:Y:S01]  /*23c00*/  STL [R1+0x338], R62 ;  /* 0x0003383e01007387 */ /* 0x0003e20000100800 */
[----:B0-----:R-:W-:Y:S02]  /*23c10*/  @P0 IMAD.MOV.U32 R4, RZ, RZ, R66 ;  /* 0x000000ffff040224 */ /* 0x001fe400078e0042 */
[----:B------:R-:W-:-:S05]  /*23c20*/  @P0 IMAD.MOV.U32 R5, RZ, RZ, R62 ;  /* 0x000000ffff050224 */ /* 0x000fca00078e003e */
[----:B------:R0:W3:Y:S01]  /*23c30*/  @P0 LDG.E.U16 R57, desc[UR20][R4.64] ;  /* 0x0000001404390981 */ /* 0x0000e2000c1e1500 */
[C---:B-1----:R-:W-:Y:S02]  /*23c40*/  LEA R62, P1, R7.reuse, R72, 0x1 ;  /* 0x00000048073e7211 */ /* 0x042fe400078208ff */
[----:B------:R-:W-:Y:S01]  /*23c50*/  PRMT R55, RZ, 0x7610, R55 ;  /* 0x00007610ff377816 */ /* 0x000fe20000000037 */
[----:B------:R-:W-:Y:S01]  /*23c60*/  STL [R1+0x348], R64 ;  /* 0x0003484001007387 */ /* 0x000fe20000100800 */
[----:B0-----:R-:W-:Y:S01]  /*23c70*/  @P0 IMAD.MOV.U32 R4, RZ, RZ, R63 ;  /* 0x000000ffff040224 */ /* 0x001fe200078e003f */
[----:B------:R-:W-:Y:S01]  /*23c80*/  LEA.HI.X.SX32 R63, R7, R69, 0x1, P1 ;  /* 0x00000045073f7211 */ /* 0x000fe200008f0eff */
[----:B------:R-:W-:Y:S01]  /*23c90*/  @P0 IMAD.MOV.U32 R5, RZ, RZ, R64 ;  /* 0x000000ffff050224 */ /* 0x000fe200078e0040 */
[----:B------:R-:W-:Y:S04]  /*23ca0*/  STL [R1+0x35c], R62 ;  /* 0x00035c3e01007387 */ /* 0x000fe80000100800 */
[----:B------:R0:W3:Y:S04]  /*23cb0*/  @P0 LDG.E.U16 R56, desc[UR20][R4.64] ;  /* 0x0000001404380981 */ /* 0x0000e8000c1e1500 */
[----:B------:R1:W-:Y:S01]  /*23cc0*/  STL [R1+0x358], R63 ;  /* 0x0003583f01007387 */ /* 0x0003e20000100800 */
[----:B------:R-:W-:Y:S01]  /*23cd0*/  PRMT R54, RZ, 0x7610, R54 ;  /* 0x00007610ff367816 */ /* 0x000fe20000000036 */
[----:B0-----:R-:W-:-:S02]  /*23ce0*/  @P0 IMAD.MOV.U32 R4, RZ, RZ, R62 ;  /* 0x000000ffff040224 */ /* 0x001fc400078e003e */
[----:B------:R-:W-:-:S05]  /*23cf0*/  @P0 IMAD.MOV.U32 R5, RZ, RZ, R63 ;  /* 0x000000ffff050224 */ /* 0x000fca00078e003f */
[----:B------:R0:W3:Y:S01]  /*23d00*/  @P0 LDG.E.U16 R55, desc[UR20][R4.64] ;  /* 0x0000001404370981 */ /* 0x0000e2000c1e1500 */
        /* <DEDUP_REMOVED lines=8> */
[----:B------:R-:W-:Y:S01]  /*23d90*/  PRMT R46, RZ, 0x7610, R46 ;  /* 0x00007610ff2e7816 */ /* 0x000fe2000000002e */
[----:B--2---:R-:W-:Y:S01]  /*23da0*/  IMAD R7, R61, UR7, RZ ;  /* 0x000000073d077c24 */ /* 0x004fe2000f8e02ff */
[C---:B------:R-:W-:Y:S01]  /*23db0*/  LEA R61, P1, R6.reuse, R72, 0x1 ;  /* 0x00000048063d7211 */ /* 0x040fe200078208ff */
[----:B------:R-:W2:Y:S03]  /*23dc0*/  LDCU UR7, c[0x0][0x3b0] ;  /* 0x00007600ff0777ac */ /* 0x000ea60008000800 */
[----:B-1----:R-:W-:-:S02]  /*23dd0*/  LEA.HI.X.SX32 R63, R6, R69, 0x1, P1 ;  /* 0x00000045063f7211 */ /* 0x002fc400008f0eff */
[CC--:B------:R-:W-:Y:S01]  /*23de0*/  LEA R62, P3, R7.reuse, R72.reuse, 0x1 ;  /* 0x00000048073e7211 */ /* 0x0c0fe200078608ff */
[----:B0-----:R-:W-:Y:S02]  /*23df0*/  @P0 IMAD.MOV.U32 R4, RZ, RZ, R61 ;  /* 0x000000ffff040224 */ /* 0x001fe400078e003d */
[----:B------:R-:W-:Y:S01]  /*23e00*/  @P0 IMAD.MOV.U32 R5, RZ, RZ, R63 ;  /* 0x000000ffff050224 */ /* 0x000fe200078e003f */
[----:B------:R-:W-:Y:S01]  /*23e10*/  LEA.HI.X.SX32 R7, R7, R69, 0x1, P3 ;  /* 0x0000004507077211 */ /* 0x000fe200018f0eff */
[----:B----4-:R-:W-:Y:S01]  /*23e20*/  IMAD R6, R91, UR11, RZ ;  /* 0x0000000b5b067c24 */ /* 0x010fe2000f8e02ff */
[----:B------:R0:W-:Y:S01]  /*23e30*/  STL [R1+0x36c], R61 ;  /* 0x00036c3d01007387 */ /* 0x0001e20000100800 */
[----:B------:R-:W1:Y:S03]  /*23e40*/  LDCU UR11, c[0x0][0x3b0] ;  /* 0x00007600ff0b77ac */ /* 0x000e660008000800 */
[----:B------:R-:W-:Y:S04]  /*23e50*/  STL [R1+0x374], R62 ;  /* 0x0003743e01007387 */ /* 0x000fe80000100800 */
[----:B------:R4:W-:Y:S01]  /*23e60*/  STL [R1+0x368], R63 ;  /* 0x0003683f01007387 */ /* 0x0009e20000100800 */
[----:B0-----:R-:W-:-:S03]  /*23e70*/  LEA R61, P1, R6, R72, 0x1 ;  /* 0x00000048063d7211 */ /* 0x001fc600078208ff */
[----:B------:R0:W3:Y:S04]  /*23e80*/  @P0 LDG.E.U16 R54, desc[UR20][R4.64] ;  /* 0x0000001404360981 */ /* 0x0000e8000c1e1500 */
[----:B------:R3:W-:Y:S01]  /*23e90*/  STL [R1+0x370], R7 ;  /* 0x0003700701007387 */ /* 0x0007e20000100800 */
[-C--:B----4-:R-:W-:Y:S01]  /*23ea0*/  LEA.HI.X.SX32 R63, R6, R69.reuse, 0x1, P1 ;  /* 0x00000045063f7211 */ /* 0x090fe200008f0eff */
[----:B0-----:R-:W-:Y:S02]  /*23eb0*/  @P0 IMAD.MOV.U32 R5, RZ, RZ, R7 ;  /* 0x000000ffff050224 */ /* 0x001fe400078e0007 */
[----:B------:R-:W-:Y:S02]  /*23ec0*/  @P0 IMAD.MOV.U32 R4, RZ, RZ, R62 ;  /* 0x000000ffff040224 */ /* 0x000fe400078e003e */
[----:B---3--:R-:W-:Y:S01]  /*23ed0*/  IMAD R7, R53, UR4, RZ ;  /* 0x0000000435077c24 */ /* 0x008fe2000f8e02ff */
[----:B------:R-:W0:Y:S01]  /*23ee0*/  LDCU UR4, c[0x0][0x3b0] ;  /* 0x00007600ff0477ac */ /* 0x000e220008000800 */
[----:B------:R-:W-:Y:S01]  /*23ef0*/  IMAD R6, R52, UR5, RZ ;  /* 0x0000000534067c24 */ /* 0x000fe2000f8e02ff */
[----:B------:R3:W4:Y:S02]  /*23f00*/  @P0 LDG.E.U16 R25, desc[UR20][R4.64] ;  /* 0x0000001404190981 */ /* 0x000724000c1e1500 */
[C---:B------:R-:W-:Y:S01]  /*23f10*/  LEA R62, P1, R7.reuse, R72, 0x1 ;  /* 0x00000048073e7211 */ /* 0x040fe200078208ff */
[----:B------:R-:W0:Y:S01]  /*23f20*/  LDCU UR5, c[0x0][0x3b0] ;  /* 0x00007600ff0577ac */ /* 0x000e220008000800 */
[----:B------:R-:W-:Y:S01]  /*23f30*/  PRMT R53, RZ, 0x7610, R53 ;  /* 0x00007610ff357816 */ /* 0x000fe20000000035 */
[----:B------:R1:W-:Y:S01]  /*23f40*/  STL [R1+0x37c], R61 ;  /* 0x00037c3d01007387 */ /* 0x0003e20000100800 */
[----:B------:R-:W-:Y:S01]  /*23f50*/  LEA.HI.X.SX32 R64, R7, R69, 0x1, P1 ;  /* 0x0000004507407211 */ /* 0x000fe200008f0eff */
[----:B---3--:R-:W-:-:S02]  /*23f60*/  @P0 IMAD.MOV.U32 R4, RZ, RZ, R61 ;  /* 0x000000ffff040224 */ /* 0x008fc400078e003d */
[----:B------:R-:W-:Y:S02]  /*23f70*/  @P0 IMAD.MOV.U32 R5, RZ, RZ, R63 ;  /* 0x000000ffff050224 */ /* 0x000fe400078e003f */
[----:B--2---:R-:W-:Y:S01]  /*23f80*/  IMAD R7, R51, UR7, RZ ;  /* 0x0000000733077c24 */ /* 0x004fe2000f8e02ff */
[----:B-1----:R-:W-:Y:S01]  /*23f90*/  LEA R61, P3, R6, R72, 0x1 ;  /* 0x00000048063d7211 */ /* 0x002fe200078608ff */
[----:B------:R1:W-:Y:S01]  /*23fa0*/  STL [R1+0x378], R63 ;  /* 0x0003783f01007387 */ /* 0x0003e20000100800 */
[----:B------:R-:W2:Y:S03]  /*23fb0*/  LDCU UR7, c[0x0][0x3b0] ;  /* 0x00007600ff0777ac */ /* 0x000ea60008000800 */
[----:B------:R3:W4:Y:S01]  /*23fc0*/  @P0 LDG.E.U16 R53, desc[UR20][R4.64] ;  /* 0x0000001404350981 */ /* 0x000722000c1e1500 */
[----:B------:R-:W-:-:S03]  /*23fd0*/  PRMT R52, RZ, 0x7610, R52 ;  /* 0x00007610ff347816 */ /* 0x000fc60000000034 */
[----:B------:R0:W-:Y:S01]  /*23fe0*/  STL [R1+0x384], R62 ;  /* 0x0003843e01007387 */ /* 0x0001e20000100800 */
[----:B-1----:R-:W-:Y:S01]  /*23ff0*/  LEA.HI.X.SX32 R63, R6, R69, 0x1, P3 ;  /* 0x00000045063f7211 */ /* 0x002fe200018f0eff */
[----:B---3--:R-:W-:Y:S02]  /*24000*/  @P0 IMAD.MOV.U32 R4, RZ, RZ, R62 ;  /* 0x000000ffff040224 */ /* 0x008fe400078e003e */
[----:B------:R-:W-:Y:S01]  /*24010*/  @P0 IMAD.MOV.U32 R5, RZ, RZ, R64 ;  /* 0x000000ffff050224 */ /* 0x000fe200078e0040 */
[----:B------:R-:W-:Y:S01]  /*24020*/  STL [R1+0x38c], R61 ;  /* 0x00038c3d01007387 */ /* 0x000fe20000100800 */
[----:B0-----:R-:W-:Y:S01]  /*24030*/  LEA R62, P1, R7, R72, 0x1 ;  /* 0x00000048073e7211 */ /* 0x001fe200078208ff */
[----:B------:R-:W-:Y:S01]  /*24040*/  IMAD R6, R50, UR11, RZ ;  /* 0x0000000b32067c24 */ /* 0x000fe2000f8e02ff */
[----:B------:R-:W0:Y:S01]  /*24050*/  LDCU UR11, c[0x0][0x3b0] ;  /* 0x00007600ff0b77ac */ /* 0x000e220008000800 */
[----:B------:R-:W-:Y:S04]  /*24060*/  STL [R1+0x380], R64 ;  /* 0x0003804001007387 */ /* 0x000fe80000100800 */
[----:B------:R1:W3:Y:S04]  /*24070*/  @P0 LDG.E.U16 R24, desc[UR20][R4.64] ;  /* 0x0000001404180981 */ /* 0x0002e8000c1e1500 */
[----:B------:R0:W-:Y:S01]  /*24080*/  STL [R1+0x388], R63 ;  /* 0x0003883f01007387 */ /* 0x0001e20000100800 */
[----:B-1----:R-:W-:-:S02]  /*24090*/  @P0 IMAD.MOV.U32 R4, RZ, RZ, R61 ;  /* 0x000000ffff040224 */ /* 0x002fc400078e003d */
[----:B------:R-:W-:Y:S01]  /*240a0*/  @P0 IMAD.MOV.U32 R5, RZ, RZ, R63 ;  /* 0x000000ffff050224 */ /* 0x000fe200078e003f */
[-C--:B0-----:R-:W-:Y:S01]  /*240b0*/  LEA.HI.X.SX32 R63, R7, R69.reuse, 0x1, P1 ;  /* 0x00000045073f7211 */ /* 0x081fe200008f0eff */
[----:B------:R-:W-:Y:S01]  /*240c0*/  IMAD R7, R49, UR4, RZ ;  /* 0x0000000431077c24 */ /* 0x000fe2000f8e02ff */
[C---:B------:R-:W-:Y:S02]  /*240d0*/  LEA R61, P1, R6.reuse, R72, 0x1 ;  /* 0x00000048063d7211 */ /* 0x040fe400078208ff */
[----:B------:R0:W3:Y:S01]  /*240e0*/  @P0 LDG.E.U16 R52, desc[UR20][R4.64] ;  /* 0x0000001404340981 */ /* 0x0000e2000c1e1500 */
[----:B------:R-:W1:Y:S01]  /*240f0*/  LDCU UR4, c[0x0][0x3b0] ;  /* 0x00007600ff0477ac */ /* 0x000e620008000800 */
[----:B------:R-:W-:Y:S02]  /*24100*/  LEA.HI.X.SX32 R64, R6, R69, 0x1, P1 ;  /* 0x0000004506407211 */ /* 0x000fe400008f0eff */
[----:B------:R2:W-:Y:S01]  /*24110*/  STL [R1+0x394], R62 ;  /* 0x0003943e01007387 */ /* 0x0005e20000100800 */
[----:B------:R-:W-:Y:S01]  /*24120*/  IMAD R6, R48, UR5, RZ ;  /* 0x0000000530067c24 */ /* 0x000fe2000f8e02ff */
[----:B------:R-:W-:Y:S01]  /*24130*/  PRMT R51, RZ, 0x7610, R51 ;  /* 0x00007610ff337816 */ /* 0x000fe20000000033 */
[----:B------:R-:W1:Y:S01]  /*24140*/  LDCU UR5, c[0x0][0x3b0] ;  /* 0x00007600ff0577ac */ /* 0x000e620008000800 */
[----:B0-----:R-:W-:-:S02]  /*24150*/  @P0 IMAD.MOV.U32 R4, RZ, RZ, R62 ;  /* 0x000000ffff040224 */ /* 0x001fc400078e003e */
[----:B------:R-:W-:Y:S01]  /*24160*/  @P0 IMAD.MOV.U32 R5, RZ, RZ, R63 ;  /* 0x000000ffff050224 */ /* 0x000fe200078e003f */
[C---:B--2---:R-:W-:Y:S01]  /*24170*/  LEA R62, P3, R7.reuse, R72, 0x1 ;  /* 0x00000048073e7211 */ /* 0x044fe200078608ff */
[----:B------:R0:W-:Y:S04]  /*24180*/  STL [R1+0x390], R63 ;  /* 0x0003903f01007387 */ /* 0x0001e80000100800 */
[----:B------:R2:W3:Y:S04]  /*24190*/  @P0 LDG.E.U16 R23, desc[UR20][R4.64] ;  /* 0x0000001404170981 */ /* 0x0004e8000c1e1500 */
[----:B------:R1:W-:Y:S01]  /*241a0*/  STL [R1+0x39c], R61 ;  /* 0x00039c3d01007387 */ /* 0x0003e20000100800 */
[----:B0-----:R-:W-:Y:S01]  /*241b0*/  LEA.HI.X.SX32 R63, R7, R69, 0x1, P3 ;  /* 0x00000045073f7211 */ /* 0x001fe200018f0eff */
[----:B--2---:R-:W-:-:S02]  /*241c0*/  @P0 IMAD.MOV.U32 R4, RZ, RZ, R61 ;  /* 0x000000ffff040224 */ /* 0x004fc400078e003d */
[----:B------:R-:W-:Y:S01]  /*241d0*/  @P0 IMAD.MOV.U32 R5, RZ, RZ, R64 ;  /* 0x000000ffff050224 */ /* 0x000fe200078e0040 */
[----:B------:R-:W-:Y:S01]  /*241e0*/  STL [R1+0x3a4], R62 ;  /* 0x0003a43e01007387 */ /* 0x000fe20000100800 */
[----:B-1----:R-:W-:Y:S01]  /*241f0*/  LEA R61, P1, R6, R72, 0x1 ;  /* 0x00000048063d7211 */ /* 0x002fe200078208ff */
[----:B------:R-:W-:Y:S01]  /*24200*/  IMAD R7, R47, UR7, RZ ;  /* 0x000000072f077c24 */ /* 0x000fe2000f8e02ff */
[----:B------:R-:W0:Y:S01]  /*24210*/  LDCU UR7, c[0x0][0x3b0] ;  /* 0x00007600ff0777ac */ /* 0x000e220008000800 */
[----:B------:R-:W-:Y:S04]  /*24220*/  STL [R1+0x398], R64 ;  /* 0x0003984001007387 */ /* 0x000fe80000100800 */
[----:B------:R1:W2:Y:S04]  /*24230*/  @P0 LDG.E.U16 R51, desc[UR20][R4.64] ;  /* 0x0000001404330981 */ /* 0x0002a8000c1e1500 */
[----:B------:R0:W-:Y:S01]  /*24240*/  STL [R1+0x3a0], R63 ;  /* 0x0003a03f01007387 */ /* 0x0001e20000100800 */
[----:B------:R-:W-:Y:S01]  /*24250*/  PRMT R50, RZ, 0x7610, R50 ;  /* 0x00007610ff327816 */ /* 0x000fe20000000032 */
[----:B-1----:R-:W-:-:S02]  /*24260*/  @P0 IMAD.MOV.U32 R4, RZ, RZ, R62 ;  /* 0x000000ffff040224 */ /* 0x002fc400078e003e */
[----:B------:R-:W-:Y:S01]  /*24270*/  @P0 IMAD.MOV.U32 R5, RZ, RZ, R63 ;  /* 0x000000ffff050224 */ /* 0x000fe200078e003f */
[-C--:B0-----:R-:W-:Y:S01]  /*24280*/  LEA.HI.X.SX32 R63, R6, R69.reuse, 0x1, P1 ;  /* 0x00000045063f7211 */ /* 0x081fe200008f0eff */
[----:B------:R-:W-:Y:S01]  /*24290*/  IMAD R6, R45, UR11, RZ ;  /* 0x0000000b2d067c24 */ /* 0x000fe2000f8e02ff */
[C---:B------:R-:W-:Y:S02]  /*242a0*/  LEA R62, P1, R7.reuse, R72, 0x1 ;  /* 0x00000048073e7211 */ /* 0x040fe400078208ff */
[----:B------:R0:W2:Y:S01]  /*242b0*/  @P0 LDG.E.U16 R22, desc[UR20][R4.64] ;  /* 0x0000001404160981 */ /* 0x0000a2000c1e1500 */
[----:B------:R-:W1:Y:S01]  /*242c0*/  LDCU UR11, c[0x0][0x3b0] ;  /* 0x00007600ff0b77ac */ /* 0x000e620008000800 */
[----:B------:R-:W-:Y:S02]  /*242d0*/  LEA.HI.X.SX32 R64, R7, R69, 0x1, P1 ;  /* 0x0000004507407211 */ /* 0x000fe400008f0eff */
[----:B------:R0:W-:Y:S01]  /*242e0*/  STL [R1+0x3ac], R61 ;  /* 0x0003ac3d01007387 */ /* 0x0001e20000100800 */
[----:B------:R-:W-:Y:S01]  /*242f0*/  IMAD R7, R44, UR4, RZ ;  /* 0x000000042c077c24 */ /* 0x000fe2000f8e02ff */
[----:B------:R-:W1:Y:S01]  /*24300*/  LDCU UR4, c[0x0][0x3b0] ;  /* 0x00007600ff0477ac */ /* 0x000e620008000800 */
[----:B0-----:R-:W-:-:S02]  /*24310*/  @P0 IMAD.MOV.U32 R4, RZ, RZ, R61 ;  /* 0x000000ffff040224 */ /* 0x001fc400078e003d */
[----:B------:R-:W-:Y:S01]  /*24320*/  @P0 IMAD.MOV.U32 R5, RZ, RZ, R63 ;  /* 0x000000ffff050224 */ /* 0x000fe200078e003f */
[----:B------:R-:W-:Y:S01]  /*24330*/  LEA R61, P3, R6, R72, 0x1 ;  /* 0x00000048063d7211 */ /* 0x000fe200078608ff */
[----:B------:R0:W-:Y:S04]  /*24340*/  STL [R1+0x3a8], R63 ;  /* 0x0003a83f01007387 */ /* 0x0001e80000100800 */
[----:B------:R1:W2:Y:S01]  /*24350*/  @P0 LDG.E.U16 R50, desc[UR20][R4.64] ;  /* 0x0000001404320981 */ /* 0x0002a2000c1e1500 */
[----:B------:R-:W-:-:S03]  /*24360*/  PRMT R49, RZ, 0x7610, R49 ;  /* 0x00007610ff317816 */ /* 0x000fc60000000031 */
[----:B------:R1:W-:Y:S01]  /*24370*/  STL [R1+0x3b4], R62 ;  /* 0x0003b43e01007387 */ /* 0x0003e20000100800 */
[----:B0-----:R-:W-:Y:S01]  /*24380*/  LEA.HI.X.SX32 R63, R6, R69, 0x1, P3 ;  /* 0x00000045063f7211 */ /* 0x001fe200018f0eff */
[----:B-1----:R-:W-:Y:S02]  /*24390*/  @P0 IMAD.MOV.U32 R4, RZ, RZ, R62 ;  /* 0x000000ffff040224 */ /* 0x002fe400078e003e */
[----:B------:R-:W-:Y:S01]  /*243a0*/  @P0 IMAD.MOV.U32 R5, RZ, RZ, R64 ;  /* 0x000000ffff050224 */ /* 0x000fe200078e0040 */
[----:B------:R-:W-:Y:S01]  /*243b0*/  STL [R1+0x3bc], R61 ;  /* 0x0003bc3d01007387 */ /* 0x000fe20000100800 */
[----:B------:R-:W-:Y:S01]  /*243c0*/  LEA R62, P1, R7, R72, 0x1 ;  /* 0x00000048073e7211 */ /* 0x000fe200078208ff */
[----:B------:R-:W-:Y:S01]  /*243d0*/  IMAD R6, R43, UR5, RZ ;  /* 0x000000052b067c24 */ /* 0x000fe2000f8e02ff */
[----:B------:R-:W0:Y:S01]  /*243e0*/  LDCU UR5, c[0x0][0x3b0] ;  /* 0x00007600ff0577ac */ /* 0x000e220008000800 */
[----:B------:R-:W-:Y:S04]  /*243f0*/  STL [R1+0x3b0], R64 ;  /* 0x0003b04001007387 */ /* 0x000fe80000100800 */
[----:B------:R1:W2:Y:S04]  /*24400*/  @P0 LDG.E.U16 R21, desc[UR20][R4.64] ;  /* 0x0000001404150981 */ /* 0x0002a8000c1e1500 */
[----:B------:R0:W-:Y:S01]  /*24410*/  STL [R1+0x3b8], R63 ;  /* 0x0003b83f01007387 */ /* 0x0001e20000100800 */
        /* <DEDUP_REMOVED lines=14> */
[C---:B------:R-:W-:Y:S01]  /*24500*/  LEA R62, P3, R7.reuse, R72, 0x1 ;  /* 0x00000048073e7211 */ /* 0x040fe200078608ff */
[----:B------:R0:W-:Y:S04]  /*24510*/  STL [R1+0x3c0], R63 ;  /* 0x0003c03f01007387 */ /* 0x0001e80000100800 */
[----:B------:R1:W2:Y:S04]  /*24520*/  @P0 LDG.E.U16 R20, desc[UR20][R4.64] ;  /* 0x0000001404140981 */ /* 0x0002a8000c1e1500 */
[----:B------:R1:W-:Y:S01]  /*24530*/  STL [R1+0x3cc], R61 ;  /* 0x0003cc3d01007387 */ /* 0x0003e20000100800 */
[----:B0-----:R-:W-:Y:S01]  /*24540*/  LEA.HI.X.SX32 R63, R7, R69, 0x1, P3 ;  /* 0x00000045073f7211 */ /* 0x001fe200018f0eff */
[----:B-1----:R-:W-:-:S02]  /*24550*/  @P0 IMAD.MOV.U32 R4, RZ, RZ, R61 ;  /* 0x000000ffff040224 */ /* 0x002fc400078e003d */
        /* <DEDUP_REMOVED lines=32> */
[----:B------:R-:W-:Y:S01]  /*24760*/  PRMT R17, RZ, 0x7610, R17 ;  /* 0x00007610ff117816 */ /* 0x000fe20000000011 */
[----:B------:R-:W-:Y:S01]  /*24770*/  STL [R1+0x3e0], R64 ;  /* 0x0003e04001007387 */ /* 0x000fe20000100800 */
[----:B------:R-:W0:Y:S03]  /*24780*/  LDCU UR11, c[0x0][0x3b0] ;  /* 0x00007600ff0b77ac */ /* 0x000e260008000800 */
        /* <DEDUP_REMOVED lines=8> */
[----:B------:R-:W-:Y:S01]  /*24810*/  PRMT R45, RZ, 0x7610, R45 ;  /* 0x00007610ff2d7816 */ /* 0x000fe2000000002d */
[----:B------:R-:W1:Y:S02]  /*24820*/  LDCU UR4, c[0x0][0x3b0] ;  /* 0x00007600ff0477ac */ /* 0x000e640008000800 */
[----:B------:R0:W-:Y:S01]  /*24830*/  STL [R1+0x3f4], R62 ;  /* 0x0003f43e01007387 */ /* 0x0001e20000100800 */
[----:B------:R-:W-:Y:S01]  /*24840*/  LEA.HI.X.SX32 R64, R6, R69, 0x1, P1 ;  /* 0x0000004506407211 */ /* 0x000fe200008f0eff */
[----:B0-----:R-:W-:-:S02]  /*24850*/  @P0 IMAD.MOV.U32 R4, RZ, RZ, R62 ;  /* 0x000000ffff040224 */ /* 0x001fc400078e003e */
[----:B------:R0:W-:Y:S01]  /*24860*/  STL [R1+0x3f0], R63 ;  /* 0x0003f03f01007387 */ /* 0x0001e20000100800 */
[----:B------:R-:W-:-:S03]  /*24870*/  LEA R62, P3, R7, R72, 0x1 ;  /* 0x00000048073e7211 */ /* 0x000fc600078608ff */
[----:B------:R0:W-:Y:S04]  /*24880*/  STL [R1+0x3fc], R61 ;  /* 0x0003fc3d01007387 */ /* 0x0001e80000100800 */
[----:B------:R0:W-:Y:S04]  /*24890*/  STL [R1+0x404], R62 ;  /* 0x0004043e01007387 */ /* 0x0001e80000100800 */
[----:B------:R-:W-:Y:S04]  /*248a0*/  STL [R1+0x3f8], R64 ;  /* 0x0003f84001007387 */ /* 0x000fe80000100800 */
[----:B------:R-:W2:Y:S01]  /*248b0*/  LDL.LU R91, [R1+0xcc] ;  /* 0x0000cc00015b7983 */ /* 0x000ea20000300800 */
[----:B------:R-:W-:Y:S01]  /*248c0*/  @P0 IMAD.MOV.U32 R5, RZ, RZ, R63 ;  /* 0x000000ffff050224 */ /* 0x000fe200078e003f */
[----:B0-----:R-:W-:Y:S01]  /*248d0*/  LEA.HI.X.SX32 R63, R7, R69, 0x1, P3 ;  /* 0x00000045073f7211 */ /* 0x001fe200018f0eff */
[----:B------:R-:W-:Y:S01]  /*248e0*/  IMAD R6, R35, UR5, RZ ;  /* 0x0000000523067c24 */ /* 0x000fe2000f8e02ff */
[----:B------:R-:W-:-:S02]  /*248f0*/  PRMT R16, RZ, 0x7610, R16 ;  /* 0x00007610ff107816 */ /* 0x000fc40000000010 */
[----:B------:R0:W3:Y:S01]  /*24900*/  @P0 LDG.E.U16 R17, desc[UR20][R4.64] ;  /* 0x0000001404110981 */ /* 0x0000e2000c1e1500 */
[----:B------:R-:W-:Y:S01]  /*24910*/  IMAD R7, R34, UR7, RZ ;  /* 0x0000000722077c24 */ /* 0x000fe2000f8e02ff */
[----:B------:R-:W-:Y:S01]  /*24920*/  PRMT R44, RZ, 0x7610, R44 ;  /* 0x00007610ff2c7816 */ /* 0x000fe2000000002c */
[----:B------:R-:W2:Y:S01]  /*24930*/  LDCU UR5, c[0x0][0x3b0] ;  /* 0x00007600ff0577ac */ /* 0x000ea20008000800 */
[----:B------:R1:W-:Y:S01]  /*24940*/  STL [R1+0x400], R63 ;  /* 0x0004003f01007387 */ /* 0x0003e20000100800 */
[----:B------:R-:W-:Y:S01]  /*24950*/  PRMT R15, RZ, 0x7610, R15 ;  /* 0x00007610ff0f7816 */ /* 0x000fe2000000000f */
[----:B------:R-:W1:Y:S02]  /*24960*/  LDCU UR7, c[0x0][0x3b0] ;  /* 0x00007600ff0777ac */ /* 0x000e640008000800 */
[----:B------:R-:W3:Y:S01]  /*24970*/  LDL.LU R89, [R1+0xd0] ;  /* 0x0000d00001597983 */ /* 0x000ee20000300800 */
[----:B0-----:R-:W-:Y:S02]  /*24980*/  @P0 IMAD.MOV.U32 R4, RZ, RZ, R61 ;  /* 0x000000ffff040224 */ /* 0x001fe400078e003d */
[----:B------:R-:W-:Y:S01]  /*24990*/  @P0 IMAD.MOV.U32 R5, RZ, RZ, R64 ;  /* 0x000000ffff050224 */ /* 0x000fe200078e0040 */
[----:B------:R-:W-:-:S04]  /*249a0*/  LEA R61, P1, R6, R72, 0x1 ;  /* 0x00000048063d7211 */ /* 0x000fc800078208ff */
[----:B------:R0:W4:Y:S04]  /*249b0*/  @P0 LDG.E.U16 R45, desc[UR20][R4.64] ;  /* 0x00000014042d0981 */ /* 0x000128000c1e1500 */
[----:B------:R-:W-:Y:S01]  /*249c0*/  STL [R1+0x40c], R61 ;  /* 0x00040c3d01007387 */ /* 0x000fe20000100800 */
[----:B0-----:R-:W-:Y:S01]  /*249d0*/  @P0 IMAD.MOV.U32 R4, RZ, RZ, R62 ;  /* 0x000000ffff040224 */ /* 0x001fe200078e003e */
[-C--:B------:R-:W-:Y:S01]  /*249e0*/  LEA.HI.X.SX32 R62, R6, R69.reuse, 0x1, P1 ;  /* 0x00000045063e7211 */ /* 0x080fe200008f0eff */
[----:B------:R-:W-:Y:S02]  /*249f0*/  @P0 IMAD.MOV.U32 R5, RZ, RZ, R63 ;  /* 0x000000ffff050224 */ /* 0x000fe400078e003f */
[----:B------:R-:W-:Y:S02]  /*24a00*/  IMAD R6, R33, UR11, RZ ;  /* 0x0000000b21067c24 */ /* 0x000fe4000f8e02ff */
[----:B------:R0:W-:Y:S01]  /*24a10*/  STL [R1+0x408], R62 ;  /* 0x0004083e01007387 */ /* 0x0001e20000100800 */
[C---:B-1----:R-:W-:Y:S01]  /*24a20*/  LEA R63, P1, R7.reuse, R72, 0x1 ;  /* 0x00000048073f7211 */ /* 0x042fe200078208ff */
[----:B------:R-:W1:Y:S02]  /*24a30*/  LDCU UR11, c[0x0][0x3b0] ;  /* 0x00007600ff0b77ac */ /* 0x000e640008000800 */
[----:B------:R-:W1:Y:S01]  /*24a40*/  LDL.LU R90, [R1+0xe0] ;  /* 0x0000e000015a7983 */ /* 0x000e620000300800 */
[----:B------:R-:W-:-:S03]  /*24a50*/  LEA.HI.X.SX32 R64, R7, R69, 0x1, P1 ;  /* 0x0000004507407211 */ /* 0x000fc600008f0eff */
[----:B------:R0:W4:Y:S02]  /*24a60*/  @P0 LDG.E.U16 R16, desc[UR20][R4.64] ;  /* 0x0000001404100981 */ /* 0x000124000c1e1500 */
[----:B0-----:R-:W-:Y:S01]  /*24a70*/  @P0 IMAD.MOV.U32 R5, RZ, RZ, R62 ;  /* 0x000000ffff050224 */ /* 0x001fe200078e003e */
[----:B------:R-:W-:Y:S01]  /*24a80*/  LEA R62, P3, R6, R72, 0x1 ;  /* 0x00000048063e7211 */ /* 0x000fe200078608ff */
[----:B------:R-:W-:Y:S02]  /*24a90*/  @P0 IMAD.MOV.U32 R4, RZ, RZ, R61 ;  /* 0x000000ffff040224 */ /* 0x000fe400078e003d */
[----:B------:R-:W4:Y:S04]  /*24aa0*/  LDL.LU R61, [R1+0xec] ;  /* 0x0000ec00013d7983 */ /* 0x000f280000300800 */
[----:B------:R0:W-:Y:S04]  /*24ab0*/  STL [R1+0x414], R63 ;  /* 0x0004143f01007387 */ /* 0x0001e80000100800 */
[----:B------:R0:W4:Y:S04]  /*24ac0*/  @P0 LDG.E.U16 R44, desc[UR20][R4.64] ;  /* 0x00000014042c0981 */ /* 0x000128000c1e1500 */
[----:B------:R-:W-:Y:S01]  /*24ad0*/  STL [R1+0x41c], R62 ;  /* 0x00041c3e01007387 */ /* 0x000fe20000100800 */
[----:B------:R-:W-:Y:S01]  /*24ae0*/  IMAD R7, R32, UR4, RZ ;  /* 0x0000000420077c24 */ /* 0x000fe2000f8e02ff */
[----:B------:R-:W-:Y:S01]  /*24af0*/  LEA.HI.X.SX32 R66, R6, R69, 0x1, P3 ;  /* 0x0000004506427211 */ /* 0x000fe200018f0eff */
[----:B------:R-:W4:Y:S01]  /*24b00*/  LDCU UR4, c[0x0][0x3b0] ;  /* 0x00007600ff0477ac */ /* 0x000f220008000800 */
[----:B------:R0:W-:Y:S02]  /*24b10*/  STL [R1+0x410], R64 ;  /* 0x0004104001007387 */ /* 0x0001e40000100800 */
[----:B0-----:R-:W-:-:S02]  /*24b20*/  @P0 IMAD.MOV.U32 R4, RZ, RZ, R63 ;  /* 0x000000ffff040224 */ /* 0x001fc400078e003f */
[----:B------:R-:W4:Y:S01]  /*24b30*/  LDL.LU R63, [R1+0xf0] ;  /* 0x0000f000013f7983 */ /* 0x000f220000300800 */
[----:B------:R-:W-:Y:S01]  /*24b40*/  @P0 IMAD.MOV.U32 R5, RZ, RZ, R64 ;  /* 0x000000ffff050224 */ /* 0x000fe200078e0040 */
[----:B------:R-:W-:Y:S02]  /*24b50*/  LEA R64, P1, R7, R72, 0x1 ;  /* 0x0000004807407211 */ /* 0x000fe400078208ff */
[----:B------:R0:W-:Y:S04]  /*24b60*/  STL [R1+0x418], R66 ;  /* 0x0004184201007387 */ /* 0x0001e80000100800 */
[----:B------:R-:W-:Y:S01]  /*24b70*/  STL [R1+0x424], R64 ;  /* 0x0004244001007387 */ /* 0x000fe20000100800 */
[----:B------:R-:W-:-:S03]  /*24b80*/  PRMT R43, RZ, 0x7610, R43 ;  /* 0x00007610ff2b7816 */ /* 0x000fc6000000002b */
[----:B------:R0:W4:Y:S01]  /*24b90*/  @P0 LDG.E.U16 R15, desc[UR20][R4.64] ;  /* 0x00000014040f0981 */ /* 0x000122000c1e1500 */
[----:B--2---:R-:W-:Y:S01]  /*24ba0*/  IMAD R6, R91, UR5, RZ ;  /* 0x000000055b067c24 */ /* 0x004fe2000f8e02ff */
[----:B------:R-:W-:Y:S02]  /*24bb0*/  PRMT R14, RZ, 0x7610, R14 ;  /* 0x00007610ff0e7816 */ /* 0x000fe4000000000e */
[----:B------:R-:W2:Y:S01]  /*24bc0*/  LDL.LU R91, [R1+0xf4] ;  /* 0x0000f400015b7983 */ /* 0x000ea20000300800 */
[----:B0-----:R-:W-:Y:S01]  /*24bd0*/  @P0 IMAD.MOV.U32 R4, RZ, RZ, R62 ;  /* 0x000000ffff040224 */ /* 0x001fe200078e003e */
[----:B------:R-:W4:Y:S01]  /*24be0*/  LDCU UR5, c[0x0][0x3b0] ;  /* 0x00007600ff0577ac */ /* 0x000f220008000800 */
[----:B------:R-:W-:-:S05]  /*24bf0*/  @P0 IMAD.MOV.U32 R5, RZ, RZ, R66 ;  /* 0x000000ffff050224 */ /* 0x000fca00078e0042 */
[----:B------:R0:W2:Y:S02]  /*24c00*/  @P0 LDG.E.U16 R43, desc[UR20][R4.64] ;  /* 0x00000014042b0981 */ /* 0x0000a4000c1e1500 */
[-C--:B0-----:R-:W-:Y:S01]  /*24c10*/  LEA.HI.X.SX32 R4, R7, R69.reuse, 0x1, P1 ;  /* 0x0000004507047211 */ /* 0x081fe200008f0eff */
[----:B---3--:R-:W-:Y:S01]  /*24c20*/  IMAD R7, R89, UR7, RZ ;  /* 0x0000000759077c24 */ /* 0x008fe2000f8e02ff */
[CC--:B------:R-:W-:Y:S01]  /*24c30*/  LEA R62, P1, R6.reuse, R72.reuse, 0x1 ;  /* 0x00000048063e7211 */ /* 0x0c0fe200078208ff */
[----:B------:R-:W2:Y:S02]  /*24c40*/  LDCU UR7, c[0x0][0x3b0] ;  /* 0x00007600ff0777ac */ /* 0x000ea40008000800 */
[----:B------:R0:W-:Y:S01]  /*24c50*/  STL [R1+0x420], R4 ;  /* 0x0004200401007387 */ /* 0x0001e20000100800 */
[----:B------:R-:W-:Y:S01]  /*24c60*/  @P0 IMAD.MOV.U32 R5, RZ, RZ, R4 ;  /* 0x000000ffff050224 */ /* 0x000fe200078e0004 */
[----:B------:R-:W-:Y:S02]  /*24c70*/  LEA.HI.X.SX32 R66, R6, R69, 0x1, P1 ;  /* 0x0000004506427211 */ /* 0x000fe400008f0eff */
[----:B------:R-:W-:Y:S01]  /*24c80*/  PRMT R42, RZ, 0x7610, R42 ;  /* 0x00007610ff2a7816 */ /* 0x000fe2000000002a */
[----:B0-----:R-:W-:Y:S01]  /*24c90*/  @P0 IMAD.MOV.U32 R4, RZ, RZ, R64 ;  /* 0x000000ffff040224 */ /* 0x001fe200078e0040 */
[----:B------:R-:W-:-:S04]  /*24ca0*/  LEA R64, P3, R7, R72, 0x1 ;  /* 0x0000004807407211 */ /* 0x000fc800078608ff */
[----:B------:R0:W3:Y:S01]  /*24cb0*/  @P0 LDG.E.U16 R14, desc[UR20][R4.64] ;  /* 0x00000014040e0981 */ /* 0x0000e2000c1e1500 */
[----:B------:R-:W-:Y:S01]  /*24cc0*/  LEA.HI.X.SX32 R7, R7, R69, 0x1, P3 ;  /* 0x0000004507077211 */ /* 0x000fe200018f0eff */
[----:B-1----:R-:W-:Y:S01]  /*24cd0*/  IMAD R6, R90, UR11, RZ ;  /* 0x0000000b5a067c24 */ /* 0x002fe2000f8e02ff */
[----:B------:R-:W-:Y:S01]  /*24ce0*/  PRMT R13, RZ, 0x7610, R13 ;  /* 0x00007610ff0d7816 */ /* 0x000fe2000000000d */
[----:B------:R1:W-:Y:S01]  /*24cf0*/  STL [R1+0x42c], R62 ;  /* 0x00042c3e01007387 */ /* 0x0003e20000100800 */
[----:B------:R-:W4:Y:S01]  /*24d00*/  LDCU UR11, c[0x0][0x3b0] ;  /* 0x00007600ff0b77ac */ /* 0x000f220008000800 */
[----:B0-----:R-:W-:Y:S02]  /*24d10*/  @P0 IMAD.MOV.U32 R4, RZ, RZ, R62 ;  /* 0x000000ffff040224 */ /* 0x001fe400078e003e */
[----:B------:R-:W-:-:S05]  /*24d20*/  @P0 IMAD.MOV.U32 R5, RZ, RZ, R66 ;  /* 0x000000ffff050224 */ /* 0x000fca00078e0042 */
[----:B------:R0:W3:Y:S01]  /*24d30*/  @P0 LDG.E.U16 R42, desc[UR20][R4.64] ;  /* 0x00000014042a0981 */ /* 0x0000e2000c1e1500 */
[----:B-1----:R-:W-:-:S03]  /*24d40*/  LEA R62, P1, R6, R72, 0x1 ;  /* 0x00000048063e7211 */ /* 0x002fc600078208ff */
[----:B------:R-:W-:Y:S01]  /*24d50*/  STL [R1+0x434], R64 ;  /* 0x0004344001007387 */ /* 0x000fe20000100800 */
[----:B0-----:R-:W-:Y:S02]  /*24d60*/  @P0 IMAD.MOV.U32 R4, RZ, RZ, R64 ;  /* 0x000000ffff040224 */ /* 0x001fe400078e0040 */
[----:B------:R-:W-:Y:S01]  /*24d70*/  @P0 IMAD.MOV.U32 R5, RZ, RZ, R7 ;  /* 0x000000ffff050224 */ /* 0x000fe200078e0007 */
[----:B------:R-:W-:Y:S04]  /*24d80*/  STL [R1+0x428], R66 ;  /* 0x0004284201007387 */ /* 0x000fe80000100800 */
[----:B------:R0:W3:Y:S04]  /*24d90*/  @P0 LDG.E.U16 R13, desc[UR20][R4.64] ;  /* 0x00000014040d0981 */ /* 0x0000e8000c1e1500 */
[----:B------:R1:W-:Y:S01]  /*24da0*/  STL [R1+0x430], R7 ;  /* 0x0004300701007387 */ /* 0x0003e20000100800 */
[----:B0-----:R-:W-:Y:S01]  /*24db0*/  LEA.HI.X.SX32 R4, R6, R69, 0x1, P1 ;  /* 0x0000004506047211 */ /* 0x001fe200008f0eff */
[----:B----4-:R-:W-:-:S02]  /*24dc0*/  IMAD R6, R63, UR5, RZ ;  /* 0x000000053f067c24 */ /* 0x010fc4000f8e02ff */
[----:B-1----:R-:W-:Y:S01]  /*24dd0*/  IMAD R7, R61, UR4, RZ ;  /* 0x000000043d077c24 */ /* 0x002fe2000f8e02ff */
[----:B------:R-:W-:Y:S01]  /*24de0*/  STL [R1+0x43c], R62 ;  /* 0x00043c3e01007387 */ /* 0x000fe20000100800 */
[----:B------:R-:W-:Y:S01]  /*24df0*/  @P0 IMAD.MOV.U32 R5, RZ, RZ, R4 ;  /* 0x000000ffff050224 */ /* 0x000fe200078e0004 */
[----:B------:R-:W-:Y:S01]  /*24e00*/  PRMT R41, RZ, 0x7610, R41 ;  /* 0x00007610ff297816 */ /* 0x000fe20000000029 */
[----:B------:R-:W0:Y:S01]  /*24e10*/  LDCU UR4, c[0x0][0x3b0] ;  /* 0x00007600ff0477ac */ /* 0x000e220008000800 */
[----:B------:R1:W-:Y:S01]  /*24e20*/  STL [R1+0x438], R4 ;  /* 0x0004380401007387 */ /* 0x0003e20000100800 */
[CC--:B------:R-:W-:Y:S02]  /*24e30*/  LEA R61, P1, R7.reuse, R72.reuse, 0x1 ;  /* 0x00000048073d7211 */ /* 0x0c0fe400078208ff */
[----:B------:R-:W-:Y:S01]  /*24e40*/  PRMT R12, RZ, 0x7610, R12 ;  /* 0x00007610ff0c7816 */ /* 0x000fe2000000000c */
[----:B------:R-:W4:Y:S01]  /*24e50*/  LDCU UR5, c[0x0][0x3b0] ;  /* 0x00007600ff0577ac */ /* 0x000f220008000800 */
[-C--:B------:R-:W-:Y:S01]  /*24e60*/  LEA.HI.X.SX32 R63, R7, R69.reuse, 0x1, P1 ;  /* 0x00000045073f7211 */ /* 0x080fe200008f0eff */
[----:B-1----:R-:W-:Y:S01]  /*24e70*/  @P0 IMAD.MOV.U32 R4, RZ, RZ, R62 ;  /* 0x000000ffff040224 */ /* 0x002fe200078e003e */
[C---:B------:R-:W-:Y:S01]  /*24e80*/  LEA R62, P3, R6.reuse, R72, 0x1 ;  /* 0x00000048063e7211 */ /* 0x040fe200078608ff */
[----:B------:R-:W-:Y:S03]  /*24e90*/  STL [R1+0x444], R61 ;  /* 0x0004443d01007387 */ /* 0x000fe60000100800 */
[----:B------:R-:W-:Y:S01]  /*24ea0*/  LEA.HI.X.SX32 R6, R6, R69, 0x1, P3 ;  /* 0x0000004506067211 */ /* 0x000fe200018f0eff */
[----:B------:R-:W-:Y:S04]  /*24eb0*/  STL [R1+0x44c], R62 ;  /* 0x00044c3e01007387 */ /* 0x000fe80000100800 */
[----:B------:R-:W-:Y:S04]  /*24ec0*/  STL [R1+0x440], R63 ;  /* 0x0004403f01007387 */ /* 0x000fe80000100800 */
[----:B------:R1:W3:Y:S04]  /*24ed0*/  @P0 LDG.E.U16 R41, desc[UR20][R4.64] ;  /* 0x0000001404290981 */ /* 0x0002e8000c1e1500 */
[----:B------:R0:W-:Y:S01]  /*24ee0*/  STL [R1+0x448], R6 ;  /* 0x0004480601007387 */ /* 0x0001e20000100800 */
[----:B------:R-:W-:Y:S01]  /*24ef0*/  PRMT R40, RZ, 0x7610, R40 ;  /* 0x00007610ff287816 */ /* 0x000fe20000000028 */
[----:B-1----:R-:W-:-:S02]  /*24f00*/  @P0 IMAD.MOV.U32 R4, RZ, RZ, R61 ;  /* 0x000000ffff040224 */ /* 0x002fc400078e003d */
[----:B------:R-:W-:Y:S01]  /*24f10*/  @P0 IMAD.MOV.U32 R5, RZ, RZ, R63 ;  /* 0x000000ffff050224 */ /* 0x000fe200078e003f */
[----:B------:R-:W-:-:S04]  /*24f20*/  PRMT R8, RZ, 0x7610, R8 ;  /* 0x00007610ff087816 */ /* 0x000fc80000000008 */
[----:B------:R1:W3:Y:S04]  /*24f30*/  @P0 LDG.E.U16 R12, desc[UR20][R4.64] ;  /* 0x00000014040c0981 */ /* 0x0002e8000c1e1500 */
[----:B------:R0:W3:Y:S01]  /*24f40*/  @P0 LDG.E.U16 R8, desc[UR20][R10.64] ;  /* 0x000000140a080981 */ /* 0x0000e2000c1e1500 */
[----:B-1----:R-:W-:Y:S02]  /*24f50*/  @P0 IMAD.MOV.U32 R4, RZ, RZ, R62 ;  /* 0x000000ffff040224 */ /* 0x002fe400078e003e */
[----:B------:R-:W-:Y:S02]  /*24f60*/  @P0 IMAD.MOV.U32 R5, RZ, RZ, R6 ;  /* 0x000000ffff050224 */ /* 0x000fe400078e0006 */
[----:B0-----:R-:W-:Y:S01]  /*24f70*/  IMAD R6, R29, UR11, RZ ;  /* 0x0000000b1d067c24 */ /* 0x001fe2000f8e02ff */
[----:B------:R-:W-:Y:S01]  /*24f80*/  PRMT R11, RZ, 0x7610, R11 ;  /* 0x00007610ff0b7816 */ /* 0x000fe2000000000b */
[----:B------:R-:W0:Y:S01]  /*24f90*/  LDCU UR11, c[0x0][0x3b0] ;  /* 0x00007600ff0b77ac */ /* 0x000e220008000800 */
[----:B------:R1:W3:Y:S01]  /*24fa0*/  @P0 LDG.E.U16 R40, desc[UR20][R4.64] ;  /* 0x0000001404280981 */ /* 0x0002e2000c1e1500 */
[----:B--2---:R-:W-:Y:S01]  /*24fb0*/  IMAD R7, R91, UR7, RZ ;  /* 0x000000075b077c24 */ /* 0x004fe2000f8e02ff */
[----:B------:R-:W2:Y:S02]  /*24fc0*/  LDCU UR7, c[0x0][0x3b0] ;  /* 0x00007600ff0777ac */ /* 0x000ea40008000800 */
[----:B------:R-:W0:Y:S02]  /*24fd0*/  LDL.LU R91, [R1+0x110] ;  /* 0x00011000015b7983 */ /* 0x000e240000300800 */
[----:B------:R-:W-:-:S04]  /*24fe0*/  LEA R61, P1, R7, R72, 0x1 ;  /* 0x00000048073d7211 */ /* 0x000fc800078208ff */
[-C--:B------:R-:W-:Y:S01]  /*24ff0*/  LEA.HI.X.SX32 R63, R7, R69.reuse, 0x1, P1 ;  /* 0x00000045073f7211 */ /* 0x080fe200008f0eff */
[----:B------:R2:W-:Y:S01]  /*25000*/  STL [R1+0x454], R61 ;  /* 0x0004543d01007387 */ /* 0x0005e20000100800 */
[----:B------:R-:W-:Y:S01]  /*25010*/  IMAD R7, R28, UR4, RZ ;  /* 0x000000041c077c24 */ /* 0x000fe2000f8e02ff */
[CC--:B------:R-:W-:Y:S01]  /*25020*/  LEA R62, P1, R6.reuse, R72.reuse, 0x1 ;  /* 0x00000048063e7211 */ /* 0x0c0fe200078208ff */
[----:B-1----:R-:W-:Y:S01]  /*25030*/  @P0 IMAD.MOV.U32 R4, RZ, RZ, R61 ;  /* 0x000000ffff040224 */ /* 0x002fe200078e003d */
[----:B------:R1:W-:Y:S01]  /*25040*/  STL [R1+0x450], R63 ;  /* 0x0004503f01007387 */ /* 0x0003e20000100800 */
[----:B------:R-:W-:Y:S01]  /*25050*/  @P0 IMAD.MOV.U32 R5, RZ, RZ, R63 ;  /* 0x000000ffff050224 */ /* 0x000fe200078e003f */
[----:B------:R-:W-:Y:S01]  /*25060*/  LEA R28, P3, R7, R72, 0x1 ;  /* 0x00000048071c7211 */ /* 0x000fe200078608ff */
[----:B------:R-:W0:Y:S01]  /*25070*/  LDCU UR4, c[0x0][0x3b0] ;  /* 0x00007600ff0477ac */ /* 0x000e220008000800 */
[----:B--2---:R-:W2:Y:S01]  /*25080*/  LDL.LU R61, [R1+0x120] ;  /* 0x00012000013d7983 */ /* 0x004ea20000300800 */
[----:B-1----:R-:W-:-:S03]  /*25090*/  LEA.HI.X.SX32 R63, R6, R69, 0x1, P1 ;  /* 0x00000045063f7211 */ /* 0x002fc600008f0eff */
[----:B------:R-:W-:Y:S04]  /*250a0*/  STL [R1+0x45c], R62 ;  /* 0x00045c3e01007387 */ /* 0x000fe80000100800 */
[----:B------:R1:W3:Y:S04]  /*250b0*/  @P0 LDG.E.U16 R11, desc[UR20][R4.64] ;  /* 0x00000014040b0981 */ /* 0x0002e8000c1e1500 */
[----:B------:R-:W-:Y:S04]  /*250c0*/  STL [R1+0x464], R28 ;  /* 0x0004641c01007387 */ /* 0x000fe80000100800 */
[----:B------:R4:W-:Y:S01]  /*250d0*/  STL [R1+0x458], R63 ;  /* 0x0004583f01007387 */ /* 0x0009e20000100800 */
[----:B-1----:R-:W-:-:S03]  /*250e0*/  @P0 IMAD.MOV.U32 R5, RZ, RZ, R63 ;  /* 0x000000ffff050224 */ /* 0x002fc600078e003f */
[----:B----4-:R-:W4:Y:S01]  /*250f0*/  LDL.LU R63, [R1+0x130] ;  /* 0x00013000013f7983 */ /* 0x010f220000300800 */
[----:B------:R-:W-:Y:S01]  /*25100*/  LEA.HI.X.SX32 R29, R7, R69, 0x1, P3 ;  /* 0x00000045071d7211 */ /* 0x000fe200018f0eff */
[----:B------:R-:W-:Y:S01]  /*25110*/  IMAD R6, R27, UR5, RZ ;  /* 0x000000051b067c24 */ /* 0x000fe2000f8e02ff */
[----:B------:R-:W-:Y:S01]  /*25120*/  PRMT R39, RZ, 0x7610, R39 ;  /* 0x00007610ff277816 */ /* 0x000fe20000000027 */
[----:B------:R-:W-:Y:S01]  /*25130*/  @P0 IMAD.MOV.U32 R4, RZ, RZ, R62 ;  /* 0x000000ffff040224 */ /* 0x000fe200078e003e */
[----:B------:R-:W-:Y:S01]  /*25140*/  PRMT R10, RZ, 0x7610, R10 ;  /* 0x00007610ff0a7816 */ /* 0x000fe2000000000a */
[----:B------:R-:W-:Y:S01]  /*25150*/  STL [R1+0x460], R29 ;  /* 0x0004601d01007387 */ /* 0x000fe20000100800 */
[----:B------:R-:W-:Y:S01]  /*25160*/  LEA R27, P1, R6, R72, 0x1 ;  /* 0x00000048061b7211 */ /* 0x000fe200078208ff */
[----:B------:R-:W-:Y:S01]  /*25170*/  IMAD R7, R26, UR7, RZ ;  /* 0x000000071a077c24 */ /* 0x000fe2000f8e02ff */
[----:B------:R-:W4:Y:S01]  /*25180*/  LDCU UR5, c[0x0][0x3b0] ;  /* 0x00007600ff0577ac */ /* 0x000f220008000800 */
[----:B------:R-:W3:Y:S01]  /*25190*/  LDL.LU R89, [R1+0x138] ;  /* 0x0001380001597983 */ /* 0x000ee20000300800 */
[----:B------:R-:W-:-:S02]  /*251a0*/  PRMT R38, RZ, 0x7610, R38 ;  /* 0x00007610ff267816 */ /* 0x000fc40000000026 */
[----:B------:R-:W-:Y:S01]  /*251b0*/  PRMT R9, RZ, 0x7610, R9 ;  /* 0x00007610ff097816 */ /* 0x000fe20000000009 */
[----:B------:R1:W3:Y:S01]  /*251c0*/  @P0 LDG.E.U16 R39, desc[UR20][R4.64] ;  /* 0x0000001404270981 */ /* 0x0002e2000c1e1500 */
[----:B------:R-:W0:Y:S03]  /*251d0*/  LDCU UR7, c[0x0][0x3b0] ;  /* 0x00007600ff0777ac */ /* 0x000e260008000800 */
[----:B------:R-:W-:Y:S01]  /*251e0*/  STL [R1+0x46c], R27 ;  /* 0x00046c1b01007387 */ /* 0x000fe20000100800 */
[----:B-1----:R-:W-:Y:S01]  /*251f0*/  @P0 IMAD.MOV.U32 R4, RZ, RZ, R28 ;  /* 0x000000ffff040224 */ /* 0x002fe200078e001c */
[----:B------:R-:W-:Y:S01]  /*25200*/  LEA.HI.X.SX32 R28, R6, R69, 0x1, P1 ;  /* 0x00000045061c7211 */ /* 0x000fe200008f0eff */
[----:B------:R-:W-:Y:S01]  /*25210*/  @P0 IMAD.MOV.U32 R5, RZ, RZ, R29 ;  /* 0x000000ffff050224 */ /* 0x000fe200078e001d */
[----:B------:R-:W-:-:S03]  /*25220*/  LEA R26, P1, R7, R72, 0x1 ;  /* 0x00000048071a7211 */ /* 0x000fc600078208ff */
[----:B------:R1:W-:Y:S04]  /*25230*/  STL [R1+0x468], R28 ;  /* 0x0004681c01007387 */ /* 0x0003e80000100800 */
[----:B------:R1:W3:Y:S04]  /*25240*/  @P0 LDG.E.U16 R10, desc[UR20][R4.64] ;  /* 0x00000014040a0981 */ /* 0x0002e8000c1e1500 */
[----:B------:R-:W3:Y:S01]  /*25250*/  LDL.LU R90, [R1+0x140] ;  /* 0x00014000015a7983 */ /* 0x000ee20000300800 */
[----:B-1----:R-:W-:Y:S02]  /*25260*/  @P0 IMAD.MOV.U32 R4, RZ, RZ, R27 ;  /* 0x000000ffff040224 */ /* 0x002fe400078e001b */
[----:B------:R-:W-:Y:S01]  /*25270*/  @P0 IMAD.MOV.U32 R5, RZ, RZ, R28 ;  /* 0x000000ffff050224 */ /* 0x000fe200078e001c */
[----:B------:R-:W-:Y:S01]  /*25280*/  LEA.HI.X.SX32 R28, R7, R69, 0x1, P1 ;  /* 0x00000045071c7211 */ /* 0x000fe200008f0eff */
[----:B------:R1:W-:Y:S04]  /*25290*/  STL [R1+0x474], R26 ;  /* 0x0004741a01007387 */ /* 0x0003e80000100800 */
[----:B------:R1:W3:Y:S02]  /*252a0*/  @P0 LDG.E.U16 R38, desc[UR20][R4.64] ;  /* 0x0000001404260981 */ /* 0x0002e4000c1e1500 */
[----:B-1----:R-:W-:-:S02]  /*252b0*/  @P0 IMAD.MOV.U32 R4, RZ, RZ, R26 ;  /* 0x000000ffff040224 */ /* 0x002fc400078e001a */
[----:B------:R-:W-:-:S05]  /*252c0*/  @P0 IMAD.MOV.U32 R5, RZ, RZ, R28 ;  /* 0x000000ffff050224 */ /* 0x000fca00078e001c */
[----:B------:R1:W3:Y:S01]  /*252d0*/  @P0 LDG.E.U16 R9, desc[UR20][R4.64] ;  /* 0x0000001404090981 */ /* 0x0002e2000c1e1500 */
[----:B0-----:R-:W-:Y:S01]  /*252e0*/  IMAD R6, R91, UR11, RZ ;  /* 0x0000000b5b067c24 */ /* 0x001fe2000f8e02ff */
[----:B------:R-:W-:Y:S01]  /*252f0*/  PRMT R37, RZ, 0x7610, R37 ;  /* 0x00007610ff257816 */ /* 0x000fe20000000025 */
[----:B------:R-:W0:Y:S03]  /*25300*/  LDCU UR11, c[0x0][0x3b0] ;  /* 0x00007600ff0b77ac */ /* 0x000e260008000800 */
[----:B------:R-:W-:-:S05]  /*25310*/  LEA R27, P3, R6, R72, 0x1 ;  /* 0x00000048061b7211 */ /* 0x000fca00078608ff */
[----:B------:R-:W-:Y:S04]  /*25320*/  STL [R1+0x47c], R27 ;  /* 0x00047c1b01007387 */ /* 0x000fe80000100800 */
[----:B------:R-:W-:Y:S04]  /*25330*/  STL [R1+0x470], R28 ;  /* 0x0004701c01007387 */ /* 0x000fe80000100800 */
[----:B------:R-:W3:Y:S01]  /*25340*/  LDL.LU R91, [R1+0x150] ;  /* 0x00015000015b7983 */ /* 0x000ee20000300800 */
[----:B--2---:R-:W-:Y:S01]  /*25350*/  IMAD R7, R61, UR4, RZ ;  /* 0x000000043d077c24 */ /* 0x004fe2000f8e02ff */
[-C--:B------:R-:W-:Y:S01]  /*25360*/  LEA.HI.X.SX32 R6, R6, R69.reuse, 0x1, P3 ;  /* 0x0000004506067211 */ /* 0x080fe200018f0eff */
[----:B-1----:R-:W-:Y:S01]  /*25370*/  @P0 IMAD.MOV.U32 R4, RZ, RZ, R27 ;  /* 0x000000ffff040224 */ /* 0x002fe200078e001b */
[----:B------:R-:W2:Y:S01]  /*25380*/  LDL.LU R61, [R1+0x158] ;  /* 0x00015800013d7983 */ /* 0x000ea20000300800 */
[----:B------:R-:W1:Y:S01]  /*25390*/  LDCU UR4, c[0x0][0x3b0] ;  /* 0x00007600ff0477ac */ /* 0x000e620008000800 */
[----:B------:R-:W-:Y:S01]  /*253a0*/  LEA R26, P1, R7, R72, 0x1 ;  /* 0x00000048071a7211 */ /* 0x000fe200078208ff */
[----:B------:R-:W-:Y:S01]  /*253b0*/  @P0 IMAD.MOV.U32 R5, RZ, RZ, R6 ;  /* 0x000000ffff050224 */ /* 0x000fe200078e0006 */
[----:B------:R4:W-:Y:S04]  /*253c0*/  STL [R1+0x478], R6 ;  /* 0x0004780601007387 */ /* 0x0009e80000100800 */
[----:B------:R-:W-:Y:S04]  /*253d0*/  STL [R1+0x484], R26 ;  /* 0x0004841a01007387 */ /* 0x000fe80000100800 */
[----:B------:R0:W2:Y:S01]  /*253e0*/  @P0 LDG.E.U16 R37, desc[UR20][R4.64] ;  /* 0x0000001404250981 */ /* 0x0000a2000c1e1500 */
[----:B----4-:R-:W-:Y:S01]  /*253f0*/  IMAD R6, R63, UR5, RZ ;  /* 0x000000053f067c24 */ /* 0x010fe2000f8e02ff */
[----:B0-----:R-:W-:-:S02]  /*25400*/  LEA.HI.X.SX32 R4, R7, R69, 0x1, P1 ;  /* 0x0000004507047211 */ /* 0x001fc400008f0eff */
[----:B------:R-:W4:Y:S01]  /*25410*/  LDL.LU R63, [R1+0x15c] ;  /* 0x00015c00013f7983 */ /* 0x000f220000300800 */
[----:B------:R-:W2:Y:S01]  /*25420*/  LDCU UR5, c[0x0][0x3b0] ;  /* 0x00007600ff0577ac */ /* 0x000ea20008000800 */
[CC--:B------:R-:W-:Y:S02]  /*25430*/  LEA R28, P1, R6.reuse, R72.reuse, 0x1 ;  /* 0x00000048061c7211 */ /* 0x0c0fe400078208ff */
[----:B---3--:R0:W-:Y:S01]  /*25440*/  STS.U16 [R92+UR8+0x1b00], R8 ;  /* 0x001b00085c007988 */ /* 0x0081e20008000408 */
[----:B------:R-:W-:Y:S02]  /*25450*/  @P0 IMAD.MOV.U32 R5, RZ, RZ, R4 ;  /* 0x000000ffff050224 */ /* 0x000fe400078e0004 */
[----:B------:R-:W-:Y:S01]  /*25460*/  IMAD R7, R89, UR7, RZ ;  /* 0x0000000759077c24 */ /* 0x000fe2000f8e02ff */
[----:B------:R3:W-:Y:S01]  /*25470*/  STL [R1+0x480], R4 ;  /* 0x0004800401007387 */ /* 0x0007e20000100800 */
[----:B------:R-:W-:Y:S01]  /*25480*/  LEA.HI.X.SX32 R29, R6, R69, 0x1, P1 ;  /* 0x00000045061d7211 */ /* 0x000fe200008f0eff */
[----:B------:R-:W4:Y:S01]  /*25490*/  LDCU UR7, c[0x0][0x3b0] ;  /* 0x00007600ff0777ac */ /* 0x000f220008000800 */
[----:B0-----:R-:W-:Y:S01]  /*254a0*/  PRMT R8, RZ, 0x7610, R8 ;  /* 0x00007610ff087816 */ /* 0x001fe20000000008 */
[----:B---3--:R-:W-:Y:S01]  /*254b0*/  @P0 IMAD.MOV.U32 R4, RZ, RZ, R26 ;  /* 0x000000ffff040224 */ /* 0x008fe200078e001a */
[----:B------:R-:W-:-:S02]  /*254c0*/  LEA R26, P3, R7, R72, 0x1 ;  /* 0x00000048071a7211 */ /* 0x000fc400078608ff */
[----:B------:R-:W-:Y:S02]  /*254d0*/  PRMT R36, RZ, 0x7610, R36 ;  /* 0x00007610ff247816 */ /* 0x000fe40000000024 */
[----:B------:R0:W3:Y:S01]  /*254e0*/  @P0 LDG.E.U16 R8, desc[UR20][R4.64] ;  /* 0x0000001404080981 */ /* 0x0000e2000c1e1500 */
[----:B------:R-:W-:Y:S02]  /*254f0*/  LEA.HI.X.SX32 R27, R7, R69, 0x1, P3 ;  /* 0x00000045071b7211 */ /* 0x000fe400018f0eff */
[----:B------:R-:W-:Y:S01]  /*25500*/  PRMT R7, RZ, 0x7610, R7 ;  /* 0x00007610ff077816 */ /* 0x000fe20000000007 */
[----:B0-----:R-:W-:Y:S02]  /*25510*/  @P0 IMAD.MOV.U32 R4, RZ, RZ, R28 ;  /* 0x000000ffff040224 */ /* 0x001fe400078e001c */
[----:B------:R-:W-:Y:S02]  /*25520*/  @P0 IMAD.MOV.U32 R5, RZ, RZ, R29 ;  /* 0x000000ffff050224 */ /* 0x000fe400078e001d */
[----:B------:R-:W-:Y:S01]  /*25530*/  IMAD R6, R90, UR11, RZ ;  /* 0x0000000b5a067c24 */ /* 0x000fe2000f8e02ff */
[----:B------:R0:W-:Y:S01]  /*25540*/  STL [R1+0x48c], R28 ;  /* 0x00048c1c01007387 */ /* 0x0001e20000100800 */
[----:B------:R-:W1:Y:S03]  /*25550*/  LDCU UR11, c[0x0][0x3b0] ;  /* 0x00007600ff0b77ac */ /* 0x000e660008000800 */
[----:B------:R0:W3:Y:S02]  /*25560*/  @P0 LDG.E.U16 R36, desc[UR20][R4.64] ;  /* 0x0000001404240981 */ /* 0x0000e4000c1e1500 */
[----:B0-----:R-:W-:Y:S01]  /*25570*/  LEA R28, P1, R6, R72, 0x1 ;  /* 0x00000048061c7211 */ /* 0x001fe200078208ff */
[----:B------:R-:W-:-:S02]  /*25580*/  @P0 IMAD.MOV.U32 R4, RZ, RZ, R26 ;  /* 0x000000ffff040224 */ /* 0x000fc400078e001a */
[----:B------:R-:W-:Y:S01]  /*25590*/  @P0 IMAD.MOV.U32 R5, RZ, RZ, R27 ;  /* 0x000000ffff050224 */ /* 0x000fe200078e001b */
[----:B------:R-:W-:Y:S04]  /*255a0*/  STL [R1+0x494], R26 ;  /* 0x0004941a01007387 */ /* 0x000fe80000100800 */
[----:B------:R0:W3:Y:S04]  /*255b0*/  @P0 LDG.E.U16 R7, desc[UR20][R4.64] ;  /* 0x0000001404070981 */ /* 0x0000e8000c1e1500 */
[----:B------:R-:W-:Y:S01]  /*255c0*/  STL [R1+0x488], R29 ;  /* 0x0004881d01007387 */ /* 0x000fe20000100800 */
[----:B------:R-:W-:-:S03]  /*255d0*/  PRMT R35, RZ, 0x7610, R35 ;  /* 0x00007610ff237816 */ /* 0x000fc60000000023 */
[----:B------:R-:W-:Y:S01]  /*255e0*/  STL [R1+0x490], R27 ;  /* 0x0004901b01007387 */ /* 0x000fe20000100800 */
[----:B0-----:R-:W-:-:S03]  /*255f0*/  LEA.HI.X.SX32 R4, R6, R69, 0x1, P1 ;  /* 0x0000004506047211 */ /* 0x001fc600008f0eff */
[----:B------:R-:W-:Y:S02]  /*25600*/  STL [R1+0x49c], R28 ;  /* 0x00049c1c01007387 */ /* 0x000fe40000100800 */
[----:B------:R-:W-:Y:S02]  /*25610*/  @P0 IMAD.MOV.U32 R5, RZ, RZ, R4 ;  /* 0x000000ffff050224 */ /* 0x000fe400078e0004 */
[----:B------:R0:W-:Y:S01]  /*25620*/  STL [R1+0x498], R4 ;  /* 0x0004980401007387 */ /* 0x0001e20000100800 */
[----:B------:R-:W-:Y:S01]  /*25630*/  PRMT R6, RZ, 0x7610, R6 ;  /* 0x00007610ff067816 */ /* 0x000fe20000000006 */
[----:B0-----:R-:W-:-:S05]  /*25640*/  @P0 IMAD.MOV.U32 R4, RZ, RZ, R28 ;  /* 0x000000ffff040224 */ /* 0x001fca00078e001c */
[----:B------:R4:W3:Y:S01]  /*25650*/  @P0 LDG.E.U16 R35, desc[UR20][R4.64] ;  /* 0x0000001404230981 */ /* 0x0008e2000c1e1500 */
[----:B-1----:R-:W-:Y:S02]  /*25660*/  IMAD R26, R91, UR4, RZ ;  /* 0x000000045b1a7c24 */ /* 0x002fe4000f8e02ff */
[----:B--2---:R-:W-:-:S03]  /*25670*/  IMAD R27, R61, UR5, RZ ;  /* 0x000000053d1b7c24 */ /* 0x004fc6000f8e02ff */
[CC--:B------:R-:W-:Y:S01]  /*25680*/  LEA R29, P1, R26.reuse, R72.reuse, 0x1 ;  /* 0x000000481a1d7211 */ /* 0x0c0fe200078208ff */
[----:B------:R-:W0:Y:S01]  /*25690*/  LDCU UR4, c[0x0][0x3b0] ;  /* 0x00007600ff0477ac */ /* 0x000e220008000800 */
[C---:B------:R-:W-:Y:S01]  /*256a0*/  LEA R28, P3, R27.reuse, R72, 0x1 ;  /* 0x000000481b1c7211 */ /* 0x040fe200078608ff */
[----:B------:R-:W1:Y:S01]  /*256b0*/  LDCU UR5, c[0x0][0x3b0] ;  /* 0x00007600ff0577ac */ /* 0x000e620008000800 */
[-C--:B------:R-:W-:Y:S01]  /*256c0*/  LEA.HI.X.SX32 R26, R26, R69.reuse, 0x1, P1 ;  /* 0x000000451a1a7211 */ /* 0x080fe200008f0eff */
[----:B------:R-:W-:Y:S01]  /*256d0*/  STL [R1+0x4a4], R29 ;  /* 0x0004a41d01007387 */ /* 0x000fe20000100800 */
[----:B------:R-:W-:-:S03]  /*256e0*/  LEA.HI.X.SX32 R61, R27, R69, 0x1, P3 ;  /* 0x000000451b3d7211 */ /* 0x000fc600018f0eff */
[----:B------:R-:W-:Y:S01]  /*256f0*/  STL [R1+0x4b4], R28 ;  /* 0x0004b41c01007387 */ /* 0x000fe20000100800 */
[----:B------:R-:W-:-:S03]  /*25700*/  @P0 IMAD.MOV.U32 R27, RZ, RZ, R26 ;  /* 0x000000ffff1b0224 */ /* 0x000fc600078e001a */
[----:B------:R2:W-:Y:S01]  /*25710*/  STL [R1+0x4a0], R26 ;  /* 0x0004a01a01007387 */ /* 0x0005e20000100800 */
[----:B----4-:R-:W-:Y:S02]  /*25720*/  IMAD R4, R63, UR7, RZ ;  /* 0x000000073f047c24 */ /* 0x010fe4000f8e02ff */
[----:B--2---:R-:W-:Y:S01]  /*25730*/  @P0 IMAD.MOV.U32 R26, RZ, RZ, R29 ;  /* 0x000000ffff1a0224 */ /* 0x004fe200078e001d */
[----:B------:R2:W-:Y:S01]  /*25740*/  STL [R1+0x4b0], R61 ;  /* 0x0004b03d01007387 */ /* 0x0005e20000100800 */
[----:B------:R-:W-:Y:S01]  /*25750*/  PRMT R5, RZ, 0x7610, R5 ;  /* 0x00007610ff057816 */ /* 0x000fe20000000005 */
[----:B------:R-:W4:Y:S01]  /*25760*/  LDCU UR7, c[0x0][0x3b0] ;  /* 0x00007600ff0777ac */ /* 0x000f220008000800 */
[----:B------:R-:W-:Y:S01]  /*25770*/  LEA R29, P1, R4, R72, 0x1 ;  /* 0x00000048041d7211 */ /* 0x000fe200078208ff */
[----:B------:R0:W3:Y:S04]  /*25780*/  @P0 LDG.E.U16 R6, desc[UR20][R26.64] ;  /* 0x000000141a060981 */ /* 0x0000e8000c1e1500 */
[----:B------:R-:W-:Y:S01]  /*25790*/  STL [R1+0x4c4], R29 ;  /* 0x0004c41d01007387 */ /* 0x000fe20000100800 */
[----:B0-----:R-:W-:-:S02]  /*257a0*/  @P0 IMAD.MOV.U32 R26, RZ, RZ, R28 ;  /* 0x000000ffff1a0224 */ /* 0x001fc400078e001c */
[----:B------:R-:W-:Y:S01]  /*257b0*/  IMAD R28, R2, UR11, RZ ;  /* 0x0000000b021c7c24 */ /* 0x000fe2000f8e02ff */
[----:B------:R-:W-:Y:S01]  /*257c0*/  PRMT R32, RZ, 0x7610, R32 ;  /* 0x00007610ff207816 */ /* 0x000fe20000000020 */
[----:B------:R-:W3:Y:S01]  /*257d0*/  LDL.LU R2, [R1+0x12e8] ;  /* 0x0012e80001027983 */ /* 0x000ee20000300800 */
[----:B------:R-:W-:Y:S01]  /*257e0*/  @P0 IMAD.MOV.U32 R27, RZ, RZ, R61 ;  /* 0x000000ffff1b0224 */ /* 0x000fe200078e003d */
[----:B------:R-:W-:Y:S01]  /*257f0*/  PRMT R30, RZ, 0x7610, R30 ;  /* 0x00007610ff1e7816 */ /* 0x000fe2000000001e */
[----:B------:R-:W0:Y:S03]  /*25800*/  LDCU UR11, c[0x0][0x3b0] ;  /* 0x00007600ff0b77ac */ /* 0x000e260008000800 */
[----:B------:R1:W4:Y:S02]  /*25810*/  @P0 LDG.E.U16 R5, desc[UR20][R26.64] ;  /* 0x000000141a050981 */ /* 0x000324000c1e1500 */
[----:B-1----:R-:W-:Y:S01]  /*25820*/  LEA.HI.X.SX32 R26, R4, R69, 0x1, P1 ;  /* 0x00000045041a7211 */ /* 0x002fe200008f0eff */
[----:B------:R-:W-:Y:S01]  /*25830*/  IMAD R4, R65, UR12, RZ ;  /* 0x0000000c41047c24 */ /* 0x000fe2000f8e02ff */
[----:B--2---:R-:W-:-:S03]  /*25840*/  LEA R61, P1, R28, R72, 0x1 ;  /* 0x000000481c3d7211 */ /* 0x004fc600078208ff */
[----:B------:R1:W-:Y:S01]  /*25850*/  STL [R1+0x4c0], R26 ;  /* 0x0004c01a01007387 */ /* 0x0003e20000100800 */
[----:B------:R-:W-:Y:S01]  /*25860*/  @P0 IMAD.MOV.U32 R27, RZ, RZ, R26 ;  /* 0x000000ffff1b0224 */ /* 0x000fe200078e001a */
[----:B------:R-:W-:Y:S02]  /*25870*/  LEA R62, P3, R4, R72, 0x1 ;  /* 0x00000048043e7211 */ /* 0x000fe400078608ff */
[-C--:B------:R-:W-:Y:S01]  /*25880*/  LEA.HI.X.SX32 R64, R28, R69.reuse, 0x1, P1 ;  /* 0x000000451c407211 */ /* 0x080fe200008f0eff */
[----:B-1----:R-:W-:Y:S02]  /*25890*/  @P0 IMAD.MOV.U32 R26, RZ, RZ, R29 ;  /* 0x000000ffff1a0224 */ /* 0x002fe400078e001d */
[----:B------:R-:W-:Y:S01]  /*258a0*/  IMAD R29, R73, UR13, RZ ;  /* 0x0000000d491d7c24 */ /* 0x000fe2000f8e02ff */
[----:B------:R1:W-:Y:S01]  /*258b0*/  STL [R1+0x4d4], R61 ;  /* 0x0004d43d01007387 */ /* 0x0003e20000100800 */
[----:B------:R-:W-:-:S03]  /*258c0*/  LEA.HI.X.SX32 R63, R4, R69, 0x1, P3 ;  /* 0x00000045043f7211 */ /* 0x000fc600018f0eff */
[----:B------:R2:W4:Y:S04]  /*258d0*/  @P0 LDG.E.U16 R32, desc[UR20][R26.64] ;  /* 0x000000141a200981 */ /* 0x000528000c1e1500 */
[----:B------:R0:W-:Y:S01]  /*258e0*/  STL [R1+0x4e4], R62 ;  /* 0x0004e43e01007387 */ /* 0x0001e20000100800 */
[----:B--2---:R-:W-:Y:S01]  /*258f0*/  @P0 IMAD.MOV.U32 R26, RZ, RZ, R61 ;  /* 0x000000ffff1a0224 */ /* 0x004fe200078e003d */
[----:B-1----:R-:W-:Y:S02]  /*25900*/  LEA R61, P1, R29, R72, 0x1 ;  /* 0x000000481d3d7211 */ /* 0x002fe400078208ff */
[----:B------:R-:W-:Y:S04]  /*25910*/  STL [R1+0x4d0], R64 ;  /* 0x0004d04001007387 */ /* 0x000fe80000100800 */
[----:B------:R1:W-:Y:S04]  /*25920*/  STL [R1+0x4e0], R63 ;  /* 0x0004e03f01007387 */ /* 0x0003e80000100800 */
[----:B------:R-:W-:Y:S01]  /*25930*/  STL [R1+0x4f4], R61 ;  /* 0x0004f43d01007387 */ /* 0x000fe20000100800 */
[----:B---3--:R-:W-:Y:S01]  /*25940*/  IMAD R4, R2, UR4, RZ ;  /* 0x0000000402047c24 */ /* 0x008fe2000f8e02ff */
[----:B------:R-:W-:-:S02]  /*25950*/  PRMT R28, RZ, 0x7610, R28 ;  /* 0x00007610ff1c7816 */ /* 0x000fc4000000001c */
[----:B------:R-:W2:Y:S01]  /*25960*/  LDL.LU R2, [R1+0x12e4] ;  /* 0x0012e40001027983 */ /* 0x000ea20000300800 */
[----:B------:R-:W-:Y:S01]  /*25970*/  @P0 IMAD.MOV.U32 R27, RZ, RZ, R64 ;  /* 0x000000ffff1b0224 */ /* 0x000fe200078e0040 */
[----:B------:R-:W3:Y:S04]  /*25980*/  LDCU UR4, c[0x0][0x3b0] ;  /* 0x00007600ff0477ac */ /* 0x000ee80008000800 */
[----:B------:R0:W2:Y:S02]  /*25990*/  @P0 LDG.E.U16 R30, desc[UR20][R26.64] ;  /* 0x000000141a1e0981 */ /* 0x0000a4000c1e1500 */
[----:B0-----:R-:W-:Y:S01]  /*259a0*/  @P0 IMAD.MOV.U32 R26, RZ, RZ, R62 ;  /* 0x000000ffff1a0224 */ /* 0x001fe200078e003e */
[----:B------:R-:W-:Y:S01]  /*259b0*/  LEA.HI.X.SX32 R62, R29, R69, 0x1, P1 ;  /* 0x000000451d3e7211 */ /* 0x000fe200008f0eff */
[----:B------:R-:W-:-:S04]  /*259c0*/  @P0 IMAD.MOV.U32 R27, RZ, RZ, R63 ;  /* 0x000000ffff1b0224 */ /* 0x000fc800078e003f */
[----:B------:R0:W-:Y:S01]  /*259d0*/  STL [R1+0x4f0], R62 ;  /* 0x0004f03e01007387 */ /* 0x0001e20000100800 */
[----:B-1----:R-:W-:-:S03]  /*259e0*/  @P0 IMAD.MOV.U32 R63, RZ, RZ, R62 ;  /* 0x000000ffff3f0224 */ /* 0x002fc600078e003e */
[----:B------:R1:W2:Y:S01]  /*259f0*/  @P0 LDG.E.U16 R28, desc[UR20][R26.64] ;  /* 0x000000141a1c0981 */ /* 0x0002a2000c1e1500 */
[----:B0-----:R-:W-:Y:S01]  /*25a00*/  @P0 IMAD.MOV.U32 R62, RZ, RZ, R61 ;  /* 0x000000ffff3e0224 */ /* 0x001fe200078e003d */
[----:B-1----:R-:W-:Y:S01]  /*25a10*/  PRMT R26, RZ, 0x7610, R26 ;  /* 0x00007610ff1a7816 */ /* 0x002fe2000000001a */
[----:B------:R-:W-:Y:S01]  /*25a20*/  IMAD R27, R0, UR5, RZ ;  /* 0x00000005001b7c24 */ /* 0x000fe2000f8e02ff */
[CC--:B------:R-:W-:Y:S01]  /*25a30*/  LEA R61, P1, R4.reuse, R72.reuse, 0x1 ;  /* 0x00000048043d7211 */ /* 0x0c0fe200078208ff */
[----:B------:R-:W2:Y:S01]  /*25a40*/  LDCU UR5, c[0x0][0x3b0] ;  /* 0x00007600ff0577ac */ /* 0x000ea20008000800 */
[----:B------:R-:W-:Y:S01]  /*25a50*/  PRMT R34, RZ, 0x7610, R34 ;  /* 0x00007610ff227816 */ /* 0x000fe20000000022 */
[----:B------:R-:W5:Y:S04]  /*25a60*/  LDL.LU R0, [R1+0x12e0] ;  /* 0x0012e00001007983 */ /* 0x000f680000300800 */
[----:B------:R0:W2:Y:S01]  /*25a70*/  @P0 LDG.E.U16 R26, desc[UR20][R62.64] ;  /* 0x000000143e1a0981 */ /* 0x0000a2000c1e1500 */
[-C--:B------:R-:W-:Y:S01]  /*25a80*/  LEA.HI.X.SX32 R66, R4, R69.reuse, 0x1, P1 ;  /* 0x0000004504427211 */ /* 0x080fe200008f0eff */
[----:B----4-:R-:W-:Y:S01]  /*25a90*/  IMAD R4, R71, UR7, RZ ;  /* 0x0000000747047c24 */ /* 0x010fe2000f8e02ff */
[C---:B------:R-:W-:Y:S01]  /*25aa0*/  LEA R64, P3, R27.reuse, R72, 0x1 ;  /* 0x000000481b407211 */ /* 0x040fe200078608ff */
[----:B------:R1:W-:Y:S03]  /*25ab0*/  STL [R1+0x4ac], R61 ;  /* 0x0004ac3d01007387 */ /* 0x0003e60000100800 */
[----:B------:R-:W-:Y:S01]  /*25ac0*/  LEA.HI.X.SX32 R65, R27, R69, 0x1, P3 ;  /* 0x000000451b417211 */ /* 0x000fe200018f0eff */
[----:B------:R-:W4:Y:S01]  /*25ad0*/  LDL.LU R71, [R1+0x12dc] ;  /* 0x0012dc0001477983 */ /* 0x000f220000300800 */
[----:B0-----:R-:W-:-:S02]  /*25ae0*/  @P0 IMAD.MOV.U32 R62, RZ, RZ, R61 ;  /* 0x000000ffff3e0224 */ /* 0x001fc400078e003d */
[----:B------:R-:W-:Y:S01]  /*25af0*/  @P0 IMAD.MOV.U32 R63, RZ, RZ, R66 ;  /* 0x000000ffff3f0224 */ /* 0x000fe200078e0042 */
[----:B------:R0:W-:Y:S01]  /*25b00*/  STL [R1+0x4bc], R64 ;  /* 0x0004bc4001007387 */ /* 0x0001e20000100800 */
[----:B------:R-:W-:Y:S01]  /*25b10*/  IMAD R27, R70, UR11, RZ ;  /* 0x0000000b461b7c24 */ /* 0x000fe2000f8e02ff */
[----:B-1----:R-:W-:Y:S02]  /*25b20*/  LEA R61, P1, R4, R72, 0x1 ;  /* 0x00000048043d7211 */ /* 0x002fe400078208ff */
[----:B------:R-:W-:Y:S01]  /*25b30*/  STL [R1+0x4a8], R66 ;  /* 0x0004a84201007387 */ /* 0x000fe20000100800 */
[----:B------:R-:W-:-:S03]  /*25b40*/  PRMT R33, RZ, 0x7610, R33 ;  /* 0x00007610ff217816 */ /* 0x000fc60000000021 */
[----:B------:R-:W5:Y:S04]  /*25b50*/  LDL.LU R70, [R1+0x12d8] ;  /* 0x0012d80001467983 */ /* 0x000f680000300800 */
[----:B------:R1:W4:Y:S04]  /*25b60*/  @P0 LDG.E.U16 R34, desc[UR20][R62.64] ;  /* 0x000000143e220981 */ /* 0x000328000c1e1500 */
[----:B------:R3:W-:Y:S01]  /*25b70*/  STL [R1+0x4b8], R65 ;  /* 0x0004b84101007387 */ /* 0x0007e20000100800 */
[----:B------:R-:W-:Y:S01]  /*25b80*/  PRMT R31, RZ, 0x7610, R31 ;  /* 0x00007610ff1f7816 */ /* 0x000fe2000000001f */
[----:B-1----:R-:W-:-:S02]  /*25b90*/  @P0 IMAD.MOV.U32 R62, RZ, RZ, R64 ;  /* 0x000000ffff3e0224 */ /* 0x002fc400078e0040 */
[----:B------:R-:W-:Y:S01]  /*25ba0*/  @P0 IMAD.MOV.U32 R63, RZ, RZ, R65 ;  /* 0x000000ffff3f0224 */ /* 0x000fe200078e0041 */
[----:B0-----:R-:W-:Y:S02]  /*25bb0*/  LEA R64, P3, R27, R72, 0x1 ;  /* 0x000000481b407211 */ /* 0x001fe400078608ff */
[-C--:B---3--:R-:W-:Y:S01]  /*25bc0*/  LEA.HI.X.SX32 R65, R4, R69.reuse, 0x1, P1 ;  /* 0x0000004504417211 */ /* 0x088fe200008f0eff */
[----:B------:R-:W-:Y:S01]  /*25bd0*/  IMAD R4, R3, UR4, RZ ;  /* 0x0000000403047c24 */ /* 0x000fe2000f8e02ff */
[----:B------:R0:W3:Y:S01]  /*25be0*/  @P0 LDG.E.U16 R33, desc[UR20][R62.64] ;  /* 0x000000143e210981 */ /* 0x0000e2000c1e1500 */
[----:B------:R-:W-:-:S03]  /*25bf0*/  LEA.HI.X.SX32 R66, R27, R69, 0x1, P3 ;  /* 0x000000451b427211 */ /* 0x000fc600018f0eff */
[----:B------:R-:W-:Y:S04]  /*25c00*/  STL [R1+0x4cc], R61 ;  /* 0x0004cc3d01007387 */ /* 0x000fe80000100800 */
[----:B------:R-:W5:Y:S01]  /*25c10*/  LDL.LU R3, [R1+0x12d4] ;  /* 0x0012d40001037983 */ /* 0x000f620000300800 */
[----:B0-----:R-:W-:Y:S02]  /*25c20*/  @P0 IMAD.MOV.U32 R62, RZ, RZ, R61 ;  /* 0x000000ffff3e0224 */ /* 0x001fe400078e003d */
[----:B------:R-:W-:Y:S01]  /*25c30*/  @P0 IMAD.MOV.U32 R63, RZ, RZ, R65 ;  /* 0x000000ffff3f0224 */ /* 0x000fe200078e0041 */
[----:B------:R-:W-:Y:S01]  /*25c40*/  STL [R1+0x4dc], R64 ;  /* 0x0004dc4001007387 */ /* 0x000fe20000100800 */
[----:B------:R-:W-:-:S03]  /*25c50*/  PRMT R29, RZ, 0x7610, R29 ;  /* 0x00007610ff1d7816 */ /* 0x000fc6000000001d */
[----:B------:R0:W-:Y:S04]  /*25c60*/  STL [R1+0x4c8], R65 ;  /* 0x0004c84101007387 */ /* 0x0001e80000100800 */
[----:B------:R1:W3:Y:S01]  /*25c70*/  @P0 LDG.E.U16 R31, desc[UR20][R62.64] ;  /* 0x000000143e1f0981 */ /* 0x0002e2000c1e1500 */
[----:B0-----:R-:W-:-:S03]  /*25c80*/  LEA R65, P1, R4, R72, 0x1 ;  /* 0x0000004804417211 */ /* 0x001fc600078208ff */
[----:B------:R0:W-:Y:S01]  /*25c90*/  STL [R1+0x4d8], R66 ;  /* 0x0004d84201007387 */ /* 0x0001e20000100800 */
[----:B-1----:R-:W-:Y:S02]  /*25ca0*/  @P0 IMAD.MOV.U32 R62, RZ, RZ, R64 ;  /* 0x000000ffff3e0224 */ /* 0x002fe400078e0040 */
[----:B------:R-:W-:Y:S01]  /*25cb0*/  @P0 IMAD.MOV.U32 R63, RZ, RZ, R66 ;  /* 0x000000ffff3f0224 */ /* 0x000fe200078e0042 */
[----:B------:R-:W-:Y:S02]  /*25cc0*/  PRMT R27, RZ, 0x7610, R27 ;  /* 0x00007610ff1b7816 */ /* 0x000fe4000000001b */
[----:B0-----:R-:W-:Y:S02]  /*25cd0*/  LEA.HI.X.SX32 R66, R4, R69, 0x1, P1 ;  /* 0x0000004504427211 */ /* 0x001fe400008f0eff */
[----:B------:R0:W3:Y:S01]  /*25ce0*/  @P0 LDG.E.U16 R29, desc[UR20][R62.64] ;  /* 0x000000143e1d0981 */ /* 0x0000e2000c1e1500 */
[----:B------:R-:W-:Y:S01]  /*25cf0*/  PRMT R4, RZ, 0x7610, R4 ;  /* 0x00007610ff047816 */ /* 0x000fe20000000004 */
[----:B0-----:R-:W-:-:S02]  /*25d00*/  @P0 IMAD.MOV.U32 R62, RZ, RZ, R65 ;  /* 0x000000ffff3e0224 */ /* 0x001fc400078e0041 */
[----:B------:R-:W-:-:S05]  /*25d10*/  @P0 IMAD.MOV.U32 R63, RZ, RZ, R66 ;  /* 0x000000ffff3f0224 */ /* 0x000fca00078e0042 */
[----:B------:R0:W3:Y:S01]  /*25d20*/  @P0 LDG.E.U16 R27, desc[UR20][R62.64] ;  /* 0x000000143e1b0981 */ /* 0x0000e2000c1e1500 */
[----:B--2---:R-:W-:-:S03]  /*25d30*/  IMAD R61, R2, UR5, RZ ;  /* 0x00000005023d7c24 */ /* 0x004fc6000f8e02ff */
[----:B------:R-:W-:Y:S02]  /*25d40*/  STS.U16 [R92+UR8+0x1f00], R25 ;  /* 0x001f00195c007988 */ /* 0x000fe40008000408 */
[C---:B------:R-:W-:Y:S02]  /*25d50*/  LEA R64, P1, R61.reuse, R72, 0x1 ;  /* 0x000000483d407211 */ /* 0x040fe400078208ff */
[----:B------:R1:W5:Y:S02]  /*25d60*/  LDL.LU R2, [R1+0x12d0] ;  /* 0x0012d00001027983 */ /* 0x0003640000300800 */
[----:B------:R-:W-:Y:S01]  /*25d70*/  LEA.HI.X.SX32 R61, R61, R69, 0x1, P1 ;  /* 0x000000453d3d7211 */ /* 0x000fe200008f0eff */
[----:B0-----:R-:W-:-:S04]  /*25d80*/  @P0 IMAD.MOV.U32 R62, RZ, RZ, R64 ;  /* 0x000000ffff3e0224 */ /* 0x001fc800078e0040 */
[----:B------:R-:W-:-:S05]  /*25d90*/  @P0 IMAD.MOV.U32 R63, RZ, RZ, R61 ;  /* 0x000000ffff3f0224 */ /* 0x000fca00078e003d */
[----:B------:R-:W2:Y:S04]  /*25da0*/  @P0 LDG.E.U16 R4, desc[UR20][R62.64] ;  /* 0x000000143e040981 */ /* 0x000ea8000c1e1500 */
        /* <DEDUP_REMOVED lines=24> */
[----:B------:R-:W-:Y:S01]  /*25f30*/  STL [R1+0x4ec], R65 ;  /* 0x0004ec4101007387 */ /* 0x000fe20000100800 */
[----:B0-----:R-:W0:Y:S03]  /*25f40*/  LDC R92, c[0x0][0x3a0] ;  /* 0x0000e800ff5c7b82 */ /* 0x001e260000000800 */
[----:B------:R-:W-:Y:S04]  /*25f50*/  STL [R1+0x4e8], R66 ;  /* 0x0004e84201007387 */ /* 0x000fe80000100800 */
[----:B------:R-:W-:Y:S04]  /*25f60*/  STL [R1+0x310], R64 ;  /* 0x0003104001007387 */ /* 0x000fe80000100800 */
[----:B------:R1:W-:Y:S02]  /*25f70*/  STL [R1+0x30c], R61 ;  /* 0x00030c3d01007387 */ /* 0x0003e40000100800 */
[----:B-1----:R-:W-:Y:S01]  /*25f80*/  LOP3.LUT R61, R68, 0x70, RZ, 0x3c, !PT ;  /* 0x00000070443d7812 */ /* 0x002fe200078e3cff */
[----:B------:R-:W1:Y:S04]  /*25f90*/  S2R R65, SR_TID.X ;  /* 0x0000000000417919 */ /* 0x000e680000002100 */
[----:B------:R0:W-:Y:S04]  /*25fa0*/  STS.U16 [R61+UR8+0x380], R60 ;  /* 0x0003803c3d007988 */ /* 0x0001e80008000408 */
[----:B------:R0:W-:Y:S04]  /*25fb0*/  STS.U16 [R61+UR8+0x780], R59 ;  /* 0x0007803b3d007988 */ /* 0x0001e80008000408 */
[----:B------:R0:W-:Y:S04]  /*25fc0*/  STS.U16 [R61+UR8+0xb80], R58 ;  /* 0x000b803a3d007988 */ /* 0x0001e80008000408 */
[----:B------:R0:W-:Y:S04]  /*25fd0*/  STS.U16 [R61+UR8+0xf80], R57 ;  /* 0x000f80393d007988 */ /* 0x0001e80008000408 */
[----:B------:R0:W-:Y:S04]  /*25fe0*/  STS.U16 [R61+UR8+0x1380], R56 ;  /* 0x001380383d007988 */ /* 0x0001e80008000408 */
[----:B------:R0:W-:Y:S04]  /*25ff0*/  STS.U16 [R61+UR8+0x1780], R55 ;  /* 0x001780373d007988 */ /* 0x0001e80008000408 */
[----:B------:R1:W-:Y:S04]  /*26000*/  STS.U16 [R61+UR8+0x1b80], R54 ;  /* 0x001b80363d007988 */ /* 0x0003e80008000408 */
[----:B------:R1:W-:Y:S04]  /*26010*/  STS.U16 [R61+UR8+0x1f80], R53 ;  /* 0x001f80353d007988 */ /* 0x0003e80008000408 */
[----:B------:R1:W-:Y:S01]  /*26020*/  STS.U16 [R61+UR8+0x2380], R52 ;  /* 0x002380343d007988 */ /* 0x0003e20008000408 */
[----:B0-----:R-:W-:-:S03]  /*26030*/  VIADD R92, R92, 0x7f ;  /* 0x0000007f5c5c7836 */ /* 0x001fc60000000000 */
[----:B------:R0:W-:Y:S04]  /*26040*/  STS.U16 [R61+UR8+0x2780], R51 ;  /* 0x002780333d007988 */ /* 0x0001e80008000408 */
[----:B------:R0:W-:Y:S04]  /*26050*/  STS.U16 [R61+UR8+0x2b80], R50 ;  /* 0x002b80323d007988 */ /* 0x0001e80008000408 */
[----:B------:R0:W-:Y:S04]  /*26060*/  STS.U16 [R61+UR8+0x2f80], R49 ;  /* 0x002f80313d007988 */ /* 0x0001e80008000408 */
[----:B------:R0:W-:Y:S04]  /*26070*/  STS.U16 [R61+UR8+0x3380], R48 ;  /* 0x003380303d007988 */ /* 0x0001e80008000408 */
[----:B------:R0:W-:Y:S01]  /*26080*/  STS.U16 [R61+UR8+0x3780], R47 ;  /* 0x0037802f3d007988 */ /* 0x0001e20008000408 */
[----:B------:R-:W-:-:S03]  /*26090*/  SHF.R.S32.HI R5, RZ, 0x1f, R92 ;  /* 0x0000001fff057819 */ /* 0x000fc6000001145c */
[----:B------:R0:W-:Y:S04]  /*260a0*/  STS.U16 [R61+UR8+0x3b80], R46 ;  /* 0x003b802e3d007988 */ /* 0x0001e80008000408 */
[----:B------:R0:W-:Y:S04]  /*260b0*/  STS.U16 [R61+UR8+0x3f80], R45 ;  /* 0x003f802d3d007988 */ /* 0x0001e80008000408 */
[----:B------:R0:W-:Y:S04]  /*260c0*/  STS.U16 [R61+UR8+0x4380], R44 ;  /* 0x0043802c3d007988 */ /* 0x0001e80008000408 */
[----:B------:R0:W-:Y:S01]  /*260d0*/  STS.U16 [R61+UR8+0x4780], R43 ;  /* 0x0047802b3d007988 */ /* 0x0001e20008000408 */
[----:B------:R-:W-:-:S03]  /*260e0*/  LEA.HI R5, R5, R92, RZ, 0x7 ;  /* 0x0000005c05057211 */ /* 0x000fc600078f38ff */
        /* <DEDUP_REMOVED lines=9> */
[----:B------:R-:W-:-:S03]  /*26180*/  VIMNMX R5, PT, PT, R5, 0x1, !PT ;  /* 0x0000000105057848 */ /* 0x000fc60007fe0100 */
[----:B----4-:R0:W-:Y:S04]  /*26190*/  STS.U16 [R61+UR8+0x6b80], R34 ;  /* 0x006b80223d007988 */ /* 0x0101e80008000408 */
[----:B---3--:R0:W-:Y:S04]  /*261a0*/  STS.U16 [R61+UR8+0x6f80], R33 ;  /* 0x006f80213d007988 */ /* 0x0081e80008000408 */
[----:B------:R0:W-:Y:S04]  /*261b0*/  STS.U16 [R61+UR8+0x7380], R31 ;  /* 0x0073801f3d007988 */ /* 0x0001e80008000408 */
[----:B------:R0:W-:Y:S04]  /*261c0*/  STS.U16 [R61+UR8+0x7780], R29 ;  /* 0x0077801d3d007988 */ /* 0x0001e80008000408 */
[----:B------:R0:W-:Y:S01]  /*261d0*/  STS.U16 [R61+UR8+0x7b80], R27 ;  /* 0x007b801b3d007988 */ /* 0x0001e20008000408 */
[----:B------:R-:W-:Y:S01]  /*261e0*/  VIADD R5, R5, 0xffffffff ;  /* 0xffffffff05057836 */ /* 0x000fe20000000000 */
[----:B-1----:R-:W-:Y:S01]  /*261f0*/  SHF.R.U32.HI R91, RZ, 0x5, R65 ;  /* 0x00000005ff5b7819 */ /* 0x002fe20000011641 */
[----:B------:R-:W-:-:S03]  /*26200*/  UIADD3 UR4, UPT, UPT, UR8, 0x10000, URZ ;  /* 0x0001000008047890 */ /* 0x000fc6000fffe0ff */
[----:B------:R0:W-:Y:S01]  /*26210*/  STL [R1+0xecc], R5 ;  /* 0x000ecc0501007387 */ /* 0x0001e20000100800 */
[----:B------:R-:W-:Y:S01]  /*26220*/  ISETP.NE.U32.AND P0, PT, R91, RZ, PT ;  /* 0x000000ff5b00720c */ /* 0x000fe20003f05070 */
[----:B------:R-:W-:-:S03]  /*26230*/  USHF.R.U32.HI UR4, URZ, 0x4, UR4 ;  /* 0x00000004ff047899 */ /* 0x000fc60008011604 */
[----:B------:R-:W-:Y:S01]  /*26240*/  ISETP.LT.OR P1, PT, R92, 0x80, P0 ;  /* 0x000000805c00780c */ /* 0x000fe20000721670 */
[----:B------:R-:W-:-:S04]  /*26250*/  USGXT.U32 UR12, UR4, 0xe ;  /* 0x0000000e040c789a */ /* 0x000fc80008000000 */
[----:B------:R-:W-:Y:S01]  /*26260*/  UIADD3 UR7, UP1, UPT, UR12, 0x2, URZ ;  /* 0x000000020c077890 */ /* 0x000fe2000ff3e0ff */
[----:B------:R-:W-:Y:S01]  /*26270*/  UMOV UR4, URZ ;  /* 0x000000ff00047c82 */ /* 0x000fe20008000000 */
[----:B------:R-:W-:Y:S02]  /*26280*/  UIADD3 UR11, UPT, UPT, UR9, 0x100, URZ ;  /* 0x00000100090b7890 */ /* 0x000fe4000fffe0ff */
[----:B------:R-:W-:Y:S01]  /*26290*/  UIADD3.X UR13, UPT, UPT, UR4, 0x40004040, URZ, UP1, !UPT ;  /* 0x40004040040d7890 */ /* 0x000fe20008ffe4ff */
[----:B------:R-:W-:Y:S01]  /*262a0*/  ISETP.NE.U32.AND P3, PT, R5, RZ, PT ;  /* 0x000000ff0500720c */ /* 0x000fe20003f65070 */
[----:B--2---:R0:W-:Y:S01]  /*262b0*/  STS.U16 [R61+UR8+0x7f80], R4 ;  /* 0x007f80043d007988 */ /* 0x0041e20008000408 */
[----:B------:R1:W-:Y:S06]  /*262c0*/  MEMBAR.ALL.CTA ;  /* 0x0000000000007992 */ /* 0x0003ec0000008000 */
[----:B-1----:R-:W1:Y:S01]  /*262d0*/  FENCE.VIEW.ASYNC.S ;  /* 0x00000000000073c6 */ /* 0x002e620000000000 */
[----:B------:R-:W-:Y:S01]  /*262e0*/  IMAD.SHL.U32 R71, R71, 0x80, RZ ;  /* 0x0000008047477824 */ /* 0x000fe200078e00ff */
[----:B-1----:R-:W-:Y:S06]  /*262f0*/  BAR.SYNC.DEFER_BLOCKING 0x0 ;  /* 0x0000000000007b1d */ /* 0x002fec0000010000 */
[----:B------:R-:W-:Y:S05]  /*26300*/  @P1 BRA `(.L_x_7) ;  /* 0x0000000000c01947 */ /* 0x000fea0003800000 */
[----:B------:R-:W-:Y:S01]  /*26310*/  USHF.R.U32.HI UR14, URZ, 0x4, UR8 ;  /* 0x00000004ff0e7899 */ /* 0x000fe20008011608 */
[----:B------:R-:W-:Y:S01]  /*26320*/  UMOV UR4, URZ ;  /* 0x000000ff00047c82 */ /* 0x000fe20008000000 */
[----:B------:R-:W-:Y:S02]  /*26330*/  UIADD3 UR16, UPT, UPT, UR9, 0x108, URZ ;  /* 0x0000010809107890 */ /* 0x000fe4000fffe0ff */
[----:B------:R-:W-:Y:S02]  /*26340*/  USGXT.U32 UR14, UR14, 0xe ;  /* 0x0000000e0e0e789a */ /* 0x000fe40008000000 */
[----:B------:R-:W-:Y:S02]  /*26350*/  UIADD3 UR17, UPT, UPT, UR9, 0x110, URZ ;  /* 0x0000011009117890 */ /* 0x000fe4000fffe0ff */
[----:B------:R-:W-:Y:S02]  /*26360*/  UIADD3 UR38, UP1, UPT, UR14, 0x2, URZ ;  /* 0x000000020e267890 */ /* 0x000fe4000ff3e0ff */
[----:B------:R-:W-:-:S02]  /*26370*/  UIADD3 UR24, UPT, UPT, UR9, 0x118, URZ ;  /* 0x0000011809187890 */ /* 0x000fc4000fffe0ff */
[----:B------:R-:W-:Y:S02]  /*26380*/  UIADD3.X UR39, UPT, UPT, UR4, 0x40004040, URZ, UP1, !UPT ;  /* 0x4000404004277890 */ /* 0x000fe40008ffe4ff */
[----:B------:R-:W-:Y:S02]  /*26390*/  UIADD3 UR25, UPT, UPT, UR9, 0x120, URZ ;  /* 0x0000012009197890 */ /* 0x000fe4000fffe0ff */
[----:B------:R-:W-:Y:S02]  /*263a0*/  UIADD3.64 UR18, UPT, UPT, UR38, 0x2, URZ ;  /* 0x0000000226127897 */ /* 0x000fe4000fffe0ff */
[----:B------:R-:W-:Y:S02]  /*263b0*/  UIADD3.64 UR22, UPT, UPT, UR38, 0x4, URZ ;  /* 0x0000000426167897 */ /* 0x000fe4000fffe0ff */
[----:B------:R-:W-:Y:S02]  /*263c0*/  UIADD3.64 UR26, UPT, UPT, UR38, 0x7fe, URZ ;  /* 0x000007fe261a7897 */ /* 0x000fe4000fffe0ff */
[----:B------:R-:W-:-:S02]  /*263d0*/  UIADD3 UR30, UPT, UPT, UR9, 0x128, URZ ;  /* 0x00000128091e7890 */ /* 0x000fc4000fffe0ff */
[----:B------:R-:W-:Y:S02]  /*263e0*/  UIADD3.64 UR28, UPT, UPT, UR38, 0x800, URZ ;  /* 0x00000800261c7897 */ /* 0x000fe4000fffe0ff */
[----:B------:R-:W-:Y:S02]  /*263f0*/  UIADD3 UR31, UPT, UPT, UR9, 0x130, URZ ;  /* 0x00000130091f7890 */ /* 0x000fe4000fffe0ff */
[----:B------:R-:W-:Y:S01]  /*26400*/  UIADD3.64 UR32, UPT, UPT, UR38, 0x802, URZ ;  /* 0x0000080226207897 */ /* 0x000fe2000fffe0ff */
[----:B------:R-:W-:Y:S01]  /*26410*/  UMOV UR40, 0x0 ;  /* 0x0000000000287882 */ /* 0x000fe20000000000 */
[----:B------:R-:W-:Y:S01]  /*26420*/  UMOV UR41, 0x8400490 ;  /* 0x0840049000297882 */ /* 0x000fe20000000000 */
[----:B------:R-:W-:Y:S02]  /*26430*/  UIADD3 UR36, UPT, UPT, UR9, 0x138, URZ ;  /* 0x0000013809247890 */ /* 0x000fe4000fffe0ff */
[----:B------:R-:W-:Y:S01]  /*26440*/  UIADD3.64 UR34, UPT, UPT, UR38, 0x804, URZ ;  /* 0x0000080426227897 */ /* 0x000fe2000fffe0ff */
[----:B------:R-:W-:Y:S01]  /*26450*/  UMOV UR15, 0x40004040 ;  /* 0x40004040000f7882 */ /* 0x000fe20000000000 */
[----:B------:R-:W-:Y:S01]  /*26460*/  UMOV UR42, 0x0 ;  /* 0x00000000002a7882 */ /* 0x000fe20000000000 */
[----:B------:R-:W-:Y:S01]  /*26470*/  UMOV UR43, 0x8400490 ;  /* 0x08400490002b7882 */ /* 0x000fe20000000000 */
[----:B------:R-:W-:Y:S01]  /*26480*/  UMOV UR44, 0x0 ;  /* 0x00000000002c7882 */ /* 0x000fe20000000000 */
[----:B------:R-:W-:Y:S01]  /*26490*/  UMOV UR45, 0x8400490 ;  /* 0x08400490002d7882 */ /* 0x000fe20000000000 */
[----:B------:R1:W-:Y:S01]  /*264a0*/  UTCHMMA tmem[UR11], gdesc[UR14], tmem[UR9], tmem[UR40], idesc[UR41], !UPT ;  /* 0x00ff280e0b0079ea */ /* 0x0003e2000f800009 */
[----:B------:R-:W-:Y:S01]  /*264b0*/  UMOV UR46, 0x0 ;  /* 0x00000000002e7882 */ /* 0x000fe20000000000 */
[----:B------:R-:W-:Y:S01]  /*264c0*/  UMOV UR47, 0x8400490 ;  /* 0x08400490002f7882 */ /* 0x000fe20000000000 */
[----:B------:R1:W-:Y:S01]  /*264d0*/  UTCHMMA tmem[UR16], gdesc[UR38], tmem[UR9], tmem[UR42], idesc[UR43], UPT ;  /* 0x00ff2a26100079ea */ /* 0x0003e2000b800009 */
        /* <DEDUP_REMOVED lines=8> */
[----:B------:R-:W-:Y:S01]  /*26560*/  UMOV UR4, UR6 ;  /* 0x0000000600047c82 */ /* 0x000fe20008000000 */
[----:B------:R-:W-:Y:S01]  /*26570*/  UMOV UR5, URZ ;  /* 0x000000ff00057c82 */ /* 0x000fe20008000000 */
[----:B------:R1:W-:Y:S01]  /*26580*/  UTCHMMA tmem[UR25], gdesc[UR26], tmem[UR9], tmem[UR48], idesc[UR49], UPT ;  /* 0x00ff301a190079ea */ /* 0x0003e2000b800009 */
[----:B------:R-:W-:Y:S01]  /*26590*/  UMOV UR54, 0x0 ;  /* 0x0000000000367882 */ /* 0x000fe20000000000 */
[----:B------:R-:W-:Y:S01]  /*265a0*/  UMOV UR55, 0x8400490 ;  /* 0x0840049000377882 */ /* 0x000fe20000000000 */
[----:B------:R1:W-:Y:S01]  /*265b0*/  UTCHMMA tmem[UR30], gdesc[UR28], tmem[UR9], tmem[UR50], idesc[UR51], UPT ;  /* 0x00ff321c1e0079ea */ /* 0x0003e2000b800009 */
[----:B------:R-:W-:Y:S01]  /*265c0*/  UMOV UR4, UR4 ;  /* 0x0000000400047c82 */ /* 0x000fe20008000000 */
[----:B------:R1:W-:Y:S01]  /*265d0*/  UTCHMMA tmem[UR31], gdesc[UR32], tmem[UR9], tmem[UR52], idesc[UR53], UPT ;  /* 0x00ff34201f0079ea */ /* 0x0003e2000b800009 */
[----:B------:R1:W-:Y:S01]  /*265e0*/  UTCHMMA tmem[UR36], gdesc[UR34], tmem[UR9], tmem[UR54], idesc[UR55], UPT ;  /* 0x00ff3622240079ea */ /* 0x0003e2000b800009 */
[----:B------:R1:W-:Y:S01]  /*265f0*/  UTCBAR [UR4], URZ ;  /* 0x000000ff040073e9 */ /* 0x0003e200080000ff */
[----:B------:R-:W-:Y:S01]  /*26600*/  NOP ;  /* 0x0000000000007918 */ /* 0x000fe20000000000 */
.L_x_7:
[----:B------:R2:W-:Y:S01]  /*26610*/  STL [R1+0x2b4], RZ ;  /* 0x0002b4ff01007387 */ /* 0x0005e20000100800 */
[----:B-1----:R-:W-:Y:S01]  /*26620*/  UMOV UR4, URZ ;  /* 0x000000ff00047c82 */ /* 0x002fe20008000000 */
[----:B------:R-:W-:Y:S01]  /*26630*/  UMOV UR14, UR7 ;  /* 0x00000007000e7c82 */ /* 0x000fe20008000000 */
[----:B------:R-:W-:Y:S01]  /*26640*/  UMOV UR15, UR13 ;  /* 0x0000000d000f7c82 */ /* 0x000fe20008000000 */
[----:B-----5:R-:W-:Y:S01]  /*26650*/  IMAD.SHL.U32 R72, R70, 0x80, RZ ;  /* 0x0000008046487824 */ /* 0x020fe200078e00ff */
[----:B------:R-:W-:Y:S06]  /*26660*/  @!P3 BRA `(.L_x_8) ;  /* 0x000001580084b947 */ /* 0x000fec0003800000 */
[----:B------:R-:W-:Y:S01]  /*26670*/  SHF.R.S32.HI R69, RZ, 0x1f, R71 ;  /* 0x0000001fff457819 */ /* 0x000fe20000011447 */
[C---:B------:R-:W-:Y:S01]  /*26680*/  IMAD.SHL.U32 R70, R71.reuse, 0x2, RZ ;  /* 0x0000000247467824 */ /* 0x040fe200078e00ff */
[----:B0-----:R-:W-:Y:S01]  /*26690*/  SHF.R.S32.HI R4, RZ, 0x1f, R72 ;  /* 0x0000001fff047819 */ /* 0x001fe20000011448 */
[----:B------:R-:W-:Y:S01]  /*266a0*/  UIADD3.64 UR22, UPT, UPT, UR14, 0x2, URZ ;  /* 0x000000020e167897 */ /* 0x000fe2000fffe0ff */
[----:B------:R-:W-:Y:S01]  /*266b0*/  SHF.L.U64.HI R69, R71, 0x1, R69 ;  /* 0x0000000147457819 */ /* 0x000fe20000010245 */
[----:B------:R-:W-:Y:S01]  /*266c0*/  UIADD3.64 UR24, UPT, UPT, UR14, 0x4, URZ ;  /* 0x000000040e187897 */ /* 0x000fe2000fffe0ff */
[C---:B------:R-:W-:Y:S01]  /*266d0*/  SHF.L.U64.HI R71, R72.reuse, 0x1, R4 ;  /* 0x0000000148477819 */ /* 0x040fe20000010204 */
[----:B------:R-:W-:Y:S01]  /*266e0*/  IMAD.SHL.U32 R72, R72, 0x2, RZ ;  /* 0x0000000248487824 */ /* 0x000fe200078e00ff */
[----:B------:R-:W-:Y:S02]  /*266f0*/  UIADD3.64 UR26, UPT, UPT, UR14, 0x7fe, URZ ;  /* 0x000007fe0e1a7897 */ /* 0x000fe4000fffe0ff */
[----:B------:R-:W-:-:S02]  /*26700*/  UIADD3.64 UR28, UPT, UPT, UR14, 0x800, URZ ;  /* 0x000008000e1c7897 */ /* 0x000fc4000fffe0ff */
[----:B------:R-:W-:Y:S02]  /*26710*/  UIADD3.64 UR30, UPT, UPT, UR14, 0x802, URZ ;  /* 0x000008020e1e7897 */ /* 0x000fe4000fffe0ff */
[----:B------:R-:W-:Y:S01]  /*26720*/  UIADD3.64 UR32, UPT, UPT, UR14, 0x804, URZ ;  /* 0x000008040e207897 */ /* 0x000fe2000fffe0ff */
[----:B------:R-:W-:Y:S01]  /*26730*/  UMOV UR18, 0x1 ;  /* 0x0000000100127882 */ /* 0x000fe20000000000 */
[----:B------:R-:W-:-:S10]  /*26740*/  UMOV UR5, URZ ;  /* 0x000000ff00057c82 */ /* 0x000fd40008000000 */
.L_x_11:
[----:B------:R-:W3:Y:S01]  /*26750*/  LDL.LU R4, [R1+0x2b4] ;  /* 0x0002b40001047983 */ /* 0x000ee20000300800 */
[----:B------:R-:W0:Y:S03]  /*26760*/  LDC R40, c[0x0][0x3a0] ;  /* 0x0000e800ff287b82 */ /* 0x000e260000000800 */
[----:B------:R1:W-:Y:S04]  /*26770*/  STL [R1+0x1394], R43 ;  /* 0x0013942b01007387 */ /* 0x0003e80000100800 */
[----:B-1----:R-:W4:Y:S04]  /*26780*/  LDL.LU R43, [R1+0xac0] ;  /* 0x000ac000012b7983 */ /* 0x002f280000300800 */
        /* <DEDUP_REMOVED lines=32> */
[----:B-12---:R-:W2:Y:S04]  /*26990*/  LDL.LU R60, [R1+0xabc] ;  /* 0x000abc00013c7983 */ /* 0x006ea80000300800 */
[----:B------:R-:W-:Y:S04]  /*269a0*/  STL [R1+0x1318], R80 ;  /* 0x0013185001007387 */ /* 0x000fe80000100800 */
[----:B------:R-:W-:Y:S04]  /*269b0*/  STL [R1+0x1314], R61 ;  /* 0x0013143d01007387 */ /* 0x000fe80000100800 */
[----:B------:R-:W-:Y:S04]  /*269c0*/  STL [R1+0x1310], R79 ;  /* 0x0013104f01007387 */ /* 0x000fe80000100800 */
[----:B------:R1:W-:Y:S04]  /*269d0*/  STL [R1+0x130c], R62 ;  /* 0x00130c3e01007387 */ /* 0x0003e80000100800 */
[----:B-1----:R-:W2:Y:S04]  /*269e0*/  LDL.LU R62, [R1+0xac8] ;  /* 0x000ac800013e7983 */ /* 0x002ea80000300800 */
[----:B------:R-:W-:Y:S04]  /*269f0*/  STL [R1+0x1308], R78 ;  /* 0x0013084e01007387 */ /* 0x000fe80000100800 */
[----:B------:R-:W-:Y:S04]  /*26a00*/  STL [R1+0x1304], R63 ;  /* 0x0013043f01007387 */ /* 0x000fe80000100800 */
[----:B------:R-:W-:Y:S04]  /*26a10*/  STL [R1+0x1300], R77 ;  /* 0x0013004d01007387 */ /* 0x000fe80000100800 */
[----:B------:R-:W-:Y:S01]  /*26a20*/  STL [R1+0x12fc], R64 ;  /* 0x0012fc4001007387 */ /* 0x000fe20000100800 */
[----:B-----5:R-:W-:-:S03]  /*26a30*/  IADD3 R3, P5, PT, R3, R72, RZ ;  /* 0x0000004803037210 */ /* 0x020fc60007fbe0ff */
[----:B------:R-:W-:Y:S04]  /*26a40*/  STL [R1+0x12f8], R76 ;  /* 0x0012f84c01007387 */ /* 0x000fe80000100800 */
[----:B------:R-:W-:Y:S04]  /*26a50*/  STL [R1+0x12f4], R65 ;  /* 0x0012f44101007387 */ /* 0x000fe80000100800 */
[----:B------:R-:W-:Y:S04]  /*26a60*/  STL [R1+0x12f0], R75 ;  /* 0x0012f04b01007387 */ /* 0x000fe80000100800 */
[----:B------:R-:W-:Y:S04]  /*26a70*/  STL [R1+0x12ec], R66 ;  /* 0x0012ec4201007387 */ /* 0x000fe80000100800 */
[----:B------:R-:W-:Y:S01]  /*26a80*/  STL [R1+0x12e8], R74 ;  /* 0x0012e84a01007387 */ /* 0x000fe20000100800 */
[----:B------:R-:W-:-:S03]  /*26a90*/  IMAD.X R2, R2, 0x1, R71, P5 ;  /* 0x0000000102027824 */ /* 0x000fc600028e0647 */
[----:B------:R-:W-:Y:S04]  /*26aa0*/  STL [R1+0x12e4], R67 ;  /* 0x0012e44301007387 */ /* 0x000fe80000100800 */
[----:B------:R-:W-:Y:S04]  /*26ab0*/  STL [R1+0x12e0], R73 ;  /* 0x0012e04901007387 */ /* 0x000fe80000100800 */
[----:B------:R-:W-:Y:S01]  /*26ac0*/  STL [R1+0x12dc], R70 ;  /* 0x0012dc4601007387 */ /* 0x000fe20000100800 */
[----:B------:R-:W-:-:S03]  /*26ad0*/  PRMT R41, RZ, 0x7610, R41 ;  /* 0x00007610ff297816 */ /* 0x000fc60000000029 */
[----:B------:R-:W-:Y:S04]  /*26ae0*/  STL [R1+0x12d8], R69 ;  /* 0x0012d84501007387 */ /* 0x000fe80000100800 */
[----:B------:R-:W-:Y:S04]  /*26af0*/  STL [R1+0x12d4], R68 ;  /* 0x0012d44401007387 */ /* 0x000fe80000100800 */
[----:B------:R1:W-:Y:S01]  /*26b00*/  STL [R1+0x12d0], R0 ;  /* 0x0012d00001007387 */ /* 0x0003e20000100800 */
[----:B------:R-:W-:Y:S01]  /*26b10*/  PRMT R42, RZ, 0x7610, R42 ;  /* 0x00007610ff2a7816 */ /* 0x000fe2000000002a */
[----:B---3--:R-:W-:-:S04]  /*26b20*/  VIADD R4, R4, 0x1 ;  /* 0x0000000104047836 */ /* 0x008fc80000000000 */
[----:B0-----:R-:W-:Y:S01]  /*26b30*/  IMAD R40, R4, -0x80, R40 ;  /* 0xffffff8004287824 */ /* 0x001fe200078e0228 */
[----:B------:R0:W-:Y:S04]  /*26b40*/  STL [R1+0x2b4], R4 ;  /* 0x0002b40401007387 */ /* 0x0001e80000100800 */
[C---:B------:R-:W-:Y:S01]  /*26b50*/  ISETP.GT.AND P3, PT, R40.reuse, RZ, PT ;  /* 0x000000ff2800720c */ /* 0x040fe20003f64270 */
[----:B------:R-:W3:Y:S01]  /*26b60*/  LDL.LU R45, [R1+0xacc] ;  /* 0x000acc00012d7983 */ /* 0x000ee20000300800 */
[----:B------:R-:W-:Y:S02]  /*26b70*/  ISETP.GT.AND P4, PT, R40, 0x1, PT ;  /* 0x000000012800780c */ /* 0x000fe40003f84270 */
[----:B----4-:R-:W-:Y:S01]  /*26b80*/  IADD3 R43, P1, PT, R43, R72, RZ ;  /* 0x000000482b2b7210 */ /* 0x010fe20007f3e0ff */
[----:B-1----:R-:W4:Y:S04]  /*26b90*/  LDL.LU R0, [R1+0xad0] ;  /* 0x000ad00001007983 */ /* 0x002f280000300800 */
[----:B------:R-:W3:Y:S04]  /*26ba0*/  LDL.LU R46, [R1+0xad8] ;  /* 0x000ad800012e7983 */ /* 0x000ee80000300800 */
[----:B0-----:R-:W-:Y:S01]  /*26bb0*/  @P3 IMAD.MOV.U32 R4, RZ, RZ, R3 ;  /* 0x000000ffff043224 */ /* 0x001fe200078e0003 */
[----:B------:R-:W-:Y:S01]  /*26bc0*/  STL [R1+0xac0], R43 ;  /* 0x000ac02b01007387 */ /* 0x000fe20000100800 */
[----:B------:R-:W-:-:S05]  /*26bd0*/  @P3 IMAD.MOV.U32 R5, RZ, RZ, R2 ;  /* 0x000000ffff053224 */ /* 0x000fca00078e0002 */
[----:B------:R0:W3:Y:S02]  /*26be0*/  @P3 LDG.E.U16 R41, desc[UR20][R4.64] ;  /* 0x0000001404293981 */ /* 0x0000e4000c1e1500 */
[----:B0-----:R-:W-:Y:S02]  /*26bf0*/  @P4 IMAD.MOV.U32 R4, RZ, RZ, R43 ;  /* 0x000000ffff044224 */ /* 0x001fe400078e002b */
[----:B--2---:R-:W-:Y:S01]  /*26c00*/  IMAD.X R60, R60, 0x1, R71, P1 ;  /* 0x000000013c3c7824 */ /* 0x004fe200008e0647 */
[----:B------:R-:W-:-:S03]  /*26c10*/  ISETP.GT.AND P1, PT, R40, 0x2, PT ;  /* 0x000000022800780c */ /* 0x000fc60003f24270 */
[----:B------:R-:W-:Y:S01]  /*26c20*/  @P4 IMAD.MOV.U32 R5, RZ, RZ, R60 ;  /* 0x000000ffff054224 */ /* 0x000fe200078e003c */
[----:B------:R0:W-:Y:S04]  /*26c30*/  STL [R1+0xabc], R60 ;  /* 0x000abc3c01007387 */ /* 0x0001e80000100800 */
[----:B------:R1:W2:Y:S04]  /*26c40*/  @P4 LDG.E.U16 R42, desc[UR20][R4.64] ;  /* 0x00000014042a4981 */ /* 0x0002a8000c1e1500 */
[----:B0-----:R-:W2:Y:S01]  /*26c50*/  LDL.LU R60, [R1+0xadc] ;  /* 0x000adc00013c7983 */ /* 0x001ea20000300800 */
[----:B------:R-:W-:-:S05]  /*26c60*/  IADD3 R62, P5, PT, R62, R72, RZ ;  /* 0x000000483e3e7210 */ /* 0x000fca0007fbe0ff */
[----:B------:R0:W-:Y:S04]  /*26c70*/  STL [R1+0xac8], R62 ;  /* 0x000ac83e01007387 */ /* 0x0001e80000100800 */
[----:B------:R-:W2:Y:S04]  /*26c80*/  LDL.LU R43, [R1+0xae0] ;  /* 0x000ae000012b7983 */ /* 0x000ea80000300800 */
[----:B------:R-:W2:Y:S01]  /*26c90*/  LDL.LU R5, [R1+0xac4] ;  /* 0x000ac40001057983 */ /* 0x000ea20000300800 */
[----:B------:R-:W-:Y:S01]  /*26ca0*/  ISETP.GT.AND P3, PT, R40, 0x3, PT ;  /* 0x000000032800780c */ /* 0x000fe20003f64270 */
[----:B-1----:R-:W-:Y:S01]  /*26cb0*/  @P1 IMAD.MOV.U32 R4, RZ, RZ, R62 ;  /* 0x000000ffff041224 */ /* 0x002fe200078e003e */
[----:B------:R-:W-:-:S02]  /*26cc0*/  PRMT R39, RZ, 0x7610, R39 ;  /* 0x00007610ff277816 */ /* 0x000fc40000000027 */
[----:B------:R-:W-:Y:S02]  /*26cd0*/  PRMT R38, RZ, 0x7610, R38 ;  /* 0x00007610ff267816 */ /* 0x000fe40000000026 */
[----:B----4-:R-:W-:-:S05]  /*26ce0*/  IADD3 R0, P4, PT, R0, R72, RZ ;  /* 0x0000004800007210 */ /* 0x010fca0007f9e0ff */
[--C-:B---3--:R-:W-:Y:S01]  /*26cf0*/  IMAD.X R45, R45, 0x1, R71.reuse, P4 ;  /* 0x000000012d2d7824 */ /* 0x108fe200020e0647 */
[----:B------:R-:W-:Y:S01]  /*26d00*/  STL [R1+0xad0], R0 ;  /* 0x000ad00001007387 */ /* 0x000fe20000100800 */
[----:B--2---:R-:W-:Y:S01]  /*26d10*/  IMAD.X R5, R5, 0x1, R71, P5 ;  /* 0x0000000105057824 */ /* 0x004fe200028e0647 */
[----:B------:R-:W-:-:S04]  /*26d20*/  IADD3 R46, P5, PT, R46, R72, RZ ;  /* 0x000000482e2e7210 */ /* 0x000fc80007fbe0ff */
[----:B------:R1:W-:Y:S04]  /*26d30*/  STL [R1+0xac4], R5 ;  /* 0x000ac40501007387 */ /* 0x0003e80000100800 */
[----:B------:R2:W5:Y:S04]  /*26d40*/  @P1 LDG.E.U16 R39, desc[UR20][R4.64] ;  /* 0x0000001404271981 */ /* 0x000568000c1e1500 */
[----:B0-----:R-:W3:Y:S04]  /*26d50*/  LDL.LU R62, [R1+0xae8] ;  /* 0x000ae800013e7983 */ /* 0x001ee80000300800 */
[----:B------:R0:W-:Y:S01]  /*26d60*/  STL [R1+0xacc], R45 ;  /* 0x000acc2d01007387 */ /* 0x0001e20000100800 */
[----:B--2---:R-:W-:-:S02]  /*26d70*/  @P3 IMAD.MOV.U32 R4, RZ, RZ, R0 ;  /* 0x000000ffff043224 */ /* 0x004fc400078e0000 */
[----:B-1----:R-:W-:-:S05]  /*26d80*/  @P3 IMAD.MOV.U32 R5, RZ, RZ, R45 ;  /* 0x000000ffff053224 */ /* 0x002fca00078e002d */
[----:B------:R1:W5:Y:S04]  /*26d90*/  @P3 LDG.E.U16 R38, desc[UR20][R4.64] ;  /* 0x0000001404263981 */ /* 0x000368000c1e1500 */
[----:B0-----:R-:W2:Y:S04]  /*26da0*/  LDL.LU R45, [R1+0xaec] ;  /* 0x000aec00012d7983 */ /* 0x001ea80000300800 */
[----:B------:R0:W-:Y:S04]  /*26db0*/  STL [R1+0xad8], R46 ;  /* 0x000ad82e01007387 */ /* 0x0001e80000100800 */
[----:B------:R-:W4:Y:S04]  /*26dc0*/  LDL.LU R0, [R1+0xaf0] ;  /* 0x000af00001007983 */ /* 0x000f280000300800 */
[----:B------:R-:W2:Y:S01]  /*26dd0*/  LDL.LU R5, [R1+0xad4] ;  /* 0x000ad40001057983 */ /* 0x000ea20000300800 */
[----:B------:R-:W-:-:S02]  /*26de0*/  ISETP.GT.AND P4, PT, R40, 0x4, PT ;  /* 0x000000042800780c */ /* 0x000fc40003f84270 */
[----:B------:R-:W-:Y:S02]  /*26df0*/  ISETP.GT.AND P1, PT, R40, 0x5, PT ;  /* 0x000000052800780c */ /* 0x000fe40003f24270 */
[----:B------:R-:W-:Y:S02]  /*26e00*/  IADD3 R43, P3, PT, R43, R72, RZ ;  /* 0x000000482b2b7210 */ /* 0x000fe40007f7e0ff */
[----:B------:R-:W-:-:S03]  /*26e10*/  PRMT R37, RZ, 0x7610, R37 ;  /* 0x00007610ff257816 */ /* 0x000fc60000000025 */
[----:B------:R-:W-:-:S04]  /*26e20*/  IMAD.X R60, R60, 0x1, R71, P3 ;  /* 0x000000013c3c7824 */ /* 0x000fc800018e0647 */
[----:B-1----:R-:W-:Y:S01]  /*26e30*/  @P4 IMAD.MOV.U32 R4, RZ, RZ, R46 ;  /* 0x000000ffff044224 */ /* 0x002fe200078e002e */
[----:B------:R-:W-:Y:S01]  /*26e40*/  STL [R1+0xae0], R43 ;  /* 0x000ae02b01007387 */ /* 0x000fe20000100800 */
[----:B------:R-:W-:Y:S01]  /*26e50*/  PRMT R6, RZ, 0x7610, R6 ;  /* 0x00007610ff067816 */ /* 0x000fe20000000006 */
[----:B--2---:R-:W-:Y:S01]  /*26e60*/  IMAD.X R5, R5, 0x1, R71, P5 ;  /* 0x0000000105057824 */ /* 0x004fe200028e0647 */
[----:B---3--:R-:W-:-:S04]  /*26e70*/  IADD3 R62, P5, PT, R62, R72, RZ ;  /* 0x000000483e3e7210 */ /* 0x008fc80007fbe0ff */
        /* <DEDUP_REMOVED lines=9> */
[----:B------:R-:W2:Y:S04]  /*26f10*/  LDL.LU R43, [R1+0xb00] ;  /* 0x000b0000012b7983 */ /* 0x000ea80000300800 */
[----:B------:R-:W2:Y:S01]  /*26f20*/  LDL.LU R5, [R1+0xae4] ;  /* 0x000ae40001057983 */ /* 0x000ea20000300800 */
[----:B------:R-:W-:-:S02]  /*26f30*/  ISETP.GT.AND P3, PT, R40, 0x6, PT ;  /* 0x000000062800780c */ /* 0x000fc40003f64270 */
[----:B------:R-:W-:Y:S02]  /*26f40*/  ISETP.GT.AND P4, PT, R40, 0x7, PT ;  /* 0x000000072800780c */ /* 0x000fe40003f84270 */
[----:B----4-:R-:W-:Y:S02]  /*26f50*/  IADD3 R0, P1, PT, R0, R72, RZ ;  /* 0x0000004800007210 */ /* 0x010fe40007f3e0ff */
        /* <DEDUP_REMOVED lines=285> */
[----:B-1----:R-:W-:Y:S01]  /*28130*/  @P3 IMAD.MOV.U32 R5, RZ, RZ, R60 ;  /* 0x000000ffff053224 */ /* 0x002fe200078e003c */
[----:B------:R-:W2:Y:S04]  /*28140*/  LDL.LU R43, [R1+0xb60] ;  /* 0x000b6000012b7983 */ /* 0x000ea80000300800 */
[----:B------:R1:W-:Y:S04]  /*28150*/  STL [R1+0xb4c], R62 ;  /* 0x000b4c3e01007387 */ /* 0x0003e80000100800 */
[----:B0-----:R-:W2:Y:S04]  /*28160*/  LDL.LU R60, [R1+0xb64] ;  /* 0x000b6400013c7983 */ /* 0x001ea80000300800 */
[----:B------:R0:W5:Y:S04]  /*28170*/  @P3 LDG.E.U16 R23, desc[UR20][R4.64] ;  /* 0x0000001404173981 */ /* 0x000168000c1e1500 */
[----:B------:R-:W2:Y:S01]  /*28180*/  LDL.LU R5, [R1+0xb48] ;  /* 0x000b480001057983 */ /* 0x000ea20000300800 */
[----:B------:R-:W-:-:S02]  /*28190*/  ISETP.GT.AND P4, PT, R40, 0x22, PT ;  /* 0x000000222800780c */ /* 0x000fc40003f84270 */
[----:B------:R-:W-:Y:S02]  /*281a0*/  ISETP.GT.AND P1, PT, R40, 0x23, PT ;  /* 0x000000232800780c */ /* 0x000fe40003f24270 */
[----:B----4-:R-:W-:Y:S02]  /*281b0*/  IADD3 R0, P3, PT, R0, R72, RZ ;  /* 0x0000004800007210 */ /* 0x010fe40007f7e0ff */
[----:B------:R-:W-:-:S03]  /*281c0*/  PRMT R21, RZ, 0x7610, R21 ;  /* 0x00007610ff157816 */ /* 0x000fc60000000015 */
[----:B------:R-:W-:-:S04]  /*281d0*/  IMAD.X R45, R45, 0x1, R71, P3 ;  /* 0x000000012d2d7824 */ /* 0x000fc800018e0647 */
[----:B0-----:R-:W-:Y:S01]  /*281e0*/  @P4 IMAD.MOV.U32 R4, RZ, RZ, R62 ;  /* 0x000000ffff044224 */ /* 0x001fe200078e003e */
[----:B------:R-:W-:Y:S01]  /*281f0*/  STL [R1+0xb54], R0 ;  /* 0x000b540001007387 */ /* 0x000fe20000100800 */
[----:B------:R-:W-:Y:S01]  /*28200*/  PRMT R22, RZ, 0x7610, R22 ;  /* 0x00007610ff167816 */ /* 0x000fe20000000016 */
[----:B--2---:R-:W-:Y:S01]  /*28210*/  IMAD.X R5, R5, 0x1, R71, P5 ;  /* 0x0000000105057824 */ /* 0x004fe200028e0647 */
[----:B---3--:R-:W-:-:S04]  /*28220*/  IADD3 R46, P5, PT, R46, R72, RZ ;  /* 0x000000482e2e7210 */ /* 0x008fc80007fbe0ff */
[----:B------:R0:W-:Y:S04]  /*28230*/  STL [R1+0xb48], R5 ;  /* 0x000b480501007387 */ /* 0x0001e80000100800 */
[----:B------:R2:W5:Y:S04]  /*28240*/  @P4 LDG.E.U16 R21, desc[UR20][R4.64] ;  /* 0x0000001404154981 */ /* 0x000568000c1e1500 */
[----:B-1----:R-:W3:Y:S01]  /*28250*/  LDL.LU R62, [R1+0xb6c] ;  /* 0x000b6c00013e7983 */ /* 0x002ee20000300800 */
[----:B--2---:R-:W-:Y:S02]  /*28260*/  @P1 IMAD.MOV.U32 R4, RZ, RZ, R0 ;  /* 0x000000ffff041224 */ /* 0x004fe400078e0000 */
[----:B0-----:R-:W-:Y:S01]  /*28270*/  @P1 IMAD.MOV.U32 R5, RZ, RZ, R45 ;  /* 0x000000ffff051224 */ /* 0x001fe200078e002d */
[----:B------:R0:W-:Y:S04]  /*28280*/  STL [R1+0xb50], R45 ;  /* 0x000b502d01007387 */ /* 0x0001e80000100800 */
[----:B------:R1:W5:Y:S04]  /*28290*/  @P1 LDG.E.U16 R22, desc[UR20][R4.64] ;  /* 0x0000001404161981 */ /* 0x000368000c1e1500 */
[----:B0-----:R-:W2:Y:S04]  /*282a0*/  LDL.LU R45, [R1+0xb70] ;  /* 0x000b7000012d7983 */ /* 0x001ea80000300800 */
[----:B------:R0:W-:Y:S01]  /*282b0*/  STL [R1+0xb5c], R46 ;  /* 0x000b5c2e01007387 */ /* 0x0001e20000100800 */
[----:B-1----:R-:W-:-:S03]  /*282c0*/  IMAD.MOV.U32 R5, RZ, RZ, R46 ;  /* 0x000000ffff057224 */ /* 0x002fc600078e002e */
[----:B------:R-:W4:Y:S04]  /*282d0*/  LDL.LU R0, [R1+0xb74] ;  /* 0x000b740001007983 */ /* 0x000f280000300800 */
[----:B0-----:R-:W2:Y:S04]  /*282e0*/  LDL.LU R46, [R1+0x139c] ;  /* 0x00139c00012e7983 */ /* 0x001ea80000300800 */
[----:B------:R-:W2:Y:S01]  /*282f0*/  LDL.LU R4, [R1+0xb58] ;  /* 0x000b580001047983 */ /* 0x000ea20000300800 */
[----:B------:R-:W-:Y:S02]  /*28300*/  ISETP.GT.AND P3, PT, R40, 0x24, PT ;  /* 0x000000242800780c */ /* 0x000fe40003f64270 */
[----:B------:R-:W-:-:S05]  /*28310*/  IADD3 R60, P1, PT, R60, R72, RZ ;  /* 0x000000483c3c7210 */ /* 0x000fca0007f3e0ff */
[----:B------:R-:W-:Y:S01]  /*28320*/  STL [R1+0xb64], R60 ;  /* 0x000b643c01007387 */ /* 0x000fe20000100800 */
[----:B------:R-:W-:Y:S01]  /*28330*/  PRMT R44, RZ, 0x7610, R44 ;  /* 0x00007610ff2c7816 */ /* 0x000fe2000000002c */
[----:B--2---:R-:W-:-:S05]  /*28340*/  IMAD.X R4, R4, 0x1, R71, P5 ;  /* 0x0000000104047824 */ /* 0x004fca00028e0647 */
[-C--:B------:R-:W-:Y:S01]  /*28350*/  @P3 LOP3.LUT R5, R5, R4.reuse, RZ, 0x3c, !PT ;  /* 0x0000000405053212 */ /* 0x080fe200078e3cff */
[----:B------:R0:W-:Y:S03]  /*28360*/  STL [R1+0xb58], R4 ;  /* 0x000b580401007387 */ /* 0x0001e60000100800 */
[----:B0-----:R-:W-:-:S04]  /*28370*/  @P3 LOP3.LUT R4, R5, R4, RZ, 0x3c, !PT ;  /* 0x0000000405043212 */ /* 0x001fc800078e3cff */
[----:B------:R-:W-:-:S05]  /*28380*/  @P3 LOP3.LUT R5, R5, R4, RZ, 0x3c, !PT ;  /* 0x0000000405053212 */ /* 0x000fca00078e3cff */
[----:B------:R0:W2:Y:S01]  /*28390*/  @P3 LDG.E.U16 R44, desc[UR20][R4.64] ;  /* 0x00000014042c3981 */ /* 0x0000a2000c1e1500 */
[----:B------:R-:W-:Y:S01]  /*283a0*/  ISETP.GT.AND P4, PT, R40, 0x25, PT ;  /* 0x000000252800780c */ /* 0x000fe20003f84270 */
[----:B------:R-:W-:-:S04]  /*283b0*/  IMAD.X R43, R43, 0x1, R71, P1 ;  /* 0x000000012b2b7824 */ /* 0x000fc800008e0647 */
[----:B0-----:R-:W-:Y:S02]  /*283c0*/  IMAD.MOV.U32 R4, RZ, RZ, R43 ;  /* 0x000000ffff047224 */ /* 0x001fe400078e002b */
[----:B------:R-:W-:-:S06]  /*283d0*/  IMAD.MOV.U32 R5, RZ, RZ, R60 ;  /* 0x000000ffff057224 */ /* 0x000fcc00078e003c */
[----:B------:R-:W-:-:S04]  /*283e0*/  @P4 LOP3.LUT R5, R5, R4, RZ, 0x3c, !PT ;  /* 0x0000000405054212 */ /* 0x000fc800078e3cff */
[C---:B------:R-:W-:Y:S02]  /*283f0*/  @P4 LOP3.LUT R4, R5.reuse, R4, RZ, 0x3c, !PT ;  /* 0x0000000405044212 */ /* 0x040fe400078e3cff */
[----:B------:R-:W-:Y:S02]  /*28400*/  PRMT R93, RZ, 0x7610, R93 ;  /* 0x00007610ff5d7816 */ /* 0x000fe4000000005d */
[----:B---3--:R-:W-:Y:S02]  /*28410*/  IADD3 R62, P5, PT, R62, R72, RZ ;  /* 0x000000483e3e7210 */ /* 0x008fe40007fbe0ff */
[----:B------:R-:W-:-:S05]  /*28420*/  @P4 LOP3.LUT R5, R5, R4, RZ, 0x3c, !PT ;  /* 0x0000000405054212 */ /* 0x000fca00078e3cff */
[----:B------:R0:W3:Y:S04]  /*28430*/  @P4 LDG.E.U16 R93, desc[UR20][R4.64] ;  /* 0x00000014045d4981 */ /* 0x0000e8000c1e1500 */
[----:B--2---:R1:W-:Y:S04]  /*28440*/  STL [R1+0xb4], R44 ;  /* 0x0000b42c01007387 */ /* 0x0043e80000100800 */
[----:B-1----:R-:W2:Y:S04]  /*28450*/  LDL.LU R44, [R1+0x1398] ;  /* 0x00139800012c7983 */ /* 0x002ea80000300800 */
[----:B------:R1:W-:Y:S04]  /*28460*/  STL [R1+0xb60], R43 ;  /* 0x000b602b01007387 */ /* 0x0003e80000100800 */
[----:B-1----:R-:W2:Y:S04]  /*28470*/  LDL.LU R43, [R1+0x1394] ;  /* 0x00139400012b7983 */ /* 0x002ea80000300800 */
[----:B------:R-:W2:Y:S04]  /*28480*/  LDL.LU R60, [R1+0xb7c] ;  /* 0x000b7c00013c7983 */ /* 0x000ea80000300800 */
[----:B------:R-:W-:Y:S04]  /*28490*/  STL [R1+0xb6c], R62 ;  /* 0x000b6c3e01007387 */ /* 0x000fe80000100800 */
[----:B------:R-:W2:Y:S01]  /*284a0*/  LDL.LU R4, [R1+0xb68] ;  /* 0x000b680001047983 */ /* 0x000ea20000300800 */
[----:B------:R-:W-:Y:S01]  /*284b0*/  ISETP.GT.AND P1, PT, R40, 0x26, PT ;  /* 0x000000262800780c */ /* 0x000fe20003f24270 */
[----:B0-----:R-:W-:Y:S01]  /*284c0*/  IMAD.MOV.U32 R5, RZ, RZ, R62 ;  /* 0x000000ffff057224 */ /* 0x001fe200078e003e */
[----:B----4-:R-:W-:Y:S01]  /*284d0*/  IADD3 R0, P4, PT, R0, R72, RZ ;  /* 0x0000004800007210 */ /* 0x010fe20007f9e0ff */
[----:B---3--:R0:W-:Y:S04]  /*284e0*/  STL [R1+0xb0], R93 ;  /* 0x0000b05d01007387 */ /* 0x0081e80000100800 */
[----:B0-----:R-:W3:Y:S04]  /*284f0*/  LDL.LU R93, [R1+0xb80] ;  /* 0x000b8000015d7983 */ /* 0x001ee80000300800 */
[----:B------:R-:W4:Y:S04]  /*28500*/  LDL.LU R62, [R1+0xb84] ;  /* 0x000b8400013e7983 */ /* 0x000f280000300800 */
[----:B------:R-:W-:Y:S01]  /*28510*/  STL [R1+0xb74], R0 ;  /* 0x000b740001007387 */ /* 0x000fe20000100800 */
[----:B--2---:R-:W-:Y:S01]  /*28520*/  PRMT R44, RZ, 0x7610, R44 ;  /* 0x00007610ff2c7816 */ /* 0x004fe2000000002c */
[----:B------:R-:W-:-:S05]  /*28530*/  IMAD.X R4, R4, 0x1, R71, P5 ;  /* 0x0000000104047824 */ /* 0x000fca00028e0647 */
        /* <DEDUP_REMOVED lines=12> */
[----:B------:R-:W-:Y:S02]  /*28600*/  IADD3 R60, P5, PT, R60, R72, RZ ;  /* 0x000000483c3c7210 */ /* 0x000fe40007fbe0ff */
        /* <DEDUP_REMOVED lines=12> */
[----:B---3--:R0:W-:Y:S01]  /*286d0*/  STL [R1+0xa8], R92 ;  /* 0x0000a85c01007387 */ /* 0x0081e20000100800 */
[----:B------:R-:W-:-:S03]  /*286e0*/  PRMT R46, RZ, 0x7610, R46 ;  /* 0x00007610ff2e7816 */ /* 0x000fc6000000002e */
[----:B0-----:R-:W3:Y:S04]  /*286f0*/  LDL.LU R92, [R1+0xb90] ;  /* 0x000b9000015c7983 */ /* 0x001ee80000300800 */
[----:B------:R-:W4:Y:S04]  /*28700*/  LDL.LU R60, [R1+0xb94] ;  /* 0x000b9400013c7983 */ /* 0x000f280000300800 */
[----:B------:R-:W-:Y:S01]  /*28710*/  STL [R1+0xb84], R62 ;  /* 0x000b843e01007387 */ /* 0x000fe20000100800 */
        /* <DEDUP_REMOVED lines=362> */
[----:B------:R1:W-:Y:S04]  /*29dc0*/  STL [R1+0xc3c], R60 ;  /* 0x000c3c3c01007387 */ /* 0x0003e80000100800 */
[----:B------:R-:W2:Y:S01]  /*29dd0*/  LDL.LU R4, [R1+0xc38] ;  /* 0x000c380001047983 */ /* 0x000ea20000300800 */
[----:B------:R-:W-:Y:S01]  /*29de0*/  ISETP.GT.AND P4, PT, R40, 0x40, PT ;  /* 0x000000402800780c */ /* 0x000fe20003f84270 */
[----:B0-----:R-:W-:Y:S01]  /*29df0*/  IMAD.MOV.U32 R5, RZ, RZ, R60 ;  /* 0x000000ffff057224 */ /* 0x001fe200078e003c */
[----:B----4-:R-:W-:Y:S01]  /*29e00*/  IADD3 R62, P3, PT, R62, R72, RZ ;  /* 0x000000483e3e7210 */ /* 0x010fe20007f7e0ff */
[----:B-1----:R-:W4:Y:S04]  /*29e10*/  LDL.LU R60, [R1+0xc50] ;  /* 0x000c5000013c7983 */ /* 0x002f280000300800 */
[----:B---3--:R0:W-:Y:S01]  /*29e20*/  STL [R1+0x48], R63 ;  /* 0x0000483f01007387 */ /* 0x0081e20000100800 */
[----:B------:R-:W-:-:S03]  /*29e30*/  PRMT R58, RZ, 0x7610, R58 ;  /* 0x00007610ff3a7816 */ /* 0x000fc6000000003a */
[----:B0-----:R-:W3:Y:S04]  /*29e40*/  LDL.LU R63, [R1+0xc54] ;  /* 0x000c5400013f7983 */ /* 0x001ee80000300800 */
        /* <DEDUP_REMOVED lines=26> */
[----:B---3--:R-:W-:Y:S01]  /*29ff0*/  IADD3 R63, P1, PT, R63, R72, RZ ;  /* 0x000000483f3f7210 */ /* 0x008fe20007f3e0ff */
[----:B------:R0:W-:Y:S01]  /*2a000*/  STL [R1+0x40], R61 ;  /* 0x0000403d01007387 */ /* 0x0001e20000100800 */
[----:B------:R-:W-:-:S03]  /*2a010*/  PRMT R59, RZ, 0x7610, R59 ;  /* 0x00007610ff3b7816 */ /* 0x000fc6000000003b */
[----:B0-----:R-:W3:Y:S04]  /*2a020*/  LDL.LU R61, [R1+0xc60] ;  /* 0x000c6000013d7983 */ /* 0x001ee80000300800 */
[----:B------:R-:W3:Y:S04]  /*2a030*/  LDL.LU R0, [R1+0xc64] ;  /* 0x000c640001007983 */ /* 0x000ee80000300800 */
        /* <DEDUP_REMOVED lines=8> */
[----:B----4-:R-:W-:-:S04]  /*2a0c0*/  IMAD.X R60, R60, 0x1, R71, P1 ;  /* 0x000000013c3c7824 */ /* 0x010fc800008e0647 */
[----:B0-----:R-:W-:Y:S02]  /*2a0d0*/  IMAD.MOV.U32 R4, RZ, RZ, R60 ;  /* 0x000000ffff047224 */ /* 0x001fe400078e003c */
[----:B------:R-:W-:-:S06]  /*2a0e0*/  IMAD.MOV.U32 R5, RZ, RZ, R63 ;  /* 0x000000ffff057224 */ /* 0x000fcc00078e003f */
[----:B------:R-:W-:-:S04]  /*2a0f0*/  @P4 LOP3.LUT R5, R5, R4, RZ, 0x3c, !PT ;  /* 0x0000000405054212 */ /* 0x000fc800078e3cff */
[C---:B------:R-:W-:Y:S02]  /*2a100*/  @P4 LOP3.LUT R4, R5.reuse, R4, RZ, 0x3c, !PT ;  /* 0x0000000405044212 */ /* 0x040fe400078e3cff */
[----:B------:R-:W-:Y:S02]  /*2a110*/  PRMT R65, RZ, 0x7610, R65 ;  /* 0x00007610ff417816 */ /* 0x000fe40000000041 */
[----:B------:R-:W-:Y:S02]  /*2a120*/  IADD3 R62, P5, PT, R62, R72, RZ ;  /* 0x000000483e3e7210 */ /* 0x000fe40007fbe0ff */
[----:B------:R-:W-:-:S05]  /*2a130*/  @P4 LOP3.LUT R5, R5, R4, RZ, 0x3c, !PT ;  /* 0x0000000405054212 */ /* 0x000fca00078e3cff */
[----:B------:R0:W4:Y:S04]  /*2a140*/  @P4 LDG.E.U16 R65, desc[UR20][R4.64] ;  /* 0x0000001404414981 */ /* 0x000128000c1e1500 */
        /* <DEDUP_REMOVED lines=9> */
[----:B---3--:R-:W-:Y:S01]  /*2a1e0*/  IADD3 R0, P4, PT, R0, R72, RZ ;  /* 0x0000004800007210 */ /* 0x008fe20007f9e0ff */
[----:B-1----:R-:W3:Y:S04]  /*2a1f0*/  LDL.LU R62, [R1+0xc70] ;  /* 0x000c7000013e7983 */ /* 0x002ee80000300800 */
[----:B----4-:R0:W-:Y:S01]  /*2a200*/  STL [R1+0x38], R65 ;  /* 0x0000384101007387 */ /* 0x0101e20000100800 */
[----:B------:R-:W-:-:S03]  /*2a210*/  PRMT R80, RZ, 0x7610, R80 ;  /* 0x00007610ff507816 */ /* 0x000fc60000000050 */
[----:B0-----:R-:W4:Y:S04]  /*2a220*/  LDL.LU R65, [R1+0xc74] ;  /* 0x000c740001417983 */ /* 0x001f280000300800 */
        /* <DEDUP_REMOVED lines=12> */
[----:B------:R-:W-:Y:S02]  /*2a2f0*/  @P3 LOP3.LUT R4, R5, R4, RZ, 0x3c, !PT ;  /* 0x0000000405043212 */ /* 0x000fe400078e3cff */
        /* <DEDUP_REMOVED lines=61> */
[----:B------:R-:W-:Y:S02]  /*2a6d0*/  @P4 LOP3.LUT R4, R5, R4, RZ, 0x3c, !PT ;  /* 0x0000000405044212 */ /* 0x000fe400078e3cff */
        /* <DEDUP_REMOVED lines=88> */
[----:B------:R-:W-:Y:S01]  /*2ac60*/  IMAD.X R68, R68, 0x1, R71, P1 ;  /* 0x0000000144447824 */ /* 0x000fe200008e0647 */
[----:B------:R-:W-:Y:S02]  /*2ac70*/  PRMT R43, RZ, 0x7610, R43 ;  /* 0x00007610ff2b7816 */ /* 0x000fe4000000002b */
[----:B------:R-:W-:Y:S02]  /*2ac80*/  IADD3 R75, P5, PT, R75, R72, RZ ;  /* 0x000000484b4b7210 */ /* 0x000fe40007fbe0ff */
[----:B------:R-:W-:Y:S07]  /*2ac90*/  STL [R1+0xcb0], R68 ;  /* 0x000cb04401007387 */ /* 0x000fee0000100800 */
[----:B0-----:R-:W-:-:S02]  /*2aca0*/  @P4 IMAD.MOV.U32 R4, RZ, RZ, R67 ;  /* 0x000000ffff044224 */ /* 0x001fc400078e0043 */
[----:B------:R-:W-:-:S05]  /*2acb0*/  @P4 IMAD.MOV.U32 R5, RZ, RZ, R68 ;  /* 0x000000ffff054224 */ /* 0x000fca00078e0044 */
[----:B------:R0:W5:Y:S02]  /*2acc0*/  @P4 LDG.E.U16 R43, desc[UR20][R4.64] ;  /* 0x00000014042b4981 */ /* 0x000164000c1e1500 */
[----:B0-----:R-:W-:Y:S02]  /*2acd0*/  IMAD.MOV.U32 R5, RZ, RZ, R75 ;  /* 0x000000ffff057224 */ /* 0x001fe400078e004b */
[----:B--2---:R0:W-:Y:S04]  /*2ace0*/  STL [R1+0xc], R74 ;  /* 0x00000c4a01007387 */ /* 0x0041e80000100800 */
[----:B0-----:R-:W2:Y:S04]  /*2acf0*/  LDL.LU R74, [R1+0xccc] ;  /* 0x000ccc00014a7983 */ /* 0x001ea80000300800 */
[----:B------:R-:W2:Y:S04]  /*2ad00*/  LDL.LU R68, [R1+0xcd0] ;  /* 0x000cd00001447983 */ /* 0x000ea80000300800 */
[----:B------:R0:W-:Y:S04]  /*2ad10*/  STL [R1+0xcbc], R75 ;  /* 0x000cbc4b01007387 */ /* 0x0001e80000100800 */
[----:B------:R-:W2:Y:S04]  /*2ad20*/  LDL.LU R67, [R1+0xcd4] ;  /* 0x000cd40001437983 */ /* 0x000ea80000300800 */
[----:B0-----:R-:W2:Y:S04]  /*2ad30*/  LDL.LU R75, [R1+0x12f0] ;  /* 0x0012f000014b7983 */ /* 0x001ea80000300800 */
[----:B------:R-:W2:Y:S01]  /*2ad40*/  LDL.LU R4, [R1+0xcb8] ;  /* 0x000cb80001047983 */ /* 0x000ea20000300800 */
[----:B------:R-:W-:-:S02]  /*2ad50*/  ISETP.GT.AND P1, PT, R40, 0x50, PT ;  /* 0x000000502800780c */ /* 0x000fc40003f24270 */
[----:B----4-:R-:W-:-:S05]  /*2ad60*/  IADD3 R0, P4, PT, R0, R72, RZ ;  /* 0x0000004800007210 */ /* 0x010fca0007f9e0ff */
        /* <DEDUP_REMOVED lines=9> */
[----:B---3--:R-:W-:Y:S01]  /*2ae00*/  IMAD.X R69, R69, 0x1, R71, P4 ;  /* 0x0000000145457824 */ /* 0x008fe200020e0647 */
[----:B------:R-:W-:Y:S02]  /*2ae10*/  PRMT R44, RZ, 0x7610, R44 ;  /* 0x00007610ff2c7816 */ /* 0x000fe4000000002c */
[----:B------:R-:W-:Y:S02]  /*2ae20*/  IADD3 R74, P5, PT, R74, R72, RZ ;  /* 0x000000484a4a7210 */ /* 0x000fe40007fbe0ff */
[----:B------:R-:W-:Y:S07]  /*2ae30*/  STL [R1+0xcc0], R69 ;  /* 0x000cc04501007387 */ /* 0x000fee0000100800 */
[----:B0-----:R-:W-:-:S02]  /*2ae40*/  @P3 IMAD.MOV.U32 R4, RZ, RZ, R0 ;  /* 0x000000ffff043224 */ /* 0x001fc400078e0000 */
[----:B------:R-:W-:-:S05]  /*2ae50*/  @P3 IMAD.MOV.U32 R5, RZ, RZ, R69 ;  /* 0x000000ffff053224 */ /* 0x000fca00078e0045 */
[----:B------:R0:W5:Y:S04]  /*2ae60*/  @P3 LDG.E.U16 R44, desc[UR20][R4.64] ;  /* 0x00000014042c3981 */ /* 0x000168000c1e1500 */
[----:B--2---:R1:W-:Y:S04]  /*2ae70*/  STL [R1+0x8], R66 ;  /* 0x0000084201007387 */ /* 0x0043e80000100800 */
[----:B-1----:R-:W2:Y:S04]  /*2ae80*/  LDL.LU R66, [R1+0xcdc] ;  /* 0x000cdc0001427983 */ /* 0x002ea80000300800 */
[----:B------:R-:W3:Y:S04]  /*2ae90*/  LDL.LU R69, [R1+0xce0] ;  /* 0x000ce00001457983 */ /* 0x000ee80000300800 */
[----:B------:R-:W-:Y:S04]  /*2aea0*/  STL [R1+0xccc], R74 ;  /* 0x000ccc4a01007387 */ /* 0x000fe80000100800 */
[----:B------:R-:W4:Y:S04]  /*2aeb0*/  LDL.LU R0, [R1+0xce4] ;  /* 0x000ce40001007983 */ /* 0x000f280000300800 */
[----:B------:R-:W2:Y:S01]  /*2aec0*/  LDL.LU R5, [R1+0xcc8] ;  /* 0x000cc80001057983 */ /* 0x000ea20000300800 */
[----:B------:R-:W-:-:S02]  /*2aed0*/  ISETP.GT.AND P4, PT, R40, 0x52, PT ;  /* 0x000000522800780c */ /* 0x000fc40003f84270 */
[----:B------:R-:W-:-:S11]  /*2aee0*/  PRMT R70, RZ, 0x7610, R70 ;  /* 0x00007610ff467816 */ /* 0x000fd60000000046 */
[----:B0-----:R-:W-:Y:S02]  /*2aef0*/  @P4 IMAD.MOV.U32 R4, RZ, RZ, R74 ;  /* 0x000000ffff044224 */ /* 0x001fe400078e004a */
[----:B--2---:R-:W-:-:S05]  /*2af00*/  IMAD.X R5, R5, 0x1, R71, P5 ;  /* 0x0000000105057824 */ /* 0x004fca00028e0647 */
[----:B------:R0:W2:Y:S01]  /*2af10*/  @P4 LDG.E.U16 R70, desc[UR20][R4.64] ;  /* 0x0000001404464981 */ /* 0x0000a2000c1e1500 */
[----:B------:R-:W-:Y:S02]  /*2af20*/  ISETP.GT.AND P1, PT, R40, 0x53, PT ;  /* 0x000000532800780c */ /* 0x000fe40003f24270 */
[----:B------:R-:W-:-:S05]  /*2af30*/  IADD3 R67, P3, PT, R67, R72, RZ ;  /* 0x0000004843437210 */ /* 0x000fca0007f7e0ff */
[----:B------:R-:W-:Y:S01]  /*2af40*/  IMAD.X R68, R68, 0x1, R71, P3 ;  /* 0x0000000144447824 */ /* 0x000fe200018e0647 */
[----:B------:R-:W-:Y:S01]  /*2af50*/  STL [R1+0xcd4], R67 ;  /* 0x000cd44301007387 */ /* 0x000fe20000100800 */
[----:B------:R-:W-:Y:S02]  /*2af60*/  PRMT R45, RZ, 0x7610, R45 ;  /* 0x00007610ff2d7816 */ /* 0x000fe4000000002d */
[----:B------:R-:W-:Y:S01]  /*2af70*/  IADD3 R66, P5, PT, R66, R72, RZ ;  /* 0x0000004842427210 */ /* 0x000fe20007fbe0ff */
[----:B------:R1:W-:Y:S01]  /*2af80*/  STL [R1+0xcc8], R5 ;  /* 0x000cc80501007387 */ /* 0x0003e20000100800 */
[----:B0-----:R-:W-:-:S03]  /*2af90*/  @P1 IMAD.MOV.U32 R4, RZ, RZ, R67 ;  /* 0x000000ffff041224 */ /* 0x001fc600078e0043 */
[----:B------:R-:W-:Y:S01]  /*2afa0*/  STL [R1+0xcd0], R68 ;  /* 0x000cd04401007387 */ /* 0x000fe20000100800 */
[----:B-1----:R-:W-:-:S05]  /*2afb0*/  @P1 IMAD.MOV.U32 R5, RZ, RZ, R68 ;  /* 0x000000ffff051224 */ /* 0x002fca00078e0044 */
[----:B------:R0:W5:Y:S02]  /*2afc0*/  @P1 LDG.E.U16 R45, desc[UR20][R4.64] ;  /* 0x00000014042d1981 */ /* 0x000164000c1e1500 */
[----:B0-----:R-:W-:Y:S02]  /*2afd0*/  IMAD.MOV.U32 R5, RZ, RZ, R66 ;  /* 0x000000ffff057224 */ /* 0x001fe400078e0042 */
[----:B--2---:R0:W-:Y:S04]  /*2afe0*/  STL [R1+0x4], R70 ;  /* 0x0000044601007387 */ /* 0x0041e80000100800 */
[----:B0-----:R-:W2:Y:S04]  /*2aff0*/  LDL.LU R70, [R1+0xcec] ;  /* 0x000cec0001467983 */ /* 0x001ea80000300800 */
[----:B------:R-:W2:Y:S04]  /*2b000*/  LDL.LU R74, [R1+0xce8] ;  /* 0x000ce800014a7983 */ /* 0x000ea80000300800 */
[----:B------:R0:W-:Y:S04]  /*2b010*/  STL [R1+0xcdc], R66 ;  /* 0x000cdc4201007387 */ /* 0x0001e80000100800 */
[----:B------:R-:W2:Y:S04]  /*2b020*/  LDL.LU R68, [R1+0xcf0] ;  /* 0x000cf00001447983 */ /* 0x000ea80000300800 */
        /* <DEDUP_REMOVED lines=12> */
[----:B------:R-:W2:Y:S01]  /*2b0f0*/  @P3 LDG.E.U16 R73, desc[UR20][R4.64] ;  /* 0x0000001404493981 */ /* 0x000ea2000c1e1500 */
[----:B---3--:R-:W-:-:S05]  /*2b100*/  IMAD.X R69, R69, 0x1, R71, P1 ;  /* 0x0000000145457824 */ /* 0x008fca00008e0647 */
[----:B------:R-:W-:Y:S01]  /*2b110*/  STL [R1+0xce0], R69 ;  /* 0x000ce04501007387 */ /* 0x000fe20000100800 */
[C---:B------:R-:W-:Y:S02]  /*2b120*/  ISETP.GT.AND P4, PT, R40.reuse, 0x55, PT ;  /* 0x000000552800780c */ /* 0x040fe40003f84270 */
[----:B------:R-:W-:Y:S02]  /*2b130*/  ISETP.GT.AND P1, PT, R40, 0x56, PT ;  /* 0x000000562800780c */ /* 0x000fe40003f24270 */
[----:B------:R-:W-:Y:S01]  /*2b140*/  PRMT R46, RZ, 0x7610, R46 ;  /* 0x00007610ff2e7816 */ /* 0x000fe2000000002e */
[----:B--2---:R0:W-:Y:S04]  /*2b150*/  STL [R1], R73 ;  /* 0x0000004901007387 */ /* 0x0041e80000100800 */
[----:B0-----:R-:W2:Y:S01]  /*2b160*/  LDL.LU R73, [R1+0xcfc] ;  /* 0x000cfc0001497983 */ /* 0x001ea20000300800 */
[----:B------:R-:W-:-:S03]  /*2b170*/  IADD3 R70, P5, PT, R70, R72, RZ ;  /* 0x0000004846467210 */ /* 0x000fc60007fbe0ff */
[----:B------:R-:W-:Y:S02]  /*2b180*/  @P4 IMAD.MOV.U32 R4, RZ, RZ, R0 ;  /* 0x000000ffff044224 */ /* 0x000fe400078e0000 */
[----:B------:R-:W-:Y:S01]  /*2b190*/  @P4 IMAD.MOV.U32 R5, RZ, RZ, R69 ;  /* 0x000000ffff054224 */ /* 0x000fe200078e0045 */
[----:B------:R-:W-:Y:S01]  /*2b1a0*/  ISETP.GT.AND P3, PT, R40, 0x57, PT ;  /* 0x000000572800780c */ /* 0x000fe20003f64270 */
[----:B------:R-:W-:Y:S01]  /*2b1b0*/  IMAD.X R74, R74, 0x1, R71, P5 ;  /* 0x000000014a4a7824 */ /* 0x000fe200028e0647 */
[----:B------:R-:W-:Y:S01]  /*2b1c0*/  PRMT R93, RZ, 0x7610, R93 ;  /* 0x00007610ff5d7816 */ /* 0x000fe2000000005d */
[----:B------:R-:W3:Y:S04]  /*2b1d0*/  LDL.LU R69, [R1+0xd00] ;  /* 0x000d000001457983 */ /* 0x000ee80000300800 */
[----:B------:R0:W5:Y:S01]  /*2b1e0*/  @P4 LDG.E.U16 R46, desc[UR20][R4.64] ;  /* 0x00000014042e4981 */ /* 0x000162000c1e1500 */
[----:B------:R-:W-:-:S03]  /*2b1f0*/  IADD3 R67, P4, PT, R67, R72, RZ ;  /* 0x0000004843437210 */ /* 0x000fc60007f9e0ff */
[----:B------:R1:W-:Y:S02]  /*2b200*/  STL [R1+0xcec], R70 ;  /* 0x000cec4601007387 */ /* 0x0003e40000100800 */
[----:B------:R-:W-:Y:S02]  /*2b210*/  IMAD.X R68, R68, 0x1, R71, P4 ;  /* 0x0000000144447824 */ /* 0x000fe400020e0647 */
[----:B------:R-:W4:Y:S01]  /*2b220*/  LDL.LU R0, [R1+0xd04] ;  /* 0x000d040001007983 */ /* 0x000f220000300800 */
[----:B0-----:R-:W-:Y:S02]  /*2b230*/  @P1 IMAD.MOV.U32 R4, RZ, RZ, R70 ;  /* 0x000000ffff041224 */ /* 0x001fe400078e0046 */
[----:B------:R-:W-:Y:S01]  /*2b240*/  @P1 IMAD.MOV.U32 R5, RZ, RZ, R74 ;  /* 0x000000ffff051224 */ /* 0x000fe200078e004a */
[----:B------:R-:W-:Y:S01]  /*2b250*/  STL [R1+0xcf4], R67 ;  /* 0x000cf44301007387 */ /* 0x000fe20000100800 */
[----:B------:R-:W-:-:S03]  /*2b260*/  PRMT R47, RZ, 0x7610, R47 ;  /* 0x00007610ff2f7816 */ /* 0x000fc6000000002f */
[----:B------:R0:W-:Y:S04]  /*2b270*/  STL [R1+0xce8], R74 ;  /* 0x000ce84a01007387 */ /* 0x0001e80000100800 */
[----:B------:R0:W5:Y:S04]  /*2b280*/  @P1 LDG.E.U16 R93, desc[UR20][R4.64] ;  /* 0x00000014045d1981 */ /* 0x000168000c1e1500 */
[----:B-1----:R-:W3:Y:S04]  /*2b290*/  LDL.LU R70, [R1+0xd0c] ;  /* 0x000d0c0001467983 */ /* 0x002ee80000300800 */
[----:B------:R1:W-:Y:S01]  /*2b2a0*/  STL [R1+0xcf0], R68 ;  /* 0x000cf04401007387 */ /* 0x0003e20000100800 */
[----:B0-----:R-:W-:-:S02]  /*2b2b0*/  @P3 IMAD.MOV.U32 R4, RZ, RZ, R67 ;  /* 0x000000ffff043224 */ /* 0x001fc400078e0043 */
[----:B------:R-:W-:Y:S01]  /*2b2c0*/  @P3 IMAD.MOV.U32 R5, RZ, RZ, R68 ;  /* 0x000000ffff053224 */ /* 0x000fe200078e0044 */
[----:B------:R-:W3:Y:S04]  /*2b2d0*/  LDL.LU R74, [R1+0xd08] ;  /* 0x000d0800014a7983 */ /* 0x000ee80000300800 */
[----:B------:R0:W5:Y:S01]  /*2b2e0*/  @P3 LDG.E.U16 R47, desc[UR20][R4.64] ;  /* 0x00000014042f3981 */ /* 0x000162000c1e1500 */
[----:B--2---:R-:W-:-:S05]  /*2b2f0*/  IADD3 R73, P5, PT, R73, R72, RZ ;  /* 0x0000004849497210 */ /* 0x004fca0007fbe0ff */
[----:B------:R2:W-:Y:S04]  /*2b300*/  STL [R1+0xcfc], R73 ;  /* 0x000cfc4901007387 */ /* 0x0005e80000100800 */
[----:B-1----:R-:W2:Y:S04]  /*2b310*/  LDL.LU R68, [R1+0xd10] ;  /* 0x000d100001447983 */ /* 0x002ea80000300800 */
[----:B------:R-:W2:Y:S04]  /*2b320*/  LDL.LU R67, [R1+0xd14] ;  /* 0x000d140001437983 */ /* 0x000ea80000300800 */
[----:B------:R-:W2:Y:S01]  /*2b330*/  LDL.LU R5, [R1+0xcf8] ;  /* 0x000cf80001057983 */ /* 0x000ea20000300800 */
[----:B------:R-:W-:-:S02]  /*2b340*/  ISETP.GT.AND P4, PT, R40, 0x58, PT ;  /* 0x000000582800780c */ /* 0x000fc40003f84270 */
[----:B----4-:R-:W-:-:S05]  /*2b350*/  IADD3 R0, P3, PT, R0, R72, RZ ;  /* 0x0000004800007210 */ /* 0x010fca0007f7e0ff */
[----:B------:R-:W-:Y:S06]  /*2b360*/  STL [R1+0xd04], R0 ;  /* 0x000d040001007387 */ /* 0x000fec0000100800 */
[----:B0-----:R-:W-:Y:S01]  /*2b370*/  @P4 IMAD.MOV.U32 R4, RZ, RZ, R73 ;  /* 0x000000ffff044224 */ /* 0x001fe200078e0049 */
[----:B------:R-:W-:Y:S01]  /*2b380*/  ISETP.GT.AND P1, PT, R40, 0x59, PT ;  /* 0x000000592800780c */ /* 0x000fe20003f24270 */
[----:B--2---:R-:W-:-:S05]  /*2b390*/  IMAD.X R5, R5, 0x1, R71, P5 ;  /* 0x0000000105057824 */ /* 0x004fca00028e0647 */
[----:B------:R0:W-:Y:S04]  /*2b3a0*/  STL [R1+0xcf8], R5 ;  /* 0x000cf80501007387 */ /* 0x0001e80000100800 */
[----:B------:R-:W2:Y:S01]  /*2b3b0*/  LDL.LU R73, [R1+0xd1c] ;  /* 0x000d1c0001497983 */ /* 0x000ea20000300800 */
[----:B------:R-:W-:Y:S01]  /*2b3c0*/  PRMT R92, RZ, 0x7610, R92 ;  /* 0x00007610ff5c7816 */ /* 0x000fe2000000005c */
[----:B---3--:R-:W-:Y:S01]  /*2b3d0*/  IMAD.X R69, R69, 0x1, R71, P3 ;  /* 0x0000000145457824 */ /* 0x008fe200018e0647 */
[----:B------:R-:W-:Y:S02]  /*2b3e0*/  ISETP.GT.AND P3, PT, R40, 0x5a, PT ;  /* 0x0000005a2800780c */ /* 0x000fe40003f64270 */
[----:B------:R-:W-:Y:S02]  /*2b3f0*/  PRMT R48, RZ, 0x7610, R48 ;  /* 0x00007610ff307816 */ /* 0x000fe40000000030 */
[----:B------:R1:W5:Y:S01]  /*2b400*/  @P4 LDG.E.U16 R92, desc[UR20][R4.64] ;  /* 0x00000014045c4981 */ /* 0x000362000c1e1500 */
[----:B------:R-:W-:-:S02]  /*2b410*/  IADD3 R70, P5, PT, R70, R72, RZ ;  /* 0x0000004846467210 */ /* 0x000fc40007fbe0ff */
[----:B------:R-:W-:Y:S01]  /*2b420*/  ISETP.GT.AND P4, PT, R40, 0x5b, PT ;  /* 0x0000005b2800780c */ /* 0x000fe20003f84270 */
[----:B-1----:R-:W-:Y:S02]  /*2b430*/  @P1 IMAD.MOV.U32 R4, RZ, RZ, R0 ;  /* 0x000000ffff041224 */ /* 0x002fe400078e0000 */
[----:B0-----:R-:W-:Y:S02]  /*2b440*/  @P1 IMAD.MOV.U32 R5, RZ, RZ, R69 ;  /* 0x000000ffff051224 */ /* 0x001fe400078e0045 */
[----:B------:R-:W-:-:S03]  /*2b450*/  IMAD.X R74, R74, 0x1, R71, P5 ;  /* 0x000000014a4a7824 */ /* 0x000fc600028e0647 */
[----:B------:R0:W5:Y:S01]  /*2b460*/  @P1 LDG.E.U16 R48, desc[UR20][R4.64] ;  /* 0x0000001404301981 */ /* 0x000162000c1e1500 */
[----:B------:R-:W-:Y:S02]  /*2b470*/  IADD3 R67, P1, PT, R67, R72, RZ ;  /* 0x0000004843437210 */ /* 0x000fe40007f3e0ff */
[----:B------:R-:W-:Y:S01]  /*2b480*/  PRMT R91, RZ, 0x7610, R91 ;  /* 0x00007610ff5b7816 */ /* 0x000fe2000000005b */
[----:B------:R1:W-:Y:S02]  /*2b490*/  STL [R1+0xd00], R69 ;  /* 0x000d004501007387 */ /* 0x0003e40000100800 */
[----:B------:R-:W-:Y:S02]  /*2b4a0*/  IMAD.X R68, R68, 0x1, R71, P1 ;  /* 0x0000000144447824 */ /* 0x000fe400008e0647 */
[----:B0-----:R-:W-:Y:S02]  /*2b4b0*/  @P3 IMAD.MOV.U32 R4, RZ, RZ, R70 ;  /* 0x000000ffff043224 */ /* 0x001fe400078e0046 */
[----:B------:R-:W-:Y:S01]  /*2b4c0*/  @P3 IMAD.MOV.U32 R5, RZ, RZ, R74 ;  /* 0x000000ffff053224 */ /* 0x000fe200078e004a */
[----:B-1----:R-:W3:Y:S01]  /*2b4d0*/  LDL.LU R69, [R1+0xd20] ;  /* 0x000d200001457983 */ /* 0x002ee20000300800 */
[----:B------:R-:W-:-:S03]  /*2b4e0*/  PRMT R49, RZ, 0x7610, R49 ;  /* 0x00007610ff317816 */ /* 0x000fc60000000031 */
[----:B------:R0:W-:Y:S04]  /*2b4f0*/  STL [R1+0xd0c], R70 ;  /* 0x000d0c4601007387 */ /* 0x0001e80000100800 */
[----:B------:R-:W4:Y:S04]  /*2b500*/  LDL.LU R0, [R1+0xd24] ;  /* 0x000d240001007983 */ /* 0x000f280000300800 */
[----:B------:R-:W-:Y:S04]  /*2b510*/  STL [R1+0xd14], R67 ;  /* 0x000d144301007387 */ /* 0x000fe80000100800 */
[----:B------:R1:W-:Y:S04]  /*2b520*/  STL [R1+0xd08], R74 ;  /* 0x000d084a01007387 */ /* 0x0003e80000100800 */
[----:B------:R1:W5:Y:S04]  /*2b530*/  @P3 LDG.E.U16 R91, desc[UR20][R4.64] ;  /* 0x00000014045b3981 */ /* 0x000368000c1e1500 */
[----:B0-----:R-:W3:Y:S04]  /*2b540*/  LDL.LU R70, [R1+0xd2c] ;  /* 0x000d2c0001467983 */ /* 0x001ee80000300800 */
[----:B------:R0:W-:Y:S01]  /*2b550*/  STL [R1+0xd10], R68 ;  /* 0x000d104401007387 */ /* 0x0001e20000100800 */
[----:B-1----:R-:W-:-:S02]  /*2b560*/  @P4 IMAD.MOV.U32 R4, RZ, RZ, R67 ;  /* 0x000000ffff044224 */ /* 0x002fc400078e0043 */
[----:B------:R-:W-:Y:S01]  /*2b570*/  @P4 IMAD.MOV.U32 R5, RZ, RZ, R68 ;  /* 0x000000ffff054224 */ /* 0x000fe200078e0044 */
[----:B------:R-:W3:Y:S04]  /*2b580*/  LDL.LU R74, [R1+0xd28] ;  /* 0x000d2800014a7983 */ /* 0x000ee80000300800 */
[----:B------:R1:W5:Y:S01]  /*2b590*/  @P4 LDG.E.U16 R49, desc[UR20][R4.64] ;  /* 0x0000001404314981 */ /* 0x000362000c1e1500 */
[----:B--2---:R-:W-:-:S05]  /*2b5a0*/  IADD3 R73, P5, PT, R73, R72, RZ ;  /* 0x0000004849497210 */ /* 0x004fca0007fbe0ff */
[----:B------:R2:W-:Y:S04]  /*2b5b0*/  STL [R1+0xd1c], R73 ;  /* 0x000d1c4901007387 */ /* 0x0005e80000100800 */
[----:B0-----:R-:W2:Y:S04]  /*2b5c0*/  LDL.LU R68, [R1+0xd30] ;  /* 0x000d300001447983 */ /* 0x001ea80000300800 */
[----:B------:R-:W2:Y:S04]  /*2b5d0*/  LDL.LU R67, [R1+0xd34] ;  /* 0x000d340001437983 */ /* 0x000ea80000300800 */
[----:B------:R-:W2:Y:S01]  /*2b5e0*/  LDL.LU R5, [R1+0xd18] ;  /* 0x000d180001057983 */ /* 0x000ea20000300800 */
[----:B------:R-:W-:-:S13]  /*2b5f0*/  ISETP.GT.AND P1, PT, R40, 0x5c, PT ;  /* 0x0000005c2800780c */ /* 0x000fda0003f24270 */
[----:B-1----:R-:W-:Y:S01]  /*2b600*/  @P1 IMAD.MOV.U32 R4, RZ, RZ, R73 ;  /* 0x000000ffff041224 */ /* 0x002fe200078e0049 */
[----:B----4-:R-:W-:-:S05]  /*2b610*/  IADD3 R0, P4, PT, R0, R72, RZ ;  /* 0x0000004800007210 */ /* 0x010fca0007f9e0ff */
[----:B------:R-:W-:Y:S01]  /*2b620*/  STL [R1+0xd24], R0 ;  /* 0x000d240001007387 */ /* 0x000fe20000100800 */
[----:B--2---:R-:W-:-:S05]  /*2b630*/  IMAD.X R5, R5, 0x1, R71, P5 ;  /* 0x0000000105057824 */ /* 0x004fca00028e0647 */
[----:B------:R0:W-:Y:S04]  /*2b640*/  STL [R1+0xd18], R5 ;  /* 0x000d180501007387 */ /* 0x0001e80000100800 */
[----:B------:R-:W2:Y:S01]  /*2b650*/  LDL.LU R73, [R1+0xd3c] ;  /* 0x000d3c0001497983 */ /* 0x000ea20000300800 */
[C---:B------:R-:W-:Y:S02]  /*2b660*/  ISETP.GT.AND P3, PT, R40.reuse, 0x5d, PT ;  /* 0x0000005d2800780c */ /* 0x040fe40003f64270 */
[----:B------:R-:W-:Y:S01]  /*2b670*/  PRMT R90, RZ, 0x7610, R90 ;  /* 0x00007610ff5a7816 */ /* 0x000fe2000000005a */
[----:B---3--:R-:W-:Y:S01]  /*2b680*/  IMAD.X R69, R69, 0x1, R71, P4 ;  /* 0x0000000145457824 */ /* 0x008fe200020e0647 */
[----:B------:R-:W-:Y:S02]  /*2b690*/  ISETP.GT.AND P4, PT, R40, 0x5e, PT ;  /* 0x0000005e2800780c */ /* 0x000fe40003f84270 */
[----:B------:R-:W-:-:S02]  /*2b6a0*/  PRMT R50, RZ, 0x7610, R50 ;  /* 0x00007610ff327816 */ /* 0x000fc40000000032 */
[----:B------:R1:W5:Y:S01]  /*2b6b0*/  @P1 LDG.E.U16 R90, desc[UR20][R4.64] ;  /* 0x00000014045a1981 */ /* 0x000362000c1e1500 */
[----:B------:R-:W-:Y:S02]  /*2b6c0*/  IADD3 R70, P5, PT, R70, R72, RZ ;  /* 0x0000004846467210 */ /* 0x000fe40007fbe0ff */
[----:B------:R-:W-:Y:S02]  /*2b6d0*/  ISETP.GT.AND P1, PT, R40, 0x5f, PT ;  /* 0x0000005f2800780c */ /* 0x000fe40003f24270 */
        /* <DEDUP_REMOVED lines=270> */
[----:B------:R-:W-:Y:S04]  /*2c7c0*/  STL [R1+0xdec], R70 ;  /* 0x000dec4601007387 */ /* 0x000fe80000100800 */
[----:B------:R-:W4:Y:S04]  /*2c7d0*/  LDL.LU R0, [R1+0xe04] ;  /* 0x000e040001007983 */ /* 0x000f280000300800 */
[----:B------:R-:W-:Y:S04]  /*2c7e0*/  STL [R1+0xdf4], R67 ;  /* 0x000df44301007387 */ /* 0x000fe80000100800 */
[----:B------:R0:W-:Y:S04]  /*2c7f0*/  STL [R1+0xde8], R74 ;  /* 0x000de84a01007387 */ /* 0x0001e80000100800 */
[----:B------:R1:W5:Y:S04]  /*2c800*/  @P4 LDG.E.U16 R63, desc[UR20][R4.64] ;  /* 0x00000014043f4981 */ /* 0x000368000c1e1500 */
[----:B0-----:R-:W3:Y:S01]  /*2c810*/  LDL.LU R74, [R1+0xe0c] ;  /* 0x000e0c00014a7983 */ /* 0x001ee20000300800 */
[----:B-1----:R-:W-:-:S03]  /*2c820*/  @P1 IMAD.MOV.U32 R4, RZ, RZ, R67 ;  /* 0x000000ffff041224 */ /* 0x002fc600078e0043 */
[----:B------:R0:W-:Y:S01]  /*2c830*/  STL [R1+0xdf0], R68 ;  /* 0x000df04401007387 */ /* 0x0001e20000100800 */
[----:B------:R-:W-:-:S03]  /*2c840*/  @P1 IMAD.MOV.U32 R5, RZ, RZ, R68 ;  /* 0x000000ffff051224 */ /* 0x000fc600078e0044 */
[----:B------:R-:W3:Y:S04]  /*2c850*/  LDL.LU R70, [R1+0xe10] ;  /* 0x000e100001467983 */ /* 0x000ee80000300800 */
[----:B------:R1:W5:Y:S01]  /*2c860*/  @P1 LDG.E.U16 R77, desc[UR20][R4.64] ;  /* 0x00000014044d1981 */ /* 0x000362000c1e1500 */
[----:B--2---:R-:W-:-:S05]  /*2c870*/  IADD3 R73, P5, PT, R73, R72, RZ ;  /* 0x0000004849497210 */ /* 0x004fca0007fbe0ff */
[----:B------:R2:W-:Y:S04]  /*2c880*/  STL [R1+0xdfc], R73 ;  /* 0x000dfc4901007387 */ /* 0x0005e80000100800 */
[----:B0-----:R-:W2:Y:S04]  /*2c890*/  LDL.LU R68, [R1+0xe14] ;  /* 0x000e140001447983 */ /* 0x001ea80000300800 */
[----:B------:R-:W2:Y:S04]  /*2c8a0*/  LDL.LU R67, [R1+0xe1c] ;  /* 0x000e1c0001437983 */ /* 0x000ea80000300800 */
[----:B------:R-:W2:Y:S01]  /*2c8b0*/  LDL.LU R5, [R1+0xdf8] ;  /* 0x000df80001057983 */ /* 0x000ea20000300800 */
[----:B------:R-:W-:-:S02]  /*2c8c0*/  ISETP.GT.AND P3, PT, R40, 0x78, PT ;  /* 0x000000782800780c */ /* 0x000fc40003f64270 */
[----:B------:R-:W-:Y:S02]  /*2c8d0*/  ISETP.GT.AND P4, PT, R40, 0x79, PT ;  /* 0x000000792800780c */ /* 0x000fe40003f84270 */
[----:B------:R-:W-:Y:S02]  /*2c8e0*/  PRMT R64, RZ, 0x7610, R64 ;  /* 0x00007610ff407816 */ /* 0x000fe40000000040 */
[----:B------:R-:W-:-:S07]  /*2c8f0*/  PRMT R76, RZ, 0x7610, R76 ;  /* 0x00007610ff4c7816 */ /* 0x000fce000000004c */
[----:B-1----:R-:W-:Y:S01]  /*2c900*/  @P3 IMAD.MOV.U32 R4, RZ, RZ, R73 ;  /* 0x000000ffff043224 */ /* 0x002fe200078e0049 */
[----:B----4-:R-:W-:-:S05]  /*2c910*/  IADD3 R0, P1, PT, R0, R72, RZ ;  /* 0x0000004800007210 */ /* 0x010fca0007f3e0ff */
[--C-:B---3--:R-:W-:Y:S01]  /*2c920*/  IMAD.X R69, R69, 0x1, R71.reuse, P1 ;  /* 0x0000000145457824 */ /* 0x108fe200008e0647 */
[----:B------:R-:W-:Y:S01]  /*2c930*/  STL [R1+0xe04], R0 ;  /* 0x000e040001007387 */ /* 0x000fe20000100800 */
[----:B--2---:R-:W-:Y:S01]  /*2c940*/  IMAD.X R5, R5, 0x1, R71, P5 ;  /* 0x0000000105057824 */ /* 0x004fe200028e0647 */
[----:B------:R-:W-:-:S04]  /*2c950*/  IADD3 R74, P5, PT, R74, R72, RZ ;  /* 0x000000484a4a7210 */ /* 0x000fc80007fbe0ff */
[----:B------:R0:W-:Y:S04]  /*2c960*/  STL [R1+0xdf8], R5 ;  /* 0x000df80501007387 */ /* 0x0001e80000100800 */
[----:B------:R1:W5:Y:S04]  /*2c970*/  @P3 LDG.E.U16 R64, desc[UR20][R4.64] ;  /* 0x0000001404403981 */ /* 0x000368000c1e1500 */
[----:B------:R2:W-:Y:S04]  /*2c980*/  STL [R1+0xe00], R69 ;  /* 0x000e004501007387 */ /* 0x0005e80000100800 */
[----:B------:R-:W3:Y:S01]  /*2c990*/  LDL.LU R73, [R1+0xe24] ;  /* 0x000e240001497983 */ /* 0x000ee20000300800 */
[----:B-1----:R-:W-:-:S02]  /*2c9a0*/  @P4 IMAD.MOV.U32 R4, RZ, RZ, R0 ;  /* 0x000000ffff044224 */ /* 0x002fc400078e0000 */
[----:B0-----:R-:W-:Y:S02]  /*2c9b0*/  @P4 IMAD.MOV.U32 R5, RZ, RZ, R69 ;  /* 0x000000ffff054224 */ /* 0x001fe400078e0045 */
[----:B--2---:R-:W2:Y:S04]  /*2c9c0*/  LDL.LU R69, [R1+0xe2c] ;  /* 0x000e2c0001457983 */ /* 0x004ea80000300800 */
[----:B------:R0:W-:Y:S04]  /*2c9d0*/  STL [R1+0xe0c], R74 ;  /* 0x000e0c4a01007387 */ /* 0x0001e80000100800 */
[----:B------:R1:W5:Y:S04]  /*2c9e0*/  @P4 LDG.E.U16 R76, desc[UR20][R4.64] ;  /* 0x00000014044c4981 */ /* 0x000368000c1e1500 */
[----:B------:R-:W4:Y:S01]  /*2c9f0*/  LDL.LU R0, [R1+0xe34] ;  /* 0x000e340001007983 */ /* 0x000f220000300800 */
[----:B-1----:R-:W-:-:S03]  /*2ca00*/  IMAD.MOV.U32 R5, RZ, RZ, R74 ;  /* 0x000000ffff057224 */ /* 0x002fc600078e004a */
[----:B0-----:R-:W2:Y:S04]  /*2ca10*/  LDL.LU R74, [R1+0x12e8] ;  /* 0x0012e800014a7983 */ /* 0x001ea80000300800 */
[----:B------:R-:W2:Y:S01]  /*2ca20*/  LDL.LU R4, [R1+0xe08] ;  /* 0x000e080001047983 */ /* 0x000ea20000300800 */
[----:B------:R-:W-:Y:S02]  /*2ca30*/  ISETP.GT.AND P1, PT, R40, 0x7a, PT ;  /* 0x0000007a2800780c */ /* 0x000fe40003f24270 */
[----:B------:R-:W-:Y:S02]  /*2ca40*/  IADD3 R68, P4, PT, R68, R72, RZ ;  /* 0x0000004844447210 */ /* 0x000fe40007f9e0ff */
[----:B------:R-:W-:-:S03]  /*2ca50*/  ISETP.GT.AND P3, PT, R40, 0x7b, PT ;  /* 0x0000007b2800780c */ /* 0x000fc60003f64270 */
[----:B------:R-:W-:Y:S01]  /*2ca60*/  STL [R1+0xe14], R68 ;  /* 0x000e144401007387 */ /* 0x000fe20000100800 */
[----:B------:R-:W-:Y:S01]  /*2ca70*/  PRMT R65, RZ, 0x7610, R65 ;  /* 0x00007610ff417816 */ /* 0x000fe20000000041 */
[----:B------:R-:W-:Y:S01]  /*2ca80*/  IMAD.X R70, R70, 0x1, R71, P4 ;  /* 0x0000000146467824 */ /* 0x000fe200020e0647 */
[----:B------:R-:W-:Y:S02]  /*2ca90*/  PRMT R75, RZ, 0x7610, R75 ;  /* 0x00007610ff4b7816 */ /* 0x000fe4000000004b */
[----:B------:R-:W-:Y:S01]  /*2caa0*/  IADD3 R67, P4, PT, R67, R72, RZ ;  /* 0x0000004843437210 */ /* 0x000fe20007f9e0ff */
[----:B--2---:R-:W-:-:S05]  /*2cab0*/  IMAD.X R4, R4, 0x1, R71, P5 ;  /* 0x0000000104047824 */ /* 0x004fca00028e0647 */
[-C--:B------:R-:W-:Y:S01]  /*2cac0*/  @P1 LOP3.LUT R5, R5, R4.reuse, RZ, 0x3c, !PT ;  /* 0x0000000405051212 */ /* 0x080fe200078e3cff */
[----:B------:R0:W-:Y:S03]  /*2cad0*/  STL [R1+0xe08], R4 ;  /* 0x000e080401007387 */ /* 0x0001e60000100800 */
[----:B0-----:R-:W-:-:S04]  /*2cae0*/  @P1 LOP3.LUT R4, R5, R4, RZ, 0x3c, !PT ;  /* 0x0000000405041212 */ /* 0x001fc800078e3cff */
[----:B------:R-:W-:Y:S01]  /*2caf0*/  @P1 LOP3.LUT R5, R5, R4, RZ, 0x3c, !PT ;  /* 0x0000000405051212 */ /* 0x000fe200078e3cff */
[----:B------:R0:W-:Y:S04]  /*2cb00*/  STL [R1+0xe10], R70 ;  /* 0x000e104601007387 */ /* 0x0001e80000100800 */
[----:B------:R1:W5:Y:S04]  /*2cb10*/  @P1 LDG.E.U16 R65, desc[UR20][R4.64] ;  /* 0x0000001404411981 */ /* 0x000368000c1e1500 */
[----:B------:R2:W-:Y:S01]  /*2cb20*/  STL [R1+0xe1c], R67 ;  /* 0x000e1c4301007387 */ /* 0x0005e20000100800 */
[----:B-1----:R-:W-:-:S02]  /*2cb30*/  @P3 IMAD.MOV.U32 R4, RZ, RZ, R68 ;  /* 0x000000ffff043224 */ /* 0x002fc400078e0044 */
[----:B------:R-:W-:Y:S02]  /*2cb40*/  @P3 IMAD.MOV.U32 R5, RZ, RZ, R70 ;  /* 0x000000ffff053224 */ /* 0x000fe400078e0046 */
[----:B0-----:R-:W3:Y:S04]  /*2cb50*/  LDL.LU R70, [R1+0xe28] ;  /* 0x000e280001467983 */ /* 0x001ee80000300800 */
[----:B------:R0:W5:Y:S04]  /*2cb60*/  @P3 LDG.E.U16 R75, desc[UR20][R4.64] ;  /* 0x00000014044b3981 */ /* 0x000168000c1e1500 */
[----:B------:R-:W3:Y:S01]  /*2cb70*/  LDL.LU R68, [R1+0xe30] ;  /* 0x000e300001447983 */ /* 0x000ee20000300800 */
[----:B0-----:R-:W-:-:S03]  /*2cb80*/  IMAD.MOV.U32 R5, RZ, RZ, R67 ;  /* 0x000000ffff057224 */ /* 0x001fc600078e0043 */
[----:B--2---:R-:W2:Y:S04]  /*2cb90*/  LDL.LU R67, [R1+0x12e4] ;  /* 0x0012e40001437983 */ /* 0x004ea80000300800 */
[----:B------:R-:W2:Y:S01]  /*2cba0*/  LDL.LU R4, [R1+0xe18] ;  /* 0x000e180001047983 */ /* 0x000ea20000300800 */
[----:B------:R-:W-:Y:S02]  /*2cbb0*/  ISETP.GT.AND P5, PT, R40, 0x7c, PT ;  /* 0x0000007c2800780c */ /* 0x000fe40003fa4270 */
[----:B------:R-:W-:Y:S01]  /*2cbc0*/  PRMT R66, RZ, 0x7610, R66 ;  /* 0x00007610ff427816 */ /* 0x000fe20000000042 */
[----:B--2---:R-:W-:-:S10]  /*2cbd0*/  IMAD.X R4, R4, 0x1, R71, P4 ;  /* 0x0000000104047824 */ /* 0x004fd400020e0647 */
[----:B------:R-:W-:Y:S01]  /*2cbe0*/  @P5 LOP3.LUT R5, R5, R4, RZ, 0x3c, !PT ;  /* 0x0000000405055212 */ /* 0x000fe200078e3cff */
[----:B------:R0:W-:Y:S01]  /*2cbf0*/  STL [R1+0xe18], R4 ;  /* 0x000e180401007387 */ /* 0x0001e20000100800 */
[----:B---3--:R-:W-:Y:S02]  /*2cc00*/  IADD3 R73, P4, PT, R73, R72, RZ ;  /* 0x0000004849497210 */ /* 0x008fe40007f9e0ff */
[----:B0-----:R-:W-:-:S04]  /*2cc10*/  @P5 LOP3.LUT R4, R5, R4, RZ, 0x3c, !PT ;  /* 0x0000000405045212 */ /* 0x001fc800078e3cff */
[----:B------:R-:W-:Y:S01]  /*2cc20*/  @P5 LOP3.LUT R5, R5, R4, RZ, 0x3c, !PT ;  /* 0x0000000405055212 */ /* 0x000fe200078e3cff */
[----:B------:R0:W-:Y:S04]  /*2cc30*/  STL [R1+0xe24], R73 ;  /* 0x000e244901007387 */ /* 0x0001e80000100800 */
[----:B------:R1:W5:Y:S02]  /*2cc40*/  @P5 LDG.E.U16 R66, desc[UR20][R4.64] ;  /* 0x0000001404425981 */ /* 0x000364000c1e1500 */
[----:B-1----:R-:W-:Y:S02]  /*2cc50*/  IMAD.MOV.U32 R5, RZ, RZ, R73 ;  /* 0x000000ffff057224 */ /* 0x002fe400078e0049 */
[----:B0-----:R-:W2:Y:S04]  /*2cc60*/  LDL.LU R73, [R1+0x12e0] ;  /* 0x0012e00001497983 */ /* 0x001ea80000300800 */
[----:B------:R-:W3:Y:S01]  /*2cc70*/  LDL.LU R4, [R1+0xe20] ;  /* 0x000e200001047983 */ /* 0x000ee20000300800 */
[----:B------:R-:W-:-:S02]  /*2cc80*/  ISETP.GT.AND P3, PT, R40, 0x7d, PT ;  /* 0x0000007d2800780c */ /* 0x000fc40003f64270 */
[----:B------:R-:W-:Y:S02]  /*2cc90*/  IADD3 R69, P6, PT, R69, R72, RZ ;  /* 0x0000004845457210 */ /* 0x000fe40007fde0ff */
[----:B------:R-:W-:-:S03]  /*2cca0*/  ISETP.GT.AND P1, PT, R40, 0x7e, PT ;  /* 0x0000007e2800780c */ /* 0x000fc60003f24270 */
[----:B------:R-:W-:Y:S01]  /*2ccb0*/  STL [R1+0xe2c], R69 ;  /* 0x000e2c4501007387 */ /* 0x000fe20000100800 */
[----:B------:R-:W-:Y:S02]  /*2ccc0*/  ISETP.GT.AND P5, PT, R40, 0x7f, PT ;  /* 0x0000007f2800780c */ /* 0x000fe40003fa4270 */
[----:B------:R-:W-:Y:S01]  /*2ccd0*/  PRMT R74, RZ, 0x7610, R74 ;  /* 0x00007610ff4a7816 */ /* 0x000fe2000000004a */
[----:B------:R-:W-:Y:S01]  /*2cce0*/  IMAD.X R70, R70, 0x1, R71, P6 ;  /* 0x0000000146467824 */ /* 0x000fe200030e0647 */
[----:B------:R-:W-:Y:S01]  /*2ccf0*/  PRMT R67, RZ, 0x7610, R67 ;  /* 0x00007610ff437816 */ /* 0x000fe20000000043 */
[----:B------:R-:W-:Y:S01]  /*2cd00*/  USHF.L.U32 UR4, UR4, 0x1f, URZ ;  /* 0x0000001f04047899 */ /* 0x000fe200080006ff */
[----:B---3--:R-:W-:-:S05]  /*2cd10*/  IMAD.X R4, R4, 0x1, R71, P4 ;  /* 0x0000000104047824 */ /* 0x008fca00020e0647 */
[----:B------:R-:W-:Y:S01]  /*2cd20*/  @P3 LOP3.LUT R5, R5, R4, RZ, 0x3c, !PT ;  /* 0x0000000405053212 */ /* 0x000fe200078e3cff */
[----:B------:R0:W-:Y:S01]  /*2cd30*/  STL [R1+0xe20], R4 ;  /* 0x000e200401007387 */ /* 0x0001e20000100800 */
[----:B----4-:R-:W-:Y:S02]  /*2cd40*/  IADD3 R0, P4, PT, R0, R72, RZ ;  /* 0x0000004800007210 */ /* 0x010fe40007f9e0ff */
[----:B0-----:R-:W-:-:S04]  /*2cd50*/  @P3 LOP3.LUT R4, R5, R4, RZ, 0x3c, !PT ;  /* 0x0000000405043212 */ /* 0x001fc800078e3cff */
[----:B------:R-:W-:Y:S01]  /*2cd60*/  @P3 LOP3.LUT R5, R5, R4, RZ, 0x3c, !PT ;  /* 0x0000000405053212 */ /* 0x000fe200078e3cff */
[----:B------:R-:W-:Y:S01]  /*2cd70*/  IMAD.X R68, R68, 0x1, R71, P4 ;  /* 0x0000000144447824 */ /* 0x000fe200020e0647 */
[----:B------:R-:W-:Y:S04]  /*2cd80*/  STL [R1+0xe34], R0 ;  /* 0x000e340001007387 */ /* 0x000fe80000100800 */
[----:B------:R0:W5:Y:S04]  /*2cd90*/  @P3 LDG.E.U16 R74, desc[UR20][R4.64] ;  /* 0x00000014044a3981 */ /* 0x000168000c1e1500 */
[----:B------:R1:W-:Y:S01]  /*2cda0*/  STL [R1+0xe28], R70 ;  /* 0x000e284601007387 */ /* 0x0003e20000100800 */
[----:B0-----:R-:W-:-:S02]  /*2cdb0*/  @P1 IMAD.MOV.U32 R4, RZ, RZ, R69 ;  /* 0x000000ffff041224 */ /* 0x001fc400078e0045 */
[----:B------:R-:W-:Y:S02]  /*2cdc0*/  @P1 IMAD.MOV.U32 R5, RZ, RZ, R70 ;  /* 0x000000ffff051224 */ /* 0x000fe400078e0046 */
[----:B-1----:R-:W5:Y:S04]  /*2cdd0*/  LDL.LU R70, [R1+0x12dc] ;  /* 0x0012dc0001467983 */ /* 0x002f680000300800 */
[----:B------:R-:W5:Y:S04]  /*2cde0*/  LDL.LU R69, [R1+0x12d8] ;  /* 0x0012d80001457983 */ /* 0x000f680000300800 */
[----:B------:R0:W5:Y:S04]  /*2cdf0*/  @P1 LDG.E.U16 R67, desc[UR20][R4.64] ;  /* 0x0000001404431981 */ /* 0x000168000c1e1500 */
[----:B------:R1:W-:Y:S01]  /*2ce00*/  STL [R1+0xe30], R68 ;  /* 0x000e304401007387 */ /* 0x0003e20000100800 */
[----:B0-----:R-:W-:-:S02]  /*2ce10*/  @P5 IMAD.MOV.U32 R5, RZ, RZ, R68 ;  /* 0x000000ffff055224 */ /* 0x001fc400078e0044 */
[----:B------:R-:W-:Y:S01]  /*2ce20*/  @P5 IMAD.MOV.U32 R4, RZ, RZ, R0 ;  /* 0x000000ffff045224 */ /* 0x000fe200078e0000 */
[----:B-1----:R-:W5:Y:S04]  /*2ce30*/  LDL.LU R68, [R1+0x12d4] ;  /* 0x0012d40001447983 */ /* 0x002f680000300800 */
[----:B------:R-:W5:Y:S01]  /*2ce40*/  LDL.LU R0, [R1+0x12d0] ;  /* 0x0012d00001007983 */ /* 0x000f620000300800 */
[----:B--2---:R-:W-:-:S06]  /*2ce50*/  PRMT R73, RZ, 0x7610, R73 ;  /* 0x00007610ff497816 */ /* 0x004fcc0000000049 */
[----:B------:R0:W5:Y:S02]  /*2ce60*/  @P5 LDG.E.U16 R73, desc[UR20][R4.64] ;  /* 0x0000001404495981 */ /* 0x000164000c1e1500 */
[----:B0-----:R-:W0:Y:S02]  /*2ce70*/  S2R R5, SR_TID.X ;  /* 0x0000000000057919 */ /* 0x001e240000002100 */
[----:B0-----:R-:W-:Y:S01]  /*2ce80*/  LOP3.LUT R4, R5, 0x7f, RZ, 0xc0, !PT ;  /* 0x0000007f05047812 */ /* 0x001fe200078ec0ff */
[----:B------:R-:W-:-:S04]  /*2ce90*/  IMAD.U32 R5, RZ, RZ, UR4 ;  /* 0x00000004ff057e24 */ /* 0x000fc8000f8e00ff */
[----:B------:R-:W0:Y:S01]  /*2cea0*/  SYNCS.PHASECHK.TRANS64.TRYWAIT P3, [UR6], R5 ;  /* 0x00000005ff0075a7 */ /* 0x000e220008061106 */
[----:B------:R-:W-:Y:S02]  /*2ceb0*/  ISETP.GE.AND P1, PT, R4, R40, PT ;  /* 0x000000280400720c */ /* 0x000fe40003f26270 */
[----:B------:R-:W-:Y:S01]  /*2cec0*/  PRMT R4, R41, 0x5410, R42 ;  /* 0x0000541029047816 */ /* 0x000fe2000000002a */
[----:B0-----:R-:W-:Y:S10]  /*2ced0*/  @!P3 BRA `(.L_x_9) ;  /* 0x000001a00008b947 */ /* 0x001ff40003800000 */
.L_x_17:
[----:B------:R-:W2:Y:S04]  /*2cee0*/  LDL.LU R42, [R1+0x84] ;  /* 0x00008400012a7983 */ /* 0x000ea80000300800 */
[----:B------:R-:W3:Y:S04]  /*2cef0*/  LDL.LU R41, [R1+0x78] ;  /* 0x0000780001297983 */ /* 0x000ee80000300800 */
[----:B------:R-:W3:Y:S04]  /*2cf00*/  LDL.LU R40, [R1+0x7c] ;  /* 0x00007c0001287983 */ /* 0x000ee80000300800 */
[----:B-----5:R0:W-:Y:S04]  /*2cf10*/  STL [R1+0x1590], R63 ;  /* 0x0015903f01007387 */ /* 0x0201e80000100800 */
[----:B0-----:R-:W2:Y:S04]  /*2cf20*/  LDL.LU R63, [R1+0x80] ;  /* 0x00008000013f7983 */ /* 0x001ea80000300800 */
[----:B------:R0:W-:Y:S04]  /*2cf30*/  STL [R1+0x158c], R77 ;  /* 0x00158c4d01007387 */ /* 0x0001e80000100800 */
[----:B0-----:R-:W4:Y:S04]  /*2cf40*/  LDL.LU R77, [R1+0x8c] ;  /* 0x00008c00014d7983 */ /* 0x001f280000300800 */
        /* <DEDUP_REMOVED lines=21> */
[----:B0-----:R-:W4:Y:S01]  /*2d0a0*/  LDL.LU R69, [R1+0xb0] ;  /* 0x0000b00001457983 */ /* 0x001f220000300800 */
[----:B------:R-:W-:-:S02]  /*2d0b0*/  PRMT R15, R15, 0x5410, R28 ;  /* 0x000054100f0f7816 */ /* 0x000fc4000000001c */
[----:B------:R-:W-:Y:S01]  /*2d0c0*/  PRMT R13, R13, 0x5410, R30 ;  /* 0x000054100d0d7816 */ /* 0x000fe2000000001e */
[----:B------:R-:W-:Y:S01]  /*2d0d0*/  STL [R1+0x1354], R68 ;  /* 0x0013544401007387 */ /* 0x000fe20000100800 */
[----:B------:R-:W-:Y:S02]  /*2d0e0*/  PRMT R16, R16, 0x5410, R27 ;  /* 0x0000541010107816 */ /* 0x000fe4000000001b */
[----:B------:R-:W-:Y:S01]  /*2d0f0*/  PRMT R12, R12, 0x5410, R31 ;  /* 0x000054100c0c7816 */ /* 0x000fe2000000001f */
[----:B------:R-:W-:Y:S01]  /*2d100*/  STL [R1+0x13c4], R68 ;  /* 0x0013c44401007387 */ /* 0x000fe20000100800 */
[----:B------:R-:W-:Y:S02]  /*2d110*/  PRMT R11, R32, 0x5410, R11 ;  /* 0x00005410200b7816 */ /* 0x000fe4000000000b */
[----:B------:R-:W-:Y:S01]  /*2d120*/  PRMT R17, R17, 0x5410, R26 ;  /* 0x0000541011117816 */ /* 0x000fe2000000001a */
[----:B------:R-:W-:Y:S01]  /*2d130*/  STL [R1+0x13c8], R68 ;  /* 0x0013c84401007387 */ /* 0x000fe20000100800 */
        /* <DEDUP_REMOVED lines=15> */
[----:B------:R-:W-:-:S03]  /*2d230*/  PRMT R21, R21, 0x5410, R22 ;  /* 0x0000541015157816 */ /* 0x000fc60000000016 */
        /* <DEDUP_REMOVED lines=21> */
[----:B---3--:R-:W-:-:S03]  /*2d390*/  PRMT R29, R40, 0x5410, R41 ;  /* 0x00005410281d7816 */ /* 0x008fc60000000029 */
[----:B------:R-:W-:Y:S04]  /*2d3a0*/  STL [R1+0x150c], R68 ;  /* 0x00150c4401007387 */ /* 0x000fe80000100800 */
[----:B------:R-:W-:Y:S04]  /*2d3b0*/  STL [R1+0x1518], R68 ;  /* 0x0015184401007387 */ /* 0x000fe80000100800 */
[----:B------:R-:W-:Y:S04]  /*2d3c0*/  STL [R1+0x1524], R68 ;  /* 0x0015244401007387 */ /* 0x000fe80000100800 */
[----:B------:R-:W-:Y:S01]  /*2d3d0*/  STL [R1+0x1530], R68 ;  /* 0x0015304401007387 */ /* 0x000fe20000100800 */
[----:B--2---:R-:W-:-:S03]  /*2d3e0*/  PRMT R28, R42, 0x5410, R63 ;  /* 0x000054102a1c7816 */ /* 0x004fc6000000003f */
[----:B------:R-:W-:Y:S04]  /*2d3f0*/  STL [R1+0x153c], R68 ;  /* 0x00153c4401007387 */ /* 0x000fe80000100800 */
[----:B------:R-:W-:Y:S04]  /*2d400*/  STL [R1+0x1548], R68 ;  /* 0x0015484401007387 */ /* 0x000fe80000100800 */
[----:B------:R-:W-:Y:S04]  /*2d410*/  STL [R1+0x1554], R68 ;  /* 0x0015544401007387 */ /* 0x000fe80000100800 */
[----:B------:R-:W-:Y:S04]  /*2d420*/  STL [R1+0x12e0], R72 ;  /* 0x0012e04801007387 */ /* 0x000fe80000100800 */
[----:B------:R-:W-:Y:S04]  /*2d430*/  STL [R1+0x1358], R72 ;  /* 0x0013584801007387 */ /* 0x000fe80000100800 */
[----:B------:R-:W-:Y:S04]  /*2d440*/  STL [R1+0x135c], R72 ;  /* 0x00135c4801007387 */ /* 0x000fe80000100800 */
[----:B------:R-:W-:Y:S01]  /*2d450*/  STL [R1+0x1368], R72 ;  /* 0x0013684801007387 */ /* 0x000fe20000100800 */
[----:B----4-:R-:W-:-:S03]  /*2d460*/  PRMT R27, R77, 0x5410, R64 ;  /* 0x000054104d1b7816 */ /* 0x010fc60000000040 */
[----:B------:R-:W-:Y:S04]  /*2d470*/  STL [R1+0x1374], R72 ;  /* 0x0013744801007387 */ /* 0x000fe80000100800 */
[----:B------:R-:W-:Y:S04]  /*2d480*/  STL [R1+0x1380], R72 ;  /* 0x0013804801007387 */ /* 0x000fe80000100800 */
[----:B------:R-:W-:Y:S04]  /*2d490*/  STL [R1+0x138c], R72 ;  /* 0x00138c4801007387 */ /* 0x000fe80000100800 */
[----:B------:R-:W-:Y:S04]  /*2d4a0*/  STL [R1+0x1398], R72 ;  /* 0x0013984801007387 */ /* 0x000fe80000100800 */
[----:B------:R-:W-:Y:S04]  /*2d4b0*/  STL [R1+0x13a4], R72 ;  /* 0x0013a44801007387 */ /* 0x000fe80000100800 */
[----:B------:R-:W-:Y:S04]  /*2d4c0*/  STL [R1+0x13b0], R72 ;  /* 0x0013b04801007387 */ /* 0x000fe80000100800 */
        /* <DEDUP_REMOVED lines=20> */
[----:B------:R0:W-:Y:S04]  /*2d610*/  STL [R1+0x154c], R72 ;  /* 0x00154c4801007387 */ /* 0x0001e80000100800 */
        /* <DEDUP_REMOVED lines=95> */
[----:B0-----:R-:W4:Y:S04]  /*2dc10*/  LDL.LU R72, [R1+0xc] ;  /* 0x00000c0001487983 */ /* 0x001f280000300800 */
[----:B-1----:R-:W4:Y:S04]  /*2dc20*/  LDL.LU R71, [R1+0x8] ;  /* 0x0000080001477983 */ /* 0x002f280000300800 */
[----:B--2---:R-:W2:Y:S04]  /*2dc30*/  LDL.LU R3, [R1+0x4] ;  /* 0x0000040001037983 */ /* 0x004ea80000300800 */
[----:B---3--:R-:W3:Y:S01]  /*2dc40*/  LDL.LU R0, [R1] ;  /* 0x0000000001007983 */ /* 0x008ee20000300800 */
[----:B----4-:R-:W-:-:S03]  /*2dc50*/  PRMT R30, R30, 0x5410, R63 ;  /* 0x000054101e1e7816 */ /* 0x010fc6000000003f */
[----:B------:R-:W4:Y:S01]  /*2dc60*/  LDL.LU R63, [R1+0x1590] ;  /* 0x00159000013f7983 */ /* 0x000f220000300800 */
[----:B------:R-:W-:-:S03]  /*2dc70*/  PRMT R31, R31, 0x5410, R77 ;  /* 0x000054101f1f7816 */ /* 0x000fc6000000004d */
        /* <DEDUP_REMOVED lines=27> */
[----:B--2---:R-:W-:-:S03]  /*2de30*/  PRMT R45, R3, 0x5410, R45 ;  /* 0x00005410032d7816 */ /* 0x004fc6000000002d */
[----:B------:R-:W2:Y:S01]  /*2de40*/  LDL.LU R3, [R1+0x2c4] ;  /* 0x0002c40001037983 */ /* 0x000ea20000300800 */
[----:B---3--:R-:W-:-:S03]  /*2de50*/  PRMT R46, R0, 0x5410, R46 ;  /* 0x00005410002e7816 */ /* 0x008fc6000000002e */
[----:B------:R-:W3:Y:S01]  /*2de60*/  LDL.LU R0, [R1+0x2d4] ;  /* 0x0002d40001007983 */ /* 0x000ee20000300800 */
        /* <DEDUP_REMOVED lines=12> */
[----:B------:R-:W-:Y:S01]  /*2df30*/  PRMT R59, R81, 0x5410, R59 ;  /* 0x00005410513b7816 */ /* 0x000fe2000000003b */
[----:B---3--:R0:W-:Y:S04]  /*2df40*/  STL [R1+0x155c], R0 ;  /* 0x00155c0001007387 */ /* 0x0081e80000100800 */
[----:B0-----:R-:W3:Y:S01]  /*2df50*/  LDL.LU R0, [R1+0x2c0] ;  /* 0x0002c00001007983 */ /* 0x001ee20000300800 */
[----:B------:R-:W-:Y:S02]  /*2df60*/  PRMT R60, R60, 0x5410, R80 ;  /* 0x000054103c3c7816 */ /* 0x000fe40000000050 */
[----:B------:R-:W-:Y:S02]  /*2df70*/  PRMT R61, R61, 0x5410, R79 ;  /* 0x000054103d3d7816 */ /* 0x000fe4000000004f */
[----:B------:R-:W-:-:S02]  /*2df80*/  PRMT R62, R62, 0x5410, R78 ;  /* 0x000054103e3e7816 */ /* 0x000fc4000000004e */
[----:B----4-:R-:W-:Y:S02]  /*2df90*/  PRMT R63, R63, 0x5410, R77 ;  /* 0x000054103f3f7816 */ /* 0x010fe4000000004d */
[----:B------:R-:W-:Y:S02]  /*2dfa0*/  PRMT R64, R64, 0x5410, R76 ;  /* 0x0000541040407816 */ /* 0x000fe4000000004c */
[----:B------:R-:W-:Y:S02]  /*2dfb0*/  PRMT R65, R65, 0x5410, R75 ;  /* 0x0000541041417816 */ /* 0x000fe4000000004b */
[----:B------:R-:W-:Y:S02]  /*2dfc0*/  PRMT R66, R66, 0x5410, R74 ;  /* 0x0000541042427816 */ /* 0x000fe4000000004a */
[----:B------:R-:W-:-:S04]  /*2dfd0*/  PRMT R67, R67, 0x5410, R73 ;  /* 0x0000541043437816 */ /* 0x000fc80000000049 */
[----:B------:R0:W-:Y:S01]  /*2dfe0*/  STTM.x64 tmem[UR10+0x100], R4 ;  /* 0x00010004000079ed */ /* 0x0001e2000834000a */
[----:B------:R-:W1:Y:S01]  /*2dff0*/  FENCE.VIEW.ASYNC.T ;  /* 0x00000000000073c6 */ /* 0x000e620000000200 */
[-C--:B------:R-:W-:Y:S02]  /*2e000*/  IADD3 R71, P3, PT, R71, R70.reuse, RZ ;  /* 0x0000004647477210 */ /* 0x080fe40007f7e0ff */
[----:B--2---:R-:W-:-:S03]  /*2e010*/  IADD3 R3, P4, PT, R3, R70, RZ ;  /* 0x0000004603037210 */ /* 0x004fc60007f9e0ff */
[----:B------:R-:W-:Y:S01]  /*2e020*/  IMAD.X R72, R72, 0x1, R69, P3 ;  /* 0x0000000148487824 */ /* 0x000fe200018e0645 */
[----:B------:R-:W-:Y:S04]  /*2e030*/  STL [R1+0x1388], R93 ;  /* 0x0013885d01007387 */ /* 0x000fe80000100800 */
[----:B------:R-:W-:Y:S04]  /*2e040*/  STL [R1+0x1390], R93 ;  /* 0x0013905d01007387 */ /* 0x000fe80000100800 */
[----:B------:R-:W-:Y:S04]  /*2e050*/  STL [R1+0x1394], R92 ;  /* 0x0013945c01007387 */ /* 0x000fe80000100800 */
[----:B------:R2:W-:Y:S01]  /*2e060*/  STL [R1+0x139c], R92 ;  /* 0x00139c5c01007387 */ /* 0x0005e20000100800 */
[----:B------:R-:W-:-:S03]  /*2e070*/  PRMT R68, RZ, 0x7610, R68 ;  /* 0x00007610ff447816 */ /* 0x000fc60000000044 */
[----:B--2---:R-:W2:Y:S01]  /*2e080*/  LDL.LU R92, [R1+0x2cc] ;  /* 0x0002cc00015c7983 */ /* 0x004ea20000300800 */
[----:B0-----:R-:W-:Y:S01]  /*2e090*/  PRMT R39, RZ, 0x7610, R39 ;  /* 0x00007610ff277816 */ /* 0x001fe20000000027 */
[----:B------:R-:W-:Y:S02]  /*2e0a0*/  @!P1 IMAD.MOV.U32 R4, RZ, RZ, R71 ;  /* 0x000000ffff049224 */ /* 0x000fe400078e0047 */
[----:B------:R-:W4:Y:S01]  /*2e0b0*/  LDL.LU R33, [R1+0x2c8] ;  /* 0x0002c80001217983 */ /* 0x000f220000300800 */
[----:B------:R-:W-:Y:S01]  /*2e0c0*/  @!P1 IMAD.MOV.U32 R5, RZ, RZ, R72 ;  /* 0x000000ffff059224 */ /* 0x000fe200078e0048 */
[----:B-1----:R-:W-:Y:S06]  /*2e0d0*/  BAR.SYNC.DEFER_BLOCKING 0x0 ;  /* 0x0000000000007b1d */ /* 0x002fec0000010000 */
[----:B------:R0:W4:Y:S02]  /*2e0e0*/  @!P1 LDG.E.U16 R39, desc[UR20][R4.64] ;  /* 0x0000001404279981 */ /* 0x000124000c1e1500 */
[----:B0-----:R-:W-:-:S02]  /*2e0f0*/  IMAD.MOV.U32 R5, RZ, RZ, R3 ;  /* 0x000000ffff057224 */ /* 0x001fc400078e0003 */
[----:B---3--:R-:W-:-:S04]  /*2e100*/  IMAD.X R0, R0, 0x1, R69, P4 ;  /* 0x0000000100007824 */ /* 0x008fc800020e0645 */
[----:B------:R-:W-:-:S05]  /*2e110*/  IMAD.MOV.U32 R4, RZ, RZ, R0 ;  /* 0x000000ffff047224 */ /* 0x000fca00078e0000 */
[----:B------:R-:W-:-:S04]  /*2e120*/  @!P1 LOP3.LUT R5, R5, R4, RZ, 0x3c, !PT ;  /* 0x0000000405059212 */ /* 0x000fc800078e3cff */
[----:B------:R-:W-:-:S04]  /*2e130*/  @!P1 LOP3.LUT R4, R5, R4, RZ, 0x3c, !PT ;  /* 0x0000000405049212 */ /* 0x000fc800078e3cff */
[----:B------:R-:W-:-:S05]  /*2e140*/  @!P1 LOP3.LUT R5, R5, R4, RZ, 0x3c, !PT ;  /* 0x0000000405059212 */ /* 0x000fca00078e3cff */
[----:B------:R0:W3:Y:S04]  /*2e150*/  @!P1 LDG.E.U16 R68, desc[UR20][R4.64] ;  /* 0x0000001404449981 */ /* 0x0000e8000c1e1500 */
[----:B------:R-:W-:Y:S04]  /*2e160*/  STL [R1+0x2bc], R71 ;  /* 0x0002bc4701007387 */ /* 0x000fe80000100800 */
[----:B------:R-:W-:Y:S04]  /*2e170*/  STL [R1+0x2c4], R3 ;  /* 0x0002c40301007387 */ /* 0x000fe80000100800 */
[----:B------:R1:W-:Y:S01]  /*2e180*/  STL [R1+0x2b8], R72 ;  /* 0x0002b84801007387 */ /* 0x0003e20000100800 */
[----:B------:R-:W-:-:S02]  /*2e190*/  PRMT R2, RZ, 0x7610, R2 ;  /* 0x00007610ff027816 */ /* 0x000fc40000000002 */
[----:B--2---:R-:W-:-:S05]  /*2e1a0*/  IADD3 R92, P3, PT, R92, R70, RZ ;  /* 0x000000465c5c7210 */ /* 0x004fca0007f7e0ff */
[----:B------:R-:W-:Y:S04]  /*2e1b0*/  STL [R1+0x2cc], R92 ;  /* 0x0002cc5c01007387 */ /* 0x000fe80000100800 */
[----:B-1----:R-:W2:Y:S01]  /*2e1c0*/  LDL.LU R72, [R1+0x2d8] ;  /* 0x0002d80001487983 */ /* 0x002ea20000300800 */
[----:B0-----:R-:W-:-:S03]  /*2e1d0*/  @!P1 IMAD.MOV.U32 R4, RZ, RZ, R92 ;  /* 0x000000ffff049224 */ /* 0x001fc600078e005c */
[----:B------:R0:W-:Y:S04]  /*2e1e0*/  STL [R1+0x2c0], R0 ;  /* 0x0002c00001007387 */ /* 0x0001e80000100800 */
[----:B------:R-:W2:Y:S04]  /*2e1f0*/  LDL.LU R71, [R1+0x2dc] ;  /* 0x0002dc0001477983 */ /* 0x000ea80000300800 */
[----:B------:R-:W2:Y:S04]  /*2e200*/  LDL.LU R93, [R1+0x2e4] ;  /* 0x0002e400015d7983 */ /* 0x000ea80000300800 */
[----:B0-----:R-:W2:Y:S04]  /*2e210*/  LDL.LU R0, [R1+0x155c] ;  /* 0x00155c0001007983 */ /* 0x001ea80000300800 */
[----:B------:R-:W2:Y:S01]  /*2e220*/  LDL.LU R3, [R1+0x1558] ;  /* 0x0015580001037983 */ /* 0x000ea20000300800 */
[----:B----4-:R-:W-:-:S04]  /*2e230*/  IMAD.X R33, R33, 0x1, R69, P3 ;  /* 0x0000000121217824 */ /* 0x010fc800018e0645 */
[----:B------:R-:W-:-:S05]  /*2e240*/  IMAD.MOV.U32 R5, RZ, RZ, R33 ;  /* 0x000000ffff057224 */ /* 0x000fca00078e0021 */
[----:B------:R0:W4:Y:S04]  /*2e250*/  @!P1 LDG.E.U16 R2, desc[UR20][R4.64] ;  /* 0x0000001404029981 */ /* 0x000128000c1e1500 */
[----:B---3--:R1:W-:Y:S04]  /*2e260*/  STL [R1+0x2ac], R68 ;  /* 0x0002ac4401007387 */ /* 0x0083e80000100800 */
[----:B-1----:R-:W3:Y:S04]  /*2e270*/  LDL.LU R68, [R1+0x1554] ;  /* 0x0015540001447983 */ /* 0x002ee80000300800 */
[----:B------:R1:W-:Y:S04]  /*2e280*/  STL [R1+0x2c8], R33 ;  /* 0x0002c82101007387 */ /* 0x0003e80000100800 */
[----:B-1----:R-:W3:Y:S04]  /*2e290*/  LDL.LU R33, [R1+0x2e0] ;  /* 0x0002e00001217983 */ /* 0x002ee80000300800 */
[----:B------:R-:W3:Y:S01]  /*2e2a0*/  LDL.LU R4, [R1+0x2d0] ;  /* 0x0002d00001047983 */ /* 0x000ee20000300800 */
[----:B--2---:R-:W-:-:S02]  /*2e2b0*/  IADD3 R71, P4, PT, R71, R70, RZ ;  /* 0x0000004647477210 */ /* 0x004fc40007f9e0ff */
[----:B------:R-:W-:-:S05]  /*2e2c0*/  IADD3 R0, P3, PT, R0, R70, RZ ;  /* 0x0000004600007210 */ /* 0x000fca0007f7e0ff */
[----:B0-----:R-:W-:Y:S01]  /*2e2d0*/  IMAD.MOV.U32 R5, RZ, RZ, R0 ;  /* 0x000000ffff057224 */ /* 0x001fe200078e0000 */
[----:B------:R0:W-:Y:S01]  /*2e2e0*/  STL [R1+0x2d4], R0 ;  /* 0x0002d40001007387 */ /* 0x0001e20000100800 */
[----:B------:R-:W-:-:S03]  /*2e2f0*/  PRMT R3, RZ, 0x7610, R3 ;  /* 0x00007610ff037816 */ /* 0x000fc60000000003 */
[----:B0-----:R-:W2:Y:S04]  /*2e300*/  LDL.LU R0, [R1+0x2ec] ;  /* 0x0002ec0001007983 */ /* 0x001ea80000300800 */
[----:B----4-:R0:W-:Y:S04]  /*2e310*/  STL [R1+0x2a8], R2 ;  /* 0x0002a80201007387 */ /* 0x0101e80000100800 */
[----:B0-----:R-:W4:Y:S04]  /*2e320*/  LDL.LU R2, [R1+0x2f4] ;  /* 0x0002f40001027983 */ /* 0x001f280000300800 */
[----:B------:R-:W2:Y:S04]  /*2e330*/  LDL.LU R92, [R1+0x2fc] ;  /* 0x0002fc00015c7983 */ /* 0x000ea80000300800 */
[----:B------:R-:W-:Y:S01]  /*2e340*/  STL [R1+0x2dc], R71 ;  /* 0x0002dc4701007387 */ /* 0x000fe20000100800 */
[----:B---3--:R-:W-:-:S05]  /*2e350*/  IMAD.X R4, R4, 0x1, R69, P3 ;  /* 0x0000000104047824 */ /* 0x008fca00018e0645 */
[-C--:B------:R-:W-:Y:S01]  /*2e360*/  @!P1 LOP3.LUT R5, R5, R4.reuse, RZ, 0x3c, !PT ;  /* 0x0000000405059212 */ /* 0x080fe200078e3cff */
[----:B------:R0:W-:Y:S03]  /*2e370*/  STL [R1+0x2d0], R4 ;  /* 0x0002d00401007387 */ /* 0x0001e60000100800 */
[----:B0-----:R-:W-:-:S04]  /*2e380*/  @!P1 LOP3.LUT R4, R5, R4, RZ, 0x3c, !PT ;  /* 0x0000000405049212 */ /* 0x001fc800078e3cff */
[----:B------:R-:W-:-:S05]  /*2e390*/  @!P1 LOP3.LUT R5, R5, R4, RZ, 0x3c, !PT ;  /* 0x0000000405059212 */ /* 0x000fca00078e3cff */
[----:B------:R0:W3:Y:S01]  /*2e3a0*/  @!P1 LDG.E.U16 R3, desc[UR20][R4.64] ;  /* 0x0000001404039981 */ /* 0x0000e2000c1e1500 */
[----:B------:R-:W-:Y:S01]  /*2e3b0*/  IMAD.X R72, R72, 0x1, R69, P4 ;  /* 0x0000000148487824 */ /* 0x000fe200020e0645 */
[----:B------:R-:W-:-:S03]  /*2e3c0*/  IADD3 R93, P3, PT, R93, R70, RZ ;  /* 0x000000465d5d7210 */ /* 0x000fc60007f7e0ff */
[----:B0-----:R-:W-:Y:S02]  /*2e3d0*/  IMAD.MOV.U32 R4, RZ, RZ, R72 ;  /* 0x000000ffff047224 */ /* 0x001fe400078e0048 */
[----:B------:R-:W-:-:S05]  /*2e3e0*/  IMAD.MOV.U32 R5, RZ, RZ, R71 ;  /* 0x000000ffff057224 */ /* 0x000fca00078e0047 */
[----:B------:R-:W-:-:S04]  /*2e3f0*/  @!P1 LOP3.LUT R5, R5, R4, RZ, 0x3c, !PT ;  /* 0x0000000405059212 */ /* 0x000fc800078e3cff */
[C---:B------:R-:W-:Y:S01]  /*2e400*/  @!P1 LOP3.LUT R4, R5.reuse, R4, RZ, 0x3c, !PT ;  /* 0x0000000405049212 */ /* 0x040fe200078e3cff */
[----:B------:R-:W-:Y:S01]  /*2e410*/  STL [R1+0x2e4], R93 ;  /* 0x0002e45d01007387 */ /* 0x000fe20000100800 */
[----:B------:R-:W-:Y:S02]  /*2e420*/  PRMT R68, RZ, 0x7610, R68 ;  /* 0x00007610ff447816 */ /* 0x000fe40000000044 */
[----:B------:R-:W-:-:S05]  /*2e430*/  @!P1 LOP3.LUT R5, R5, R4, RZ, 0x3c, !PT ;  /* 0x0000000405059212 */ /* 0x000fca00078e3cff */
[----:B------:R0:W2:Y:S04]  /*2e440*/  @!P1 LDG.E.U16 R68, desc[UR20][R4.64] ;  /* 0x0000001404449981 */ /* 0x0000a8000c1e1500 */
[----:B---3--:R1:W-:Y:S04]  /*2e450*/  STL [R1+0x2a4], R3 ;  /* 0x0002a40301007387 */ /* 0x0083e80000100800 */
[----:B-1----:R-:W3:Y:S01]  /*2e460*/  LDL.LU R3, [R1+0x1550] ;  /* 0x0015500001037983 */ /* 0x002ee20000300800 */
[----:B------:R-:W-:Y:S02]  /*2e470*/  IMAD.X R33, R33, 0x1, R69, P3 ;  /* 0x0000000121217824 */ /* 0x000fe400018e0645 */
[----:B0-----:R-:W-:Y:S01]  /*2e480*/  @!P1 IMAD.MOV.U32 R4, RZ, RZ, R93 ;  /* 0x000000ffff049224 */ /* 0x001fe200078e005d */
[----:B------:R0:W-:Y:S01]  /*2e490*/  STL [R1+0x2d8], R72 ;  /* 0x0002d84801007387 */ /* 0x0001e20000100800 */
[----:B------:R-:W-:-:S03]  /*2e4a0*/  IMAD.MOV.U32 R5, RZ, RZ, R33 ;  /* 0x000000ffff057224 */ /* 0x000fc600078e0021 */
[----:B0-----:R-:W4:Y:S04]  /*2e4b0*/  LDL.LU R72, [R1+0x154c] ;  /* 0x00154c0001487983 */ /* 0x001f280000300800 */
[----:B------:R-:W4:Y:S04]  /*2e4c0*/  LDL.LU R71, [R1+0x2f0] ;  /* 0x0002f00001477983 */ /* 0x000f280000300800 */
[----:B--2---:R0:W-:Y:S04]  /*2e4d0*/  STL [R1+0x2a0], R68 ;  /* 0x0002a04401007387 */ /* 0x0041e80000100800 */
[----:B0-----:R-:W2:Y:S04]  /*2e4e0*/  LDL.LU R68, [R1+0x1548] ;  /* 0x0015480001447983 */ /* 0x001ea80000300800 */
[----:B------:R0:W-:Y:S04]  /*2e4f0*/  STL [R1+0x2e0], R33 ;  /* 0x0002e02101007387 */ /* 0x0001e80000100800 */
[----:B0-----:R-:W2:Y:S01]  /*2e500*/  LDL.LU R33, [R1+0x2f8] ;  /* 0x0002f80001217983 */ /* 0x001ea20000300800 */
[----:B---3--:R-:W-:-:S06]  /*2e510*/  PRMT R3, RZ, 0x7610, R3 ;  /* 0x00007610ff037816 */ /* 0x008fcc0000000003 */
[----:B------:R0:W3:Y:S04]  /*2e520*/  @!P1 LDG.E.U16 R3, desc[UR20][R4.64] ;  /* 0x0000001404039981 */ /* 0x0000e8000c1e1500 */
[----:B------:R-:W2:Y:S01]  /*2e530*/  LDL.LU R4, [R1+0x2e8] ;  /* 0x0002e80001047983 */ /* 0x000ea20000300800 */
[-C--:B------:R-:W-:Y:S02]  /*2e540*/  IADD3 R0, P3, PT, R0, R70.reuse, RZ ;  /* 0x0000004600007210 */ /* 0x080fe40007f7e0ff */
[----:B----4-:R-:W-:-:S03]  /*2e550*/  IADD3 R2, P4, PT, R2, R70, RZ ;  /* 0x0000004602027210 */ /* 0x010fc60007f9e0ff */
[----:B0-----:R-:W-:Y:S01]  /*2e560*/  IMAD.MOV.U32 R5, RZ, RZ, R0 ;  /* 0x000000ffff057224 */ /* 0x001fe200078e0000 */
[----:B------:R0:W-:Y:S01]  /*2e570*/  STL [R1+0x2ec], R0 ;  /* 0x0002ec0001007387 */ /* 0x0001e20000100800 */
[----:B------:R-:W-:-:S03]  /*2e580*/  PRMT R72, RZ, 0x7610, R72 ;  /* 0x00007610ff487816 */ /* 0x000fc60000000048 */
[----:B0-----:R-:W4:Y:S04]  /*2e590*/  LDL.LU R0, [R1+0x304] ;  /* 0x0003040001007983 */ /* 0x001f280000300800 */
[----:B---3--:R0:W-:Y:S01]  /*2e5a0*/  STL [R1+0x29c], R3 ;  /* 0x00029c0301007387 */ /* 0x0081e20000100800 */
[----:B--2---:R-:W-:-:S03]  /*2e5b0*/  IMAD.X R4, R4, 0x1, R69, P3 ;  /* 0x0000000104047824 */ /* 0x004fc600018e0645 */
[----:B0-----:R-:W2:Y:S02]  /*2e5c0*/  LDL.LU R3, [R1+0x314] ;  /* 0x0003140001037983 */ /* 0x001ea40000300800 */
[-C--:B------:R-:W-:Y:S02]  /*2e5d0*/  @!P1 LOP3.LUT R5, R5, R4.reuse, RZ, 0x3c, !PT ;  /* 0x0000000405059212 */ /* 0x080fe400078e3cff */
[----:B------:R-:W3:Y:S04]  /*2e5e0*/  LDL.LU R93, [R1+0x504] ;  /* 0x00050400015d7983 */ /* 0x000ee80000300800 */
[----:B------:R-:W-:Y:S04]  /*2e5f0*/  STL [R1+0x2f4], R2 ;  /* 0x0002f40201007387 */ /* 0x000fe80000100800 */
[----:B------:R0:W-:Y:S02]  /*2e600*/  STL [R1+0x2e8], R4 ;  /* 0x0002e80401007387 */ /* 0x0001e40000100800 */
[----:B0-----:R-:W-:-:S04]  /*2e610*/  @!P1 LOP3.LUT R4, R5, R4, RZ, 0x3c, !PT ;  /* 0x0000000405049212 */ /* 0x001fc800078e3cff */
[----:B------:R-:W-:-:S05]  /*2e620*/  @!P1 LOP3.LUT R5, R5, R4, RZ, 0x3c, !PT ;  /* 0x0000000405059212 */ /* 0x000fca00078e3cff */
[----:B------:R0:W2:Y:S01]  /*2e630*/  @!P1 LDG.E.U16 R72, desc[UR20][R4.64] ;  /* 0x0000001404489981 */ /* 0x0000a2000c1e1500 */
        /* <DEDUP_REMOVED lines=9> */
[----:B------:R0:W3:Y:S04]  /*2e6d0*/  @!P1 LDG.E.U16 R68, desc[UR20][R4.64] ;  /* 0x0000001404449981 */ /* 0x0000e8000c1e1500 */
[----:B--2---:R1:W-:Y:S04]  /*2e6e0*/  STL [R1+0x298], R72 ;  /* 0x0002984801007387 */ /* 0x0043e80000100800 */
[----:B-1----:R-:W2:Y:S01]  /*2e6f0*/  LDL.LU R72, [R1+0x1544] ;  /* 0x0015440001487983 */ /* 0x002ea20000300800 */
[----:B------:R-:W-:Y:S02]  /*2e700*/  IMAD.X R33, R33, 0x1, R69, P3 ;  /* 0x0000000121217824 */ /* 0x000fe400018e0645 */
[----:B0-----:R-:W-:Y:S01]  /*2e710*/  @!P1 IMAD.MOV.U32 R4, RZ, RZ, R92 ;  /* 0x000000ffff049224 */ /* 0x001fe200078e005c */
[----:B------:R0:W-:Y:S01]  /*2e720*/  STL [R1+0x2f0], R71 ;  /* 0x0002f04701007387 */ /* 0x0001e20000100800 */
[----:B------:R-:W-:-:S03]  /*2e730*/  IMAD.MOV.U32 R5, RZ, RZ, R33 ;  /* 0x000000ffff057224 */ /* 0x000fc600078e0021 */
[----:B0-----:R-:W4:Y:S04]  /*2e740*/  LDL.LU R71, [R1+0x1540] ;  /* 0x0015400001477983 */ /* 0x001f280000300800 */
[----:B------:R-:W4:Y:S04]  /*2e750*/  LDL.LU R2, [R1+0x308] ;  /* 0x0003080001027983 */ /* 0x000f280000300800 */
[----:B---3--:R0:W-:Y:S04]  /*2e760*/  STL [R1+0x294], R68 ;  /* 0x0002944401007387 */ /* 0x0081e80000100800 */
[----:B0-----:R-:W3:Y:S04]  /*2e770*/  LDL.LU R68, [R1+0x153c] ;  /* 0x00153c0001447983 */ /* 0x001ee80000300800 */
[----:B------:R0:W-:Y:S04]  /*2e780*/  STL [R1+0x2f8], R33 ;  /* 0x0002f82101007387 */ /* 0x0001e80000100800 */
[----:B0-----:R-:W3:Y:S01]  /*2e790*/  LDL.LU R33, [R1+0x500] ;  /* 0x0005000001217983 */ /* 0x001ee20000300800 */
[----:B--2---:R-:W-:-:S06]  /*2e7a0*/  PRMT R72, RZ, 0x7610, R72 ;  /* 0x00007610ff487816 */ /* 0x004fcc0000000048 */
[----:B------:R0:W2:Y:S04]  /*2e7b0*/  @!P1 LDG.E.U16 R72, desc[UR20][R4.64] ;  /* 0x0000001404489981 */ /* 0x0000a8000c1e1500 */
[----:B------:R-:W3:Y:S01]  /*2e7c0*/  LDL.LU R4, [R1+0x300] ;  /* 0x0003000001047983 */ /* 0x000ee20000300800 */
[-C--:B----4-:R-:W-:Y:S02]  /*2e7d0*/  IADD3 R0, P3, PT, R0, R70.reuse, RZ ;  /* 0x0000004600007210 */ /* 0x090fe40007f7e0ff */
[----:B------:R-:W-:-:S03]  /*2e7e0*/  IADD3 R3, P4, PT, R3, R70, RZ ;  /* 0x0000004603037210 */ /* 0x000fc60007f9e0ff */
[----:B0-----:R-:W-:Y:S01]  /*2e7f0*/  IMAD.MOV.U32 R5, RZ, RZ, R0 ;  /* 0x000000ffff057224 */ /* 0x001fe200078e0000 */
[----:B------:R0:W-:Y:S01]  /*2e800*/  STL [R1+0x304], R0 ;  /* 0x0003040001007387 */ /* 0x0001e20000100800 */
[----:B------:R-:W-:-:S03]  /*2e810*/  PRMT R71, RZ, 0x7610, R71 ;  /* 0x00007610ff477816 */ /* 0x000fc60000000047 */
[----:B0-----:R-:W4:Y:S04]  /*2e820*/  LDL.LU R0, [R1+0x50c] ;  /* 0x00050c0001007983 */ /* 0x001f280000300800 */
[----:B--2---:R0:W-:Y:S01]  /*2e830*/  STL [R1+0x290], R72 ;  /* 0x0002904801007387 */ /* 0x0041e20000100800 */
[----:B---3--:R-:W-:-:S03]  /*2e840*/  IMAD.X R4, R4, 0x1, R69, P3 ;  /* 0x0000000104047824 */ /* 0x008fc600018e0645 */
        /* <DEDUP_REMOVED lines=1262> */
[----:B------:R-:W2:Y:S01]  /*33730*/  LDL.LU R4, [R1+0x3c0] ;  /* 0x0003c00001047983 */ /* 0x000ea20000300800 */
[-C--:B----4-:R-:W-:Y:S02]  /*33740*/  IADD3 R0, P3, PT, R0, R70.reuse, RZ ;  /* 0x0000004600007210 */ /* 0x090fe40007f7e0ff */
[----:B------:R-:W-:-:S03]  /*33750*/  IADD3 R2, P4, PT, R2, R70, RZ ;  /* 0x0000004602027210 */ /* 0x000fc60007f9e0ff */
[----:B0-----:R-:W-:Y:S01]  /*33760*/  IMAD.MOV.U32 R5, RZ, RZ, R0 ;  /* 0x000000ffff057224 */ /* 0x001fe200078e0000 */
[----:B------:R0:W-:Y:S04]  /*33770*/  STL [R1+0x3c4], R0 ;  /* 0x0003c40001007387 */ /* 0x0001e80000100800 */
[----:B0-----:R-:W4:Y:S01]  /*33780*/  LDL.LU R0, [R1+0x734] ;  /* 0x0007340001007983 */ /* 0x001f220000300800 */
[----:B---3--:R-:W-:-:S03]  /*33790*/  PRMT R68, RZ, 0x7610, R68 ;  /* 0x00007610ff447816 */ /* 0x008fc60000000044 */
[----:B--2---:R0:W-:Y:S01]  /*337a0*/  STL [R1+0x11c], R3 ;  /* 0x00011c0301007387 */ /* 0x0041e20000100800 */
[----:B------:R-:W-:-:S03]  /*337b0*/  IMAD.X R4, R4, 0x1, R69, P3 ;  /* 0x0000000104047824 */ /* 0x000fc600018e0645 */
        /* <DEDUP_REMOVED lines=39> */
[----:B------:R-:W4:Y:S04]  /*33a30*/  LDL.LU R92, [R1+0x754] ;  /* 0x00075400015c7983 */ /* 0x000f280000300800 */
[----:B--2---:R0:W-:Y:S01]  /*33a40*/  STL [R1+0x110], R68 ;  /* 0x0001104401007387 */ /* 0x0041e20000100800 */
[----:B---3--:R-:W-:-:S03]  /*33a50*/  IMAD.X R4, R4, 0x1, R69, P3 ;  /* 0x0000000104047824 */ /* 0x008fc600018e0645 */
[----:B0-----:R-:W2:Y:S02]  /*33a60*/  LDL.LU R68, [R1+0x3d4] ;  /* 0x0003d40001447983 */ /* 0x001ea40000300800 */
[-C--:B------:R-:W-:Y:S02]  /*33a70*/  @!P1 LOP3.LUT R5, R5, R4.reuse, RZ, 0x3c, !PT ;  /* 0x0000000405059212 */ /* 0x080fe400078e3cff */
[----:B------:R-:W-:Y:S04]  /*33a80*/  STL [R1+0x73c], R3 ;  /* 0x00073c0301007387 */ /* 0x000fe80000100800 */
[----:B------:R0:W-:Y:S02]  /*33a90*/  STL [R1+0x730], R4 ;  /* 0x0007300401007387 */ /* 0x0001e40000100800 */
        /* <DEDUP_REMOVED lines=28> */
[-C--:B----4-:R-:W-:Y:S02]  /*33c60*/  IADD3 R0, P3, PT, R0, R70.reuse, RZ ;  /* 0x0000004600007210 */ /* 0x090fe40007f7e0ff */
[----:B------:R-:W-:-:S03]  /*33c70*/  IADD3 R92, P4, PT, R92, R70, RZ ;  /* 0x000000465c5c7210 */ /* 0x000fc60007f9e0ff */
[----:B0-----:R-:W-:Y:S01]  /*33c80*/  IMAD.MOV.U32 R5, RZ, RZ, R0 ;  /* 0x000000ffff057224 */ /* 0x001fe200078e0000 */
[----:B------:R0:W-:Y:S01]  /*33c90*/  STL [R1+0x74c], R0 ;  /* 0x00074c0001007387 */ /* 0x0001e20000100800 */
[----:B------:R-:W-:-:S03]  /*33ca0*/  PRMT R2, RZ, 0x7610, R2 ;  /* 0x00007610ff027816 */ /* 0x000fc60000000002 */
[----:B0-----:R-:W4:Y:S04]  /*33cb0*/  LDL.LU R0, [R1+0x3dc] ;  /* 0x0003dc0001007983 */ /* 0x001f280000300800 */
[----:B------:R-:W4:Y:S04]  /*33cc0*/  LDL.LU R93, [R1+0x75c] ;  /* 0x00075c00015d7983 */ /* 0x000f280000300800 */
[----:B---3--:R0:W-:Y:S01]  /*33cd0*/  STL [R1+0x104], R71 ;  /* 0x0001044701007387 */ /* 0x0081e20000100800 */
[----:B--2---:R-:W-:-:S03]  /*33ce0*/  IMAD.X R4, R4, 0x1, R69, P3 ;  /* 0x0000000104047824 */ /* 0x004fc600018e0645 */
        /* <DEDUP_REMOVED lines=35> */
[----:B------:R-:W-:Y:S01]  /*33f20*/  STL [R1+0x3dc], R0 ;  /* 0x0003dc0001007387 */ /* 0x000fe20000100800 */
[----:B------:R-:W-:-:S03]  /*33f30*/  PRMT R3, RZ, 0x7610, R3 ;  /* 0x00007610ff037816 */ /* 0x000fc60000000003 */
[----:B---3--:R0:W-:Y:S01]  /*33f40*/  STL [R1+0xf8], R2 ;  /* 0x0000f80201007387 */ /* 0x0081e20000100800 */
[----:B--2---:R-:W-:-:S03]  /*33f50*/  IMAD.X R4, R4, 0x1, R69, P3 ;  /* 0x0000000104047824 */ /* 0x004fc600018e0645 */
[----:B0-----:R-:W2:Y:S04]  /*33f60*/  LDL.LU R2, [R1+0x76c] ;  /* 0x00076c0001027983 */ /* 0x001ea80000300800 */
[----:B------:R-:W3:Y:S01]  /*33f70*/  LDL.LU R0, [R1+0x774] ;  /* 0x0007740001007983 */ /* 0x000ee20000300800 */
[----:B------:R-:W-:-:S03]  /*33f80*/  @!P1 LOP3.LUT R5, R5, R4, RZ, 0x3c, !PT ;  /* 0x0000000405059212 */ /* 0x000fc600078e3cff */
[----:B------:R-:W4:Y:S04]  /*33f90*/  LDL.LU R68, [R1+0x77c] ;  /* 0x00077c0001447983 */ /* 0x000f280000300800 */
        /* <DEDUP_REMOVED lines=30> */
[-C--:B------:R-:W-:Y:S02]  /*34180*/  IADD3 R2, P3, PT, R2, R70.reuse, RZ ;  /* 0x0000004602027210 */ /* 0x080fe40007f7e0ff */
[----:B------:R-:W-:-:S03]  /*34190*/  IADD3 R0, P4, PT, R0, R70, RZ ;  /* 0x0000004600007210 */ /* 0x000fc60007f9e0ff */
[----:B0-----:R-:W-:Y:S01]  /*341a0*/  IMAD.MOV.U32 R5, RZ, RZ, R2 ;  /* 0x000000ffff057224 */ /* 0x001fe200078e0002 */
[----:B------:R-:W-:Y:S01]  /*341b0*/  STL [R1+0x76c], R2 ;  /* 0x00076c0201007387 */ /* 0x000fe20000100800 */
[----:B----4-:R-:W-:Y:S01]  /*341c0*/  PRMT R92, RZ, 0x7610, R92 ;  /* 0x00007610ff5c7816 */ /* 0x010fe2000000005c */
[--C-:B------:R-:W-:Y:S01]  /*341d0*/  IMAD.X R93, R93, 0x1, R69.reuse, P4 ;  /* 0x000000015d5d7824 */ /* 0x100fe200020e0645 */
[----:B---3--:R-:W-:Y:S01]  /*341e0*/  PRMT R72, RZ, 0x7610, R72 ;  /* 0x00007610ff487816 */ /* 0x008fe20000000048 */
[----:B--2---:R0:W-:Y:S01]  /*341f0*/  STL [R1+0xec], R3 ;  /* 0x0000ec0301007387 */ /* 0x0041e20000100800 */
[----:B------:R-:W-:-:S03]  /*34200*/  IMAD.X R4, R4, 0x1, R69, P3 ;  /* 0x0000000104047824 */ /* 0x000fc600018e0645 */
        /* <DEDUP_REMOVED lines=8> */
[----:B------:R0:W2:Y:S02]  /*34290*/  @!P1 LDG.E.U16 R92, desc[UR20][R4.64] ;  /* 0x00000014045c9981 */ /* 0x0000a4000c1e1500 */
[----:B0-----:R-:W-:Y:S02]  /*342a0*/  IMAD.MOV.U32 R4, RZ, RZ, R93 ;  /* 0x000000ffff047224 */ /* 0x001fe400078e005d */
[----:B------:R-:W-:-:S05]  /*342b0*/  IMAD.MOV.U32 R5, RZ, RZ, R0 ;  /* 0x000000ffff057224 */ /* 0x000fca00078e0000 */
[----:B------:R-:W-:-:S04]  /*342c0*/  @!P1 LOP3.LUT R5, R5, R4, RZ, 0x3c, !PT ;  /* 0x0000000405059212 */ /* 0x000fc800078e3cff */
[----:B------:R-:W-:-:S04]  /*342d0*/  @!P1 LOP3.LUT R4, R5, R4, RZ, 0x3c, !PT ;  /* 0x0000000405049212 */ /* 0x000fc800078e3cff */
[----:B------:R-:W-:-:S05]  /*342e0*/  @!P1 LOP3.LUT R5, R5, R4, RZ, 0x3c, !PT ;  /* 0x0000000405059212 */ /* 0x000fca00078e3cff */
[----:B------:R0:W3:Y:S01]  /*342f0*/  @!P1 LDG.E.U16 R72, desc[UR20][R4.64] ;  /* 0x0000001404489981 */ /* 0x0000e2000c1e1500 */
[----:B------:R-:W-:Y:S02]  /*34300*/  IADD3 R68, P3, PT, R68, R70, RZ ;  /* 0x0000004644447210 */ /* 0x000fe40007f7e0ff */
[----:B------:R-:W-:-:S03]  /*34310*/  PRMT R15, RZ, 0x7610, R15 ;  /* 0x00007610ff0f7816 */ /* 0x000fc6000000000f */
[----:B------:R-:W-:Y:S01]  /*34320*/  STL [R1+0x77c], R68 ;  /* 0x00077c4401007387 */ /* 0x000fe20000100800 */
[----:B------:R-:W-:Y:S02]  /*34330*/  IMAD.X R33, R33, 0x1, R69, P3 ;  /* 0x0000000121217824 */ /* 0x000fe400018e0645 */
[----:B0-----:R-:W-:Y:S02]  /*34340*/  @!P1 IMAD.MOV.U32 R4, RZ, RZ, R68 ;  /* 0x000000ffff049224 */ /* 0x001fe400078e0044 */
[----:B------:R-:W-:-:S05]  /*34350*/  IMAD.MOV.U32 R5, RZ, RZ, R33 ;  /* 0x000000ffff057224 */ /* 0x000fca00078e0021 */
[----:B------:R0:W4:Y:S04]  /*34360*/  @!P1 LDG.E.U16 R15, desc[UR20][R4.64] ;  /* 0x00000014040f9981 */ /* 0x000128000c1e1500 */
[----:B--2---:R1:W-:Y:S04]  /*34370*/  STL [R1+0xe8], R92 ;  /* 0x0000e85c01007387 */ /* 0x0043e80000100800 */
[----:B-1----:R-:W2:Y:S04]  /*34380*/  LDL.LU R92, [R1+0x1394] ;  /* 0x00139400015c7983 */ /* 0x002ea80000300800 */
[----:B------:R1:W-:Y:S04]  /*34390*/  STL [R1+0x770], R93 ;  /* 0x0007705d01007387 */ /* 0x0003e80000100800 */
[----:B-1----:R-:W2:Y:S04]  /*343a0*/  LDL.LU R93, [R1+0x1390] ;  /* 0x00139000015d7983 */ /* 0x002ea80000300800 */
[----:B------:R-:W2:Y:S04]  /*343b0*/  LDL.LU R0, [R1+0x3e0] ;  /* 0x0003e00001007983 */ /* 0x000ea80000300800 */
[----:B---3--:R1:W-:Y:S04]  /*343c0*/  STL [R1+0xe4], R72 ;  /* 0x0000e44801007387 */ /* 0x0083e80000100800 */
[----:B-1----:R-:W3:Y:S04]  /*343d0*/  LDL.LU R72, [R1+0x138c] ;  /* 0x00138c0001487983 */ /* 0x002ee80000300800 */
[----:B------:R1:W-:Y:S04]  /*343e0*/  STL [R1+0x778], R33 ;  /* 0x0007782101007387 */ /* 0x0003e80000100800 */
[----:B-1----:R-:W3:Y:S04]  /*343f0*/  LDL.LU R33, [R1+0x3e8] ;  /* 0x0003e80001217983 */ /* 0x002ee80000300800 */
[----:B------:R-:W3:Y:S01]  /*34400*/  LDL.LU R4, [R1+0x780] ;  /* 0x0007800001047983 */ /* 0x000ee20000300800 */
[----:B------:R-:W-:-:S02]  /*34410*/  IADD3 R3, P3, PT, R3, R70, RZ ;  /* 0x0000004603037210 */ /* 0x000fc40007f7e0ff */
[----:B------:R-:W-:-:S03]  /*34420*/  IADD3 R2, P4, PT, R2, R70, RZ ;  /* 0x0000004602027210 */ /* 0x000fc60007f9e0ff */
[----:B0-----:R-:W-:Y:S01]  /*34430*/  IMAD.MOV.U32 R5, RZ, RZ, R3 ;  /* 0x000000ffff057224 */ /* 0x001fe200078e0003 */
[----:B------:R-:W-:Y:S04]  /*34440*/  STL [R1+0x784], R3 ;  /* 0x0007840301007387 */ /* 0x000fe80000100800 */
[----:B----4-:R0:W-:Y:S04]  /*34450*/  STL [R1+0xe0], R15 ;  /* 0x0000e00f01007387 */ /* 0x0101e80000100800 */
[----:B0-----:R-:W4:Y:S04]  /*34460*/  LDL.LU R15, [R1+0x78c] ;  /* 0x00078c00010f7983 */ /* 0x001f280000300800 */
[----:B------:R-:W4:Y:S04]  /*34470*/  LDL.LU R3, [R1+0x794] ;  /* 0x0007940001037983 */ /* 0x000f280000300800 */
[----:B------:R-:W4:Y:S04]  /*34480*/  LDL.LU R68, [R1+0x79c] ;  /* 0x00079c0001447983 */ /* 0x000f280000300800 */
[----:B------:R-:W-:Y:S01]  /*34490*/  STL [R1+0x3e4], R2 ;  /* 0x0003e40201007387 */ /* 0x000fe20000100800 */
[----:B--2---:R-:W-:Y:S01]  /*344a0*/  PRMT R93, RZ, 0x7610, R93 ;  /* 0x00007610ff5d7816 */ /* 0x004fe2000000005d */
[----:B------:R-:W-:-:S02]  /*344b0*/  IMAD.X R0, R0, 0x1, R69, P4 ;  /* 0x0000000100007824 */ /* 0x000fc400020e0645 */
[----:B---3--:R-:W-:-:S05]  /*344c0*/  IMAD.X R4, R4, 0x1, R69, P3 ;  /* 0x0000000104047824 */ /* 0x008fca00018e0645 */
[-C--:B------:R-:W-:Y:S01]  /*344d0*/  @!P1 LOP3.LUT R5, R5, R4.reuse, RZ, 0x3c, !PT ;  /* 0x0000000405059212 */ /* 0x080fe200078e3cff */
[----:B------:R0:W-:Y:S03]  /*344e0*/  STL [R1+0x780], R4 ;  /* 0x0007800401007387 */ /* 0x0001e60000100800 */
[----:B0-----:R-:W-:-:S04]  /*344f0*/  @!P1 LOP3.LUT R4, R5, R4, RZ, 0x3c, !PT ;  /* 0x0000000405049212 */ /* 0x001fc800078e3cff */
[----:B------:R-:W-:-:S05]  /*34500*/  @!P1 LOP3.LUT R5, R5, R4, RZ, 0x3c, !PT ;  /* 0x0000000405059212 */ /* 0x000fca00078e3cff */
[----:B------:R0:W2:Y:S02]  /*34510*/  @!P1 LDG.E.U16 R93, desc[UR20][R4.64] ;  /* 0x00000014045d9981 */ /* 0x0000a4000c1e1500 */
[----:B0-----:R-:W-:Y:S02]  /*34520*/  IMAD.MOV.U32 R4, RZ, RZ, R0 ;  /* 0x000000ffff047224 */ /* 0x001fe400078e0000 */
[----:B------:R-:W-:-:S05]  /*34530*/  IMAD.MOV.U32 R5, RZ, RZ, R2 ;  /* 0x000000ffff057224 */ /* 0x000fca00078e0002 */
[----:B------:R-:W-:-:S04]  /*34540*/  @!P1 LOP3.LUT R5, R5, R4, RZ, 0x3c, !PT ;  /* 0x0000000405059212 */ /* 0x000fc800078e3cff */
[C---:B------:R-:W-:Y:S02]  /*34550*/  @!P1 LOP3.LUT R4, R5.reuse, R4, RZ, 0x3c, !PT ;  /* 0x0000000405049212 */ /* 0x040fe400078e3cff */
[----:B------:R-:W-:Y:S02]  /*34560*/  PRMT R72, RZ, 0x7610, R72 ;  /* 0x00007610ff487816 */ /* 0x000fe40000000048 */
        /* <DEDUP_REMOVED lines=19> */
[----:B----4-:R-:W-:-:S02]  /*346a0*/  IADD3 R15, P3, PT, R15, R70, RZ ;  /* 0x000000460f0f7210 */ /* 0x010fc40007f7e0ff */
[----:B------:R-:W-:-:S03]  /*346b0*/  IADD3 R3, P4, PT, R3, R70, RZ ;  /* 0x0000004603037210 */ /* 0x000fc60007f9e0ff */
[----:B0-----:R-:W-:Y:S01]  /*346c0*/  IMAD.MOV.U32 R5, RZ, RZ, R15 ;  /* 0x000000ffff057224 */ /* 0x001fe200078e000f */
[----:B------:R0:W-:Y:S04]  /*346d0*/  STL [R1+0x78c], R15 ;  /* 0x00078c0f01007387 */ /* 0x0001e80000100800 */
[----:B0-----:R-:W4:Y:S04]  /*346e0*/  LDL.LU R15, [R1+0x7a4] ;  /* 0x0007a400010f7983 */ /* 0x001f280000300800 */
[----:B------:R-:W4:Y:S04]  /*346f0*/  LDL.LU R71, [R1+0x7ac] ;  /* 0x0007ac0001477983 */ /* 0x000f280000300800 */
[----:B------:R0:W-:Y:S04]  /*34700*/  STL [R1+0xd4], R43 ;  /* 0x0000d42b01007387 */ /* 0x0001e80000100800 */
[----:B0-----:R-:W4:Y:S04]  /*34710*/  LDL.LU R43, [R1+0x7b4] ;  /* 0x0007b400012b7983 */ /* 0x001f280000300800 */
        /* <DEDUP_REMOVED lines=104> */
[----:B------:R-:W4:Y:S04]  /*34da0*/  @!P1 LDG.E.U16 R9, desc[UR20][R4.64] ;  /* 0x0000001404099981 */ /* 0x000f28000c1e1500 */
[----:B--2---:R0:W-:Y:S04]  /*34db0*/  STL [R1+0xb8], R3 ;  /* 0x0000b80301007387 */ /* 0x0041e80000100800 */
[----:B0-----:R-:W2:Y:S04]  /*34dc0*/  LDL.LU R3, [R1+0x1364] ;  /* 0x0013640001037983 */ /* 0x001ea80000300800 */
[----:B------:R0:W-:Y:S04]  /*34dd0*/  STL [R1+0x3f8], R71 ;  /* 0x0003f84701007387 */ /* 0x0001e80000100800 */
[----:B0-----:R-:W2:Y:S04]  /*34de0*/  LDL.LU R71, [R1+0x1360] ;  /* 0x0013600001477983 */ /* 0x001ea80000300800 */
[----:B------:R-:W2:Y:S04]  /*34df0*/  LDL.LU R68, [R1+0x7c8] ;  /* 0x0007c80001447983 */ /* 0x000ea80000300800 */
[----:B---3--:R0:W-:Y:S04]  /*34e00*/  STL [R1+0xb4], R72 ;  /* 0x0000b44801007387 */ /* 0x0081e80000100800 */
[----:B0-----:R-:W3:Y:S04]  /*34e10*/  LDL.LU R72, [R1+0x135c] ;  /* 0x00135c0001487983 */ /* 0x001ee80000300800 */
[----:B------:R0:W-:Y:S04]  /*34e20*/  STL [R1+0x7b8], R33 ;  /* 0x0007b82101007387 */ /* 0x0001e80000100800 */
[----:B0-----:R-:W3:Y:S04]  /*34e30*/  LDL.LU R33, [R1+0x7d0] ;  /* 0x0007d00001217983 */ /* 0x001ee80000300800 */
[----:B------:R-:W3:Y:S01]  /*34e40*/  LDL.LU R5, [R1+0x7c0] ;  /* 0x0007c00001057983 */ /* 0x000ee20000300800 */
[----:B----4-:R-:W-:-:S02]  /*34e50*/  IADD3 R15, P3, PT, R15, R70, RZ ;  /* 0x000000460f0f7210 */ /* 0x010fc40007f7e0ff */
[----:B------:R-:W-:Y:S01]  /*34e60*/  IADD3 R43, P4, PT, R43, R70, RZ ;  /* 0x000000462b2b7210 */ /* 0x000fe20007f9e0ff */
[----:B------:R0:W-:Y:S02]  /*34e70*/  STL [R1+0xb0], R9 ;  /* 0x0000b00901007387 */ /* 0x0001e40000100800 */
[----:B------:R-:W-:Y:S01]  /*34e80*/  @!P1 IMAD.MOV.U32 R4, RZ, RZ, R15 ;  /* 0x000000ffff049224 */ /* 0x000fe200078e000f */
[----:B------:R-:W-:Y:S01]  /*34e90*/  PRMT R37, RZ, 0x7610, R37 ;  /* 0x00007610ff257816 */ /* 0x000fe20000000025 */
[----:B0-----:R-:W4:Y:S04]  /*34ea0*/  LDL.LU R9, [R1+0x7dc] ;  /* 0x0007dc0001097983 */ /* 0x001f280000300800 */
[----:B------:R-:W-:Y:S04]  /*34eb0*/  STL [R1+0x7c4], R15 ;  /* 0x0007c40f01007387 */ /* 0x000fe80000100800 */
[----:B------:R-:W4:Y:S04]  /*34ec0*/  LDL.LU R42, [R1+0x7e4] ;  /* 0x0007e400012a7983 */ /* 0x000f280000300800 */
[----:B------:R-:W-:Y:S01]  /*34ed0*/  STL [R1+0x7cc], R43 ;  /* 0x0007cc2b01007387 */ /* 0x000fe20000100800 */
[--C-:B--2---:R-:W-:Y:S01]  /*34ee0*/  IMAD.X R68, R68, 0x1, R69.reuse, P4 ;  /* 0x0000000144447824 */ /* 0x104fe200020e0645 */
[----:B---3--:R-:W-:Y:S01]  /*34ef0*/  PRMT R72, RZ, 0x7610, R72 ;  /* 0x00007610ff487816 */ /* 0x008fe20000000048 */
[----:B------:R-:W-:-:S05]  /*34f00*/  IMAD.X R5, R5, 0x1, R69, P3 ;  /* 0x0000000105057824 */ /* 0x000fca00018e0645 */
[----:B------:R0:W-:Y:S04]  /*34f10*/  STL [R1+0x7c0], R5 ;  /* 0x0007c00501007387 */ /* 0x0001e80000100800 */
[----:B------:R0:W2:Y:S02]  /*34f20*/  @!P1 LDG.E.U16 R72, desc[UR20][R4.64] ;  /* 0x0000001404489981 */ /* 0x0000a4000c1e1500 */
[----:B0-----:R-:W-:Y:S02]  /*34f30*/  IMAD.MOV.U32 R5, RZ, RZ, R68 ;  /* 0x000000ffff057224 */ /* 0x001fe400078e0044 */
[----:B------:R-:W-:-:S05]  /*34f40*/  @!P1 IMAD.MOV.U32 R4, RZ, RZ, R43 ;  /* 0x000000ffff049224 */ /* 0x000fca00078e002b */
[----:B------:R0:W3:Y:S01]  /*34f50*/  @!P1 LDG.E.U16 R37, desc[UR20][R4.64] ;  /* 0x0000001404259981 */ /* 0x0000e2000c1e1500 */
[----:B------:R-:W-:-:S05]  /*34f60*/  IADD3 R19, P3, PT, R19, R70, RZ ;  /* 0x0000004613137210 */ /* 0x000fca0007f7e0ff */
[----:B------:R-:W-:Y:S01]  /*34f70*/  STL [R1+0x7d4], R19 ;  /* 0x0007d41301007387 */ /* 0x000fe20000100800 */
[----:B------:R-:W-:-:S03]  /*34f80*/  IMAD.X R33, R33, 0x1, R69, P3 ;  /* 0x0000000121217824 */ /* 0x000fc600018e0645 */
[----:B------:R-:W3:Y:S01]  /*34f90*/  LDL.LU R15, [R1+0x404] ;  /* 0x00040400010f7983 */ /* 0x000ee20000300800 */
[----:B------:R-:W-:-:S03]  /*34fa0*/  PRMT R12, RZ, 0x7610, R12 ;  /* 0x00007610ff0c7816 */ /* 0x000fc6000000000c */
[----:B------:R-:W-:Y:S01]  /*34fb0*/  STL [R1+0x7c8], R68 ;  /* 0x0007c84401007387 */ /* 0x000fe20000100800 */
[----:B----4-:R-:W-:Y:S01]  /*34fc0*/  IADD3 R9, P3, PT, R9, R70, RZ ;  /* 0x0000004609097210 */ /* 0x010fe20007f7e0ff */
[----:B0-----:R-:W-:Y:S02]  /*34fd0*/  @!P1 IMAD.MOV.U32 R4, RZ, RZ, R19 ;  /* 0x000000ffff049224 */ /* 0x001fe400078e0013 */
[----:B------:R-:W-:-:S05]  /*34fe0*/  @!P1 IMAD.MOV.U32 R5, RZ, RZ, R33 ;  /* 0x000000ffff059224 */ /* 0x000fca00078e0021 */
[----:B------:R0:W4:Y:S04]  /*34ff0*/  @!P1 LDG.E.U16 R12, desc[UR20][R4.64] ;  /* 0x00000014040c9981 */ /* 0x000128000c1e1500 */
[----:B--2---:R1:W-:Y:S04]  /*35000*/  STL [R1+0xac], R72 ;  /* 0x0000ac4801007387 */ /* 0x0043e80000100800 */
[----:B-1----:R-:W2:Y:S04]  /*35010*/  LDL.LU R72, [R1+0x1358] ;  /* 0x0013580001487983 */ /* 0x002ea80000300800 */
[----:B------:R-:W2:Y:S04]  /*35020*/  LDL.LU R68, [R1+0x1354] ;  /* 0x0013540001447983 */ /* 0x000ea80000300800 */
[----:B------:R-:W2:Y:S04]  /*35030*/  LDL.LU R43, [R1+0x7e0] ;  /* 0x0007e000012b7983 */ /* 0x000ea80000300800 */
[----:B------:R-:W-:Y:S04]  /*35040*/  STL [R1+0x7d0], R33 ;  /* 0x0007d02101007387 */ /* 0x000fe80000100800 */
[----:B---3--:R1:W-:Y:S04]  /*35050*/  STL [R1+0xa8], R37 ;  /* 0x0000a82501007387 */ /* 0x0083e80000100800 */
[----:B-1----:R-:W3:Y:S04]  /*35060*/  LDL.LU R37, [R1+0x400] ;  /* 0x0004000001257983 */ /* 0x002ee80000300800 */
[----:B------:R-:W-:Y:S04]  /*35070*/  STL [R1+0x7dc], R9 ;  /* 0x0007dc0901007387 */ /* 0x000fe80000100800 */
[----:B------:R-:W3:Y:S01]  /*35080*/  LDL.LU R4, [R1+0x7d8] ;  /* 0x0007d80001047983 */ /* 0x000ee20000300800 */
[----:B0-----:R-:W-:Y:S01]  /*35090*/  IMAD.MOV.U32 R5, RZ, RZ, R9 ;  /* 0x000000ffff057224 */ /* 0x001fe200078e0009 */
[----:B------:R-:W-:-:S02]  /*350a0*/  IADD3 R42, P4, PT, R42, R70, RZ ;  /* 0x000000462a2a7210 */ /* 0x000fc40007f9e0ff */
[----:B------:R-:W3:Y:S04]  /*350b0*/  LDL.LU R19, [R1+0x408] ;  /* 0x0004080001137983 */ /* 0x000ee80000300800 */
[----:B----4-:R0:W-:Y:S01]  /*350c0*/  STL [R1+0xa4], R12 ;  /* 0x0000a40c01007387 */ /* 0x0101e20000100800 */
[----:B------:R-:W-:-:S03]  /*350d0*/  PRMT R35, RZ, 0x7610, R35 ;  /* 0x00007610ff237816 */ /* 0x000fc60000000023 */
[----:B0-----:R-:W4:Y:S04]  /*350e0*/  LDL.LU R12, [R1+0x40c] ;  /* 0x00040c00010c7983 */ /* 0x001f280000300800 */
[----:B------:R-:W4:Y:S04]  /*350f0*/  LDL.LU R33, [R1+0x7ec] ;  /* 0x0007ec0001217983 */ /* 0x000f280000300800 */
[----:B------:R-:W4:Y:S04]  /*35100*/  LDL.LU R9, [R1+0x7f4] ;  /* 0x0007f40001097983 */ /* 0x000f280000300800 */
[----:B------:R-:W-:Y:S01]  /*35110*/  STL [R1+0x7e4], R42 ;  /* 0x0007e42a01007387 */ /* 0x000fe20000100800 */
[----:B------:R-:W-:-:S02]  /*35120*/  PRMT R38, RZ, 0x7610, R38 ;  /* 0x00007610ff267816 */ /* 0x000fc40000000026 */
[----:B------:R-:W-:Y:S01]  /*35130*/  PRMT R36, RZ, 0x7610, R36 ;  /* 0x00007610ff247816 */ /* 0x000fe20000000024 */
[--C-:B--2---:R-:W-:Y:S02]  /*35140*/  IMAD.X R43, R43, 0x1, R69.reuse, P4 ;  /* 0x000000012b2b7824 */ /* 0x104fe400020e0645 */
[----:B---3--:R-:W-:-:S05]  /*35150*/  IMAD.X R4, R4, 0x1, R69, P3 ;  /* 0x0000000104047824 */ /* 0x008fca00018e0645 */
[----:B------:R-:W-:Y:S01]  /*35160*/  @!P1 LOP3.LUT R5, R5, R4, RZ, 0x3c, !PT ;  /* 0x0000000405059212 */ /* 0x000fe200078e3cff */
[----:B------:R0:W-:Y:S01]  /*35170*/  STL [R1+0x7d8], R4 ;  /* 0x0007d80401007387 */ /* 0x0001e20000100800 */
[----:B------:R-:W-:Y:S02]  /*35180*/  IADD3 R15, P3, PT, R15, R70, RZ ;  /* 0x000000460f0f7210 */ /* 0x000fe40007f7e0ff */
[----:B0-----:R-:W-:-:S04]  /*35190*/  @!P1 LOP3.LUT R4, R5, R4, RZ, 0x3c, !PT ;  /* 0x0000000405049212 */ /* 0x001fc800078e3cff */
[----:B------:R-:W-:Y:S01]  /*351a0*/  @!P1 LOP3.LUT R5, R5, R4, RZ, 0x3c, !PT ;  /* 0x0000000405059212 */ /* 0x000fe200078e3cff */
[----:B------:R-:W-:-:S04]  /*351b0*/  IMAD.X R37, R37, 0x1, R69, P3 ;  /* 0x0000000125257824 */ /* 0x000fc800018e0645 */
[----:B------:R0:W2:Y:S02]  /*351c0*/  @!P1 LDG.E.U16 R35, desc[UR20][R4.64] ;  /* 0x0000001404239981 */ /* 0x0000a4000c1e1500 */
[----:B0-----:R-:W-:Y:S02]  /*351d0*/  @!P1 IMAD.MOV.U32 R4, RZ, RZ, R42 ;  /* 0x000000ffff049224 */ /* 0x001fe400078e002a */
[----:B------:R-:W-:-:S05]  /*351e0*/  @!P1 IMAD.MOV.U32 R5, RZ, RZ, R43 ;  /* 0x000000ffff059224 */ /* 0x000fca00078e002b */
[----:B------:R0:W3:Y:S02]  /*351f0*/  @!P1 LDG.E.U16 R38, desc[UR20][R4.64] ;  /* 0x0000001404269981 */ /* 0x0000e4000c1e1500 */
[----:B0-----:R-:W-:Y:S02]  /*35200*/  @!P1 IMAD.MOV.U32 R4, RZ, RZ, R15 ;  /* 0x000000ffff049224 */ /* 0x001fe400078e000f */
[----:B------:R-:W-:-:S05]  /*35210*/  @!P1 IMAD.MOV.U32 R5, RZ, RZ, R37 ;  /* 0x000000ffff059224 */ /* 0x000fca00078e0025 */
[----:B------:R0:W3:Y:S04]  /*35220*/  @!P1 LDG.E.U16 R36, desc[UR20][R4.64] ;  /* 0x0000001404249981 */ /* 0x0000e8000c1e1500 */
[----:B------:R-:W-:Y:S04]  /*35230*/  STL [R1+0x404], R15 ;  /* 0x0004040f01007387 */ /* 0x000fe80000100800 */
[----:B------:R-:W-:Y:S01]  /*35240*/  STL [R1+0x7e0], R43 ;  /* 0x0007e02b01007387 */ /* 0x000fe20000100800 */
[-C--:B----4-:R-:W-:Y:S02]  /*35250*/  IADD3 R12, P3, PT, R12, R70.reuse, RZ ;  /* 0x000000460c0c7210 */ /* 0x090fe40007f7e0ff */
[----:B------:R-:W-:-:S03]  /*35260*/  IADD3 R33, P4, PT, R33, R70, RZ ;  /* 0x0000004621217210 */ /* 0x000fc60007f9e0ff */
[----:B------:R-:W-:Y:S01]  /*35270*/  IMAD.X R19, R19, 0x1, R69, P3 ;  /* 0x0000000113137824 */ /* 0x000fe200018e0645 */
[----:B------:R-:W-:Y:S01]  /*35280*/  PRMT R72, RZ, 0x7610, R72 ;  /* 0x00007610ff487816 */ /* 0x000fe20000000048 */
[----:B0-----:R-:W-:Y:S01]  /*35290*/  @!P1 IMAD.MOV.U32 R4, RZ, RZ, R12 ;  /* 0x000000ffff049224 */ /* 0x001fe200078e000c */
[----:B------:R-:W-:Y:S01]  /*352a0*/  IADD3 R9, P3, PT, R9, R70, RZ ;  /* 0x0000004609097210 */ /* 0x000fe20007f7e0ff */
[----:B------:R-:W-:-:S05]  /*352b0*/  @!P1 IMAD.MOV.U32 R5, RZ, RZ, R19 ;  /* 0x000000ffff059224 */ /* 0x000fca00078e0013 */
[----:B------:R0:W4:Y:S04]  /*352c0*/  @!P1 LDG.E.U16 R72, desc[UR20][R4.64] ;  /* 0x0000001404489981 */ /* 0x000128000c1e1500 */
[----:B--2---:R1:W-:Y:S04]  /*352d0*/  STL [R1+0xa0], R35 ;  /* 0x0000a02301007387 */ /* 0x0043e80000100800 */
[----:B-1----:R-:W2:Y:S04]  /*352e0*/  LDL.LU R35, [R1+0x7e8] ;  /* 0x0007e80001237983 */ /* 0x002ea80000300800 */
[----:B------:R-:W-:Y:S04]  /*352f0*/  STL [R1+0x400], R37 ;  /* 0x0004002501007387 */ /* 0x000fe80000100800 */
[----:B------:R-:W4:Y:S04]  /*35300*/  LDL.LU R15, [R1+0x7f0] ;  /* 0x0007f000010f7983 */ /* 0x000f280000300800 */
[----:B------:R-:W-:Y:S04]  /*35310*/  STL [R1+0x40c], R12 ;  /* 0x00040c0c01007387 */ /* 0x000fe80000100800 */
[----:B---3--:R1:W-:Y:S04]  /*35320*/  STL [R1+0x98], R36 ;  /* 0x0000982401007387 */ /* 0x0083e80000100800 */
[----:B-1----:R-:W3:Y:S04]  /*35330*/  LDL.LU R36, [R1+0x7fc] ;  /* 0x0007fc0001247983 */ /* 0x002ee80000300800 */
[----:B------:R-:W-:Y:S04]  /*35340*/  STL [R1+0x7ec], R33 ;  /* 0x0007ec2101007387 */ /* 0x000fe80000100800 */
[----:B------:R1:W-:Y:S04]  /*35350*/  STL [R1+0x408], R19 ;  /* 0x0004081301007387 */ /* 0x0003e80000100800 */
[----:B------:R-:W-:Y:S04]  /*35360*/  STL [R1+0x7f4], R9 ;  /* 0x0007f40901007387 */ /* 0x000fe80000100800 */
[----:B------:R-:W3:Y:S01]  /*35370*/  LDL.LU R37, [R1+0x7f8] ;  /* 0x0007f80001257983 */ /* 0x000ee20000300800 */
[----:B------:R-:W-:Y:S01]  /*35380*/  PRMT R27, RZ, 0x7610, R27 ;  /* 0x00007610ff1b7816 */ /* 0x000fe2000000001b */
[----:B0-----:R-:W-:Y:S01]  /*35390*/  @!P1 IMAD.MOV.U32 R4, RZ, RZ, R33 ;  /* 0x000000ffff049224 */ /* 0x001fe200078e0021 */
[----:B------:R-:W-:-:S02]  /*353a0*/  PRMT R8, RZ, 0x7610, R8 ;  /* 0x00007610ff087816 */ /* 0x000fc40000000008 */
[----:B------:R-:W-:Y:S01]  /*353b0*/  PRMT R30, RZ, 0x7610, R30 ;  /* 0x00007610ff1e7816 */ /* 0x000fe2000000001e */
[----:B--2---:R-:W-:-:S04]  /*353c0*/  IMAD.X R35, R35, 0x1, R69, P4 ;  /* 0x0000000123237824 */ /* 0x004fc800020e0645 */
[----:B------:R-:W-:Y:S02]  /*353d0*/  @!P1 IMAD.MOV.U32 R5, RZ, RZ, R35 ;  /* 0x000000ffff059224 */ /* 0x000fe400078e0023 */
[----:B----4-:R-:W-:-:S03]  /*353e0*/  IMAD.X R15, R15, 0x1, R69, P3 ;  /* 0x000000010f0f7824 */ /* 0x010fc600018e0645 */
[----:B------:R0:W2:Y:S04]  /*353f0*/  @!P1 LDG.E.U16 R27, desc[UR20][R4.64] ;  /* 0x00000014041b9981 */ /* 0x0000a8000c1e1500 */
[----:B------:R4:W-:Y:S04]  /*35400*/  STL [R1+0x7e8], R35 ;  /* 0x0007e82301007387 */ /* 0x0009e80000100800 */
[----:B------:R-:W2:Y:S01]  /*35410*/  LDL.LU R12, [R1+0x804] ;  /* 0x00080400010c7983 */ /* 0x000ea20000300800 */
[----:B0-----:R-:W-:Y:S02]  /*35420*/  @!P1 IMAD.MOV.U32 R4, RZ, RZ, R9 ;  /* 0x000000ffff049224 */ /* 0x001fe400078e0009 */
[----:B------:R-:W-:Y:S01]  /*35430*/  @!P1 IMAD.MOV.U32 R5, RZ, RZ, R15 ;  /* 0x000000ffff059224 */ /* 0x000fe200078e000f */
[----:B-1----:R-:W2:Y:S04]  /*35440*/  LDL.LU R19, [R1+0x80c] ;  /* 0x00080c0001137983 */ /* 0x002ea80000300800 */
[----:B------:R0:W2:Y:S01]  /*35450*/  @!P1 LDG.E.U16 R8, desc[UR20][R4.64] ;  /* 0x0000001404089981 */ /* 0x0000a2000c1e1500 */
[----:B---3--:R-:W-:-:S03]  /*35460*/  IADD3 R36, P3, PT, R36, R70, RZ ;  /* 0x0000004624247210 */ /* 0x008fc60007f7e0ff */
[----:B------:R-:W-:Y:S04]  /*35470*/  STL [R1+0x12e4], R72 ;  /* 0x0012e44801007387 */ /* 0x000fe80000100800 */
[----:B----4-:R-:W3:Y:S01]  /*35480*/  LDL.LU R35, [R1+0x800] ;  /* 0x0008000001237983 */ /* 0x010ee20000300800 */
[----:B0-----:R-:W-:-:S03]  /*35490*/  @!P1 IMAD.MOV.U32 R4, RZ, RZ, R36 ;  /* 0x000000ffff049224 */ /* 0x001fc600078e0024 */
[----:B------:R-:W-:Y:S01]  /*354a0*/  STL [R1+0x7f0], R15 ;  /* 0x0007f00f01007387 */ /* 0x000fe20000100800 */
[----:B------:R-:W-:-:S03]  /*354b0*/  IMAD.X R37, R37, 0x1, R69, P3 ;  /* 0x0000000125257824 */ /* 0x000fc600018e0645 */
[----:B------:R-:W-:Y:S01]  /*354c0*/  STL [R1+0x9c], R38 ;  /* 0x00009c2601007387 */ /* 0x000fe20000100800 */
[----:B------:R-:W-:-:S03]  /*354d0*/  @!P1 IMAD.MOV.U32 R5, RZ, RZ, R37 ;  /* 0x000000ffff059224 */ /* 0x000fc600078e0025 */
[----:B------:R-:W4:Y:S04]  /*354e0*/  LDL.LU R33, [R1+0x808] ;  /* 0x0008080001217983 */ /* 0x000f280000300800 */
[----:B------:R0:W4:Y:S04]  /*354f0*/  @!P1 LDG.E.U16 R30, desc[UR20][R4.64] ;  /* 0x00000014041e9981 */ /* 0x000128000c1e1500 */
[----:B------:R-:W-:Y:S01]  /*35500*/  STL [R1+0x7fc], R36 ;  /* 0x0007fc2401007387 */ /* 0x000fe20000100800 */
[----:B------:R-:W-:Y:S02]  /*35510*/  PRMT R34, RZ, 0x7610, R34 ;  /* 0x00007610ff227816 */ /* 0x000fe40000000022 */
[----:B------:R-:W-:Y:S01]  /*35520*/  PRMT R17, RZ, 0x7610, R17 ;  /* 0x00007610ff117816 */ /* 0x000fe20000000011 */
[----:B--2---:R1:W-:Y:S01]  /*35530*/  STL [R1+0x90], R27 ;  /* 0x0000901b01007387 */ /* 0x0043e20000100800 */
[----:B------:R-:W-:-:S03]  /*35540*/  IADD3 R12, P4, PT, R12, R70, RZ ;  /* 0x000000460c0c7210 */ /* 0x000fc60007f9e0ff */
[----:B-1----:R-:W2:Y:S01]  /*35550*/  LDL.LU R27, [R1+0x810] ;  /* 0x00081000011b7983 */ /* 0x002ea20000300800 */
[----:B------:R-:W-:-:S03]  /*35560*/  IADD3 R19, P3, PT, R19, R70, RZ ;  /* 0x0000004613137210 */ /* 0x000fc60007f7e0ff */
[----:B------:R1:W-:Y:S01]  /*35570*/  STL [R1+0x8c], R8 ;  /* 0x00008c0801007387 */ /* 0x0003e20000100800 */
[----:B0-----:R-:W-:-:S03]  /*35580*/  @!P1 IMAD.MOV.U32 R4, RZ, RZ, R12 ;  /* 0x000000ffff049224 */ /* 0x001fc600078e000c */
[----:B-1----:R-:W2:Y:S01]  /*35590*/  LDL.LU R8, [R1+0x814] ;  /* 0x0008140001087983 */ /* 0x002ea20000300800 */
[----:B---3--:R-:W-:-:S03]  /*355a0*/  IMAD.X R35, R35, 0x1, R69, P4 ;  /* 0x0000000123237824 */ /* 0x008fc600020e0645 */
[----:B------:R-:W3:Y:S01]  /*355b0*/  LDL.LU R15, [R1+0x414] ;  /* 0x00041400010f7983 */ /* 0x000ee20000300800 */
[----:B------:R-:W-:-:S03]  /*355c0*/  @!P1 IMAD.MOV.U32 R5, RZ, RZ, R35 ;  /* 0x000000ffff059224 */ /* 0x000fc600078e0023 */
[----:B------:R-:W3:Y:S04]  /*355d0*/  LDL.LU R9, [R1+0x41c] ;  /* 0x00041c0001097983 */ /* 0x000ee80000300800 */
[----:B------:R-:W-:Y:S04]  /*355e0*/  STL [R1+0x804], R12 ;  /* 0x0008040c01007387 */ /* 0x000fe80000100800 */
[----:B------:R-:W-:Y:S01]  /*355f0*/  STL [R1+0x7f8], R37 ;  /* 0x0007f82501007387 */ /* 0x000fe20000100800 */
[----:B----4-:R-:W-:-:S03]  /*35600*/  IMAD.X R33, R33, 0x1, R69, P3 ;  /* 0x0000000121217824 */ /* 0x010fc600018e0645 */
[----:B------:R-:W-:Y:S04]  /*35610*/  STL [R1+0x80c], R19 ;  /* 0x00080c1301007387 */ /* 0x000fe80000100800 */
[----:B------:R-:W-:Y:S04]  /*35620*/  STL [R1+0x800], R35 ;  /* 0x0008002301007387 */ /* 0x000fe80000100800 */
[----:B------:R0:W-:Y:S04]  /*35630*/  STL [R1+0x88], R30 ;  /* 0x0000881e01007387 */ /* 0x0001e80000100800 */
[----:B------:R1:W4:Y:S04]  /*35640*/  @!P1 LDG.E.U16 R34, desc[UR20][R4.64] ;  /* 0x0000001404229981 */ /* 0x000328000c1e1500 */
[----:B0-----:R-:W4:Y:S01]  /*35650*/  LDL.LU R30, [R1+0x410] ;  /* 0x00041000011e7983 */ /* 0x001f220000300800 */
[----:B-1----:R-:W-:-:S03]  /*35660*/  @!P1 IMAD.MOV.U32 R4, RZ, RZ, R19 ;  /* 0x000000ffff049224 */ /* 0x002fc600078e0013 */
[----:B------:R-:W4:Y:S01]  /*35670*/  LDL.LU R12, [R1+0x418] ;  /* 0x00041800010c7983 */ /* 0x000f220000300800 */
[----:B------:R-:W-:-:S05]  /*35680*/  @!P1 IMAD.MOV.U32 R5, RZ, RZ, R33 ;  /* 0x000000ffff059224 */ /* 0x000fca00078e0021 */
[----:B------:R0:W4:Y:S01]  /*35690*/  @!P1 LDG.E.U16 R17, desc[UR20][R4.64] ;  /* 0x0000001404119981 */ /* 0x000122000c1e1500 */
[----:B------:R-:W-:Y:S02]  /*356a0*/  PRMT R32, RZ, 0x7610, R32 ;  /* 0x00007610ff207816 */ /* 0x000fe40000000020 */
[----:B------:R-:W-:Y:S01]  /*356b0*/  PRMT R14, RZ, 0x7610, R14 ;  /* 0x00007610ff0e7816 */ /* 0x000fe2000000000e */
[----:B------:R-:W-:Y:S04]  /*356c0*/  STL [R1+0x808], R33 ;  /* 0x0008082101007387 */ /* 0x000fe80000100800 */
[----:B------:R-:W4:Y:S01]  /*356d0*/  LDL.LU R19, [R1+0x81c] ;  /* 0x00081c0001137983 */ /* 0x000f220000300800 */
[----:B------:R-:W-:Y:S02]  /*356e0*/  PRMT R71, RZ, 0x7610, R71 ;  /* 0x00007610ff477816 */ /* 0x000fe40000000047 */
[----:B--2---:R-:W-:-:S02]  /*356f0*/  IADD3 R8, P3, PT, R8, R70, RZ ;  /* 0x0000004608087210 */ /* 0x004fc40007f7e0ff */
[----:B---3--:R-:W-:-:S03]  /*35700*/  IADD3 R15, P4, PT, R15, R70, RZ ;  /* 0x000000460f0f7210 */ /* 0x008fc60007f9e0ff */
[----:B------:R-:W-:Y:S02]  /*35710*/  IMAD.X R27, R27, 0x1, R69, P3 ;  /* 0x000000011b1b7824 */ /* 0x000fe400018e0645 */
[----:B0-----:R-:W-:Y:S02]  /*35720*/  @!P1 IMAD.MOV.U32 R4, RZ, RZ, R8 ;  /* 0x000000ffff049224 */ /* 0x001fe400078e0008 */
[----:B------:R-:W-:Y:S01]  /*35730*/  @!P1 IMAD.MOV.U32 R5, RZ, RZ, R27 ;  /* 0x000000ffff059224 */ /* 0x000fe200078e001b */
[----:B------:R-:W-:Y:S01]  /*35740*/  IADD3 R9, P3, PT, R9, R70, RZ ;  /* 0x0000004609097210 */ /* 0x000fe20007f7e0ff */
[----:B------:R-:W-:Y:S04]  /*35750*/  STL [R1+0x814], R8 ;  /* 0x0008140801007387 */ /* 0x000fe80000100800 */
[----:B------:R0:W2:Y:S02]  /*35760*/  @!P1 LDG.E.U16 R32, desc[UR20][R4.64] ;  /* 0x0000001404209981 */ /* 0x0000a4000c1e1500 */
[----:B0-----:R-:W-:-:S02]  /*35770*/  @!P1 IMAD.MOV.U32 R4, RZ, RZ, R15 ;  /* 0x000000ffff049224 */ /* 0x001fc400078e000f */
[----:B----4-:R-:W-:-:S04]  /*35780*/  IMAD.X R30, R30, 0x1, R69, P4 ;  /* 0x000000011e1e7824 */ /* 0x010fc800020e0645 */
[----:B------:R-:W-:Y:S02]  /*35790*/  @!P1 IMAD.MOV.U32 R5, RZ, RZ, R30 ;  /* 0x000000ffff059224 */ /* 0x000fe400078e001e */
[----:B------:R-:W-:-:S03]  /*357a0*/  IMAD.X R12, R12, 0x1, R69, P3 ;  /* 0x000000010c0c7824 */ /* 0x000fc600018e0645 */
[----:B------:R0:W3:Y:S04]  /*357b0*/  @!P1 LDG.E.U16 R14, desc[UR20][R4.64] ;  /* 0x00000014040e9981 */ /* 0x0000e8000c1e1500 */
[----:B------:R1:W-:Y:S01]  /*357c0*/  STL [R1+0x80], R17 ;  /* 0x0000801101007387 */ /* 0x0003e20000100800 */
[----:B0-----:R-:W-:-:S03]  /*357d0*/  @!P1 IMAD.MOV.U32 R4, RZ, RZ, R9 ;  /* 0x000000ffff049224 */ /* 0x001fc600078e0009 */
[----:B-1----:R-:W4:Y:S01]  /*357e0*/  LDL.LU R17, [R1+0x824] ;  /* 0x0008240001117983 */ /* 0x002f220000300800 */
[----:B------:R-:W-:-:S03]  /*357f0*/  @!P1 IMAD.MOV.U32 R5, RZ, RZ, R12 ;  /* 0x000000ffff059224 */ /* 0x000fc600078e000c */
[----:B------:R-:W-:Y:S04]  /*35800*/  STL [R1+0x414], R15 ;  /* 0x0004140f01007387 */ /* 0x000fe80000100800 */
[----:B------:R0:W-:Y:S04]  /*35810*/  STL [R1+0x810], R27 ;  /* 0x0008101b01007387 */ /* 0x0001e80000100800 */
[----:B------:R-:W-:Y:S04]  /*35820*/  STL [R1+0x41c], R9 ;  /* 0x00041c0901007387 */ /* 0x000fe80000100800 */
[----:B------:R1:W2:Y:S04]  /*35830*/  @!P1 LDG.E.U16 R71, desc[UR20][R4.64] ;  /* 0x0000001404479981 */ /* 0x0002a8000c1e1500 */
[----:B0-----:R-:W2:Y:S04]  /*35840*/  LDL.LU R27, [R1+0x818] ;  /* 0x00081800011b7983 */ /* 0x001ea80000300800 */
[----:B------:R0:W-:Y:S04]  /*35850*/  STL [R1+0x410], R30 ;  /* 0x0004101e01007387 */ /* 0x0001e80000100800 */
[----:B------:R-:W2:Y:S04]  /*35860*/  LDL.LU R8, [R1+0x82c] ;  /* 0x00082c0001087983 */ /* 0x000ea80000300800 */
[----:B0-----:R-:W2:Y:S01]  /*35870*/  LDL.LU R30, [R1+0x820] ;  /* 0x00082000011e7983 */ /* 0x001ea20000300800 */
[----:B------:R-:W-:-:S03]  /*35880*/  IADD3 R19, P3, PT, R19, R70, RZ ;  /* 0x0000004613137210 */ /* 0x000fc60007f7e0ff */
[----:B------:R0:W-:Y:S04]  /*35890*/  STL [R1+0x418], R12 ;  /* 0x0004180c01007387 */ /* 0x0001e80000100800 */
[----:B------:R-:W2:Y:S04]  /*358a0*/  LDL.LU R9, [R1+0x828] ;  /* 0x0008280001097983 */ /* 0x000ea80000300800 */
[----:B------:R-:W2:Y:S04]  /*358b0*/  LDL.LU R15, [R1+0x834] ;  /* 0x00083400010f7983 */ /* 0x000ea80000300800 */
[----:B------:R-:W-:Y:S04]  /*358c0*/  STL [R1+0x84], R34 ;  /* 0x0000842201007387 */ /* 0x000fe80000100800 */
[----:B------:R-:W-:Y:S04]  /*358d0*/  STL [R1+0x81c], R19 ;  /* 0x00081c1301007387 */ /* 0x000fe80000100800 */
[----:B0-----:R-:W2:Y:S01]  /*358e0*/  LDL.LU R12, [R1+0x83c] ;  /* 0x00083c00010c7983 */ /* 0x001ea20000300800 */
[----:B------:R-:W-:Y:S01]  /*358f0*/  PRMT R31, RZ, 0x7610, R31 ;  /* 0x00007610ff1f7816 */ /* 0x000fe2000000001f */
[----:B-1----:R-:W-:Y:S01]  /*35900*/  @!P1 IMAD.MOV.U32 R4, RZ, RZ, R19 ;  /* 0x000000ffff049224 */ /* 0x002fe200078e0013 */
[----:B------:R-:W-:Y:S01]  /*35910*/  PRMT R10, RZ, 0x7610, R10 ;  /* 0x00007610ff0a7816 */ /* 0x000fe2000000000a */
[----:B---3--:R0:W-:Y:S04]  /*35920*/  STL [R1+0x78], R14 ;  /* 0x0000780e01007387 */ /* 0x0081e80000100800 */
[----:B0-----:R-:W3:Y:S01]  /*35930*/  LDL.LU R14, [R1+0x844] ;  /* 0x00084400010e7983 */ /* 0x001ee20000300800 */
[----:B----4-:R-:W-:-:S03]  /*35940*/  IADD3 R17, P4, PT, R17, R70, RZ ;  /* 0x0000004611117210 */ /* 0x010fc60007f9e0ff */
[----:B--2---:R-:W-:Y:S01]  /*35950*/  STL [R1+0x12e8], R71 ;  /* 0x0012e84701007387 */ /* 0x004fe20000100800 */
[----:B------:R-:W-:-:S03]  /*35960*/  IMAD.X R27, R27, 0x1, R69, P3 ;  /* 0x000000011b1b7824 */ /* 0x000fc600018e0645 */
[----:B------:R-:W-:Y:S01]  /*35970*/  STL [R1+0x824], R17 ;  /* 0x0008241101007387 */ /* 0x000fe20000100800 */
[----:B------:R-:W-:Y:S01]  /*35980*/  @!P1 IMAD.MOV.U32 R5, RZ, RZ, R27 ;  /* 0x000000ffff059224 */ /* 0x000fe200078e001b */
[----:B------:R-:W-:Y:S02]  /*35990*/  IADD3 R8, P3, PT, R8, R70, RZ ;  /* 0x0000004608087210 */ /* 0x000fe40007f7e0ff */
[----:B------:R0:W-:Y:S04]  /*359a0*/  STL [R1+0x818], R27 ;  /* 0x0008181b01007387 */ /* 0x0001e80000100800 */
[----:B------:R-:W-:Y:S01]  /*359b0*/  STL [R1+0x82c], R8 ;  /* 0x00082c0801007387 */ /* 0x000fe20000100800 */
[----:B------:R-:W-:-:S03]  /*359c0*/  IMAD.X R30, R30, 0x1, R69, P4 ;  /* 0x000000011e1e7824 */ /* 0x000fc600020e0645 */
[----:B------:R-:W2:Y:S04]  /*359d0*/  LDL.LU R19, [R1+0x830] ;  /* 0x0008300001137983 */ /* 0x000ea80000300800 */
[----:B------:R1:W4:Y:S04]  /*359e0*/  @!P1 LDG.E.U16 R31, desc[UR20][R4.64] ;  /* 0x00000014041f9981 */ /* 0x000328000c1e1500 */
[----:B------:R-:W-:Y:S04]  /*359f0*/  STL [R1+0x820], R30 ;  /* 0x0008201e01007387 */ /* 0x000fe80000100800 */
[----:B0-----:R-:W4:Y:S01]  /*35a00*/  LDL.LU R27, [R1+0x838] ;  /* 0x00083800011b7983 */ /* 0x001f220000300800 */
[----:B-1----:R-:W-:-:S02]  /*35a10*/  @!P1 IMAD.MOV.U32 R4, RZ, RZ, R17 ;  /* 0x000000ffff049224 */ /* 0x002fc400078e0011 */
[----:B------:R-:W-:-:S05]  /*35a20*/  @!P1 IMAD.MOV.U32 R5, RZ, RZ, R30 ;  /* 0x000000ffff059224 */ /* 0x000fca00078e001e */
[----:B------:R0:W4:Y:S01]  /*35a30*/  @!P1 LDG.E.U16 R10, desc[UR20][R4.64] ;  /* 0x00000014040a9981 */ /* 0x000122000c1e1500 */
[----:B------:R-:W-:Y:S01]  /*35a40*/  IMAD.X R9, R9, 0x1, R69, P3 ;  /* 0x0000000109097824 */ /* 0x000fe200018e0645 */
[-C--:B------:R-:W-:Y:S02]  /*35a50*/  IADD3 R15, P3, PT, R15, R70.reuse, RZ ;  /* 0x000000460f0f7210 */ /* 0x080fe40007f7e0ff */
[----:B------:R-:W-:Y:S02]  /*35a60*/  PRMT R29, RZ, 0x7610, R29 ;  /* 0x00007610ff1d7816 */ /* 0x000fe4000000001d */
[----:B------:R-:W-:Y:S01]  /*35a70*/  IADD3 R12, P4, PT, R12, R70, RZ ;  /* 0x000000460c0c7210 */ /* 0x000fe20007f9e0ff */
[----:B0-----:R-:W-:Y:S02]  /*35a80*/  @!P1 IMAD.MOV.U32 R4, RZ, RZ, R8 ;  /* 0x000000ffff049224 */ /* 0x001fe400078e0008 */
[----:B------:R-:W-:Y:S01]  /*35a90*/  @!P1 IMAD.MOV.U32 R5, RZ, RZ, R9 ;  /* 0x000000ffff059224 */ /* 0x000fe200078e0009 */
[----:B------:R-:W-:Y:S01]  /*35aa0*/  PRMT R28, RZ, 0x7610, R28 ;  /* 0x00007610ff1c7816 */ /* 0x000fe2000000001c */
[----:B------:R-:W-:Y:S04]  /*35ab0*/  STL [R1+0x7c], R32 ;  /* 0x00007c2001007387 */ /* 0x000fe80000100800 */
[----:B------:R0:W4:Y:S04]  /*35ac0*/  @!P1 LDG.E.U16 R29, desc[UR20][R4.64] ;  /* 0x00000014041d9981 */ /* 0x000128000c1e1500 */
[----:B------:R1:W-:Y:S01]  /*35ad0*/  STL [R1+0x828], R9 ;  /* 0x0008280901007387 */ /* 0x0003e20000100800 */
[----:B------:R-:W-:-:S03]  /*35ae0*/  PRMT R20, RZ, 0x7610, R20 ;  /* 0x00007610ff147816 */ /* 0x000fc60000000014 */
[----:B------:R-:W4:Y:S01]  /*35af0*/  LDL.LU R17, [R1+0x840] ;  /* 0x0008400001117983 */ /* 0x000f220000300800 */
[----:B0-----:R-:W-:-:S03]  /*35b00*/  @!P1 IMAD.MOV.U32 R4, RZ, RZ, R15 ;  /* 0x000000ffff049224 */ /* 0x001fc600078e000f */
[----:B-1----:R-:W4:Y:S04]  /*35b10*/  LDL.LU R9, [R1+0x424] ;  /* 0x0004240001097983 */ /* 0x002f280000300800 */
[----:B------:R-:W-:Y:S01]  /*35b20*/  STL [R1+0x834], R15 ;  /* 0x0008340f01007387 */ /* 0x000fe20000100800 */
[----:B--2---:R-:W-:-:S04]  /*35b30*/  IMAD.X R19, R19, 0x1, R69, P3 ;  /* 0x0000000113137824 */ /* 0x004fc800018e0645 */
[----:B------:R-:W-:Y:S01]  /*35b40*/  @!P1 IMAD.MOV.U32 R5, RZ, RZ, R19 ;  /* 0x000000ffff059224 */ /* 0x000fe200078e0013 */
[----:B---3--:R-:W-:-:S04]  /*35b50*/  IADD3 R14, P3, PT, R14, R70, RZ ;  /* 0x000000460e0e7210 */ /* 0x008fc80007f7e0ff */
[----:B------:R0:W2:Y:S01]  /*35b60*/  @!P1 LDG.E.U16 R28, desc[UR20][R4.64] ;  /* 0x00000014041c9981 */ /* 0x0000a2000c1e1500 */
[----:B----4-:R-:W-:Y:S02]  /*35b70*/  IMAD.X R27, R27, 0x1, R69, P4 ;  /* 0x000000011b1b7824 */ /* 0x010fe400020e0645 */
[----:B0-----:R-:W-:Y:S01]  /*35b80*/  @!P1 IMAD.MOV.U32 R4, RZ, RZ, R12 ;  /* 0x000000ffff049224 */ /* 0x001fe200078e000c */
[----:B------:R0:W-:Y:S01]  /*35b90*/  STL [R1+0x6c], R10 ;  /* 0x00006c0a01007387 */ /* 0x0001e20000100800 */
[----:B------:R-:W-:-:S05]  /*35ba0*/  @!P1 IMAD.MOV.U32 R5, RZ, RZ, R27 ;  /* 0x000000ffff059224 */ /* 0x000fca00078e001b */
[----:B------:R1:W3:Y:S04]  /*35bb0*/  @!P1 LDG.E.U16 R20, desc[UR20][R4.64] ;  /* 0x0000001404149981 */ /* 0x0002e8000c1e1500 */
[----:B0-----:R-:W4:Y:S04]  /*35bc0*/  LDL.LU R10, [R1+0x42c] ;  /* 0x00042c00010a7983 */ /* 0x001f280000300800 */
[----:B------:R-:W2:Y:S04]  /*35bd0*/  LDL.LU R8, [R1+0x84c] ;  /* 0x00084c0001087983 */ /* 0x000ea80000300800 */
[----:B------:R-:W-:Y:S04]  /*35be0*/  STL [R1+0x83c], R12 ;  /* 0x00083c0c01007387 */ /* 0x000fe80000100800 */
[----:B------:R0:W-:Y:S04]  /*35bf0*/  STL [R1+0x830], R19 ;  /* 0x0008301301007387 */ /* 0x0001e80000100800 */
[----:B------:R-:W-:Y:S04]  /*35c00*/  STL [R1+0x844], R14 ;  /* 0x0008440e01007387 */ /* 0x000fe80000100800 */
[----:B0-----:R-:W2:Y:S04]  /*35c10*/  LDL.LU R19, [R1+0x420] ;  /* 0x0004200001137983 */ /* 0x001ea80000300800 */
[----:B------:R-:W-:Y:S04]  /*35c20*/  STL [R1+0x838], R27 ;  /* 0x0008381b01007387 */ /* 0x000fe80000100800 */
[----:B------:R-:W2:Y:S01]  /*35c30*/  LDL.LU R15, [R1+0x428] ;  /* 0x00042800010f7983 */ /* 0x000ea20000300800 */
[----:B------:R-:W-:Y:S01]  /*35c40*/  IMAD.X R17, R17, 0x1, R69, P3 ;  /* 0x0000000111117824 */ /* 0x000fe200018e0645 */
[----:B------:R-:W-:Y:S01]  /*35c50*/  IADD3 R9, P3, PT, R9, R70, RZ ;  /* 0x0000004609097210 */ /* 0x000fe20007f7e0ff */
[----:B-1----:R-:W-:Y:S01]  /*35c60*/  @!P1 IMAD.MOV.U32 R4, RZ, RZ, R14 ;  /* 0x000000ffff049224 */ /* 0x002fe200078e000e */
[----:B------:R-:W-:Y:S01]  /*35c70*/  PRMT R26, RZ, 0x7610, R26 ;  /* 0x00007610ff1a7816 */ /* 0x000fe2000000001a */
[----:B------:R-:W-:Y:S01]  /*35c80*/  STL [R1+0x70], R31 ;  /* 0x0000701f01007387 */ /* 0x000fe20000100800 */
[----:B------:R-:W-:-:S03]  /*35c90*/  @!P1 IMAD.MOV.U32 R5, RZ, RZ, R17 ;  /* 0x000000ffff059224 */ /* 0x000fc600078e0011 */
[----:B------:R-:W2:Y:S04]  /*35ca0*/  LDL.LU R12, [R1+0x848] ;  /* 0x00084800010c7983 */ /* 0x000ea80000300800 */
[----:B------:R-:W-:Y:S01]  /*35cb0*/  STL [R1+0x840], R17 ;  /* 0x0008401101007387 */ /* 0x000fe20000100800 */
[----:B------:R-:W-:-:S03]  /*35cc0*/  PRMT R25, RZ, 0x7610, R25 ;  /* 0x00007610ff197816 */ /* 0x000fc60000000019 */
[----:B------:R0:W2:Y:S01]  /*35cd0*/  @!P1 LDG.E.U16 R26, desc[UR20][R4.64] ;  /* 0x00000014041a9981 */ /* 0x0000a2000c1e1500 */
[----:B------:R-:W-:Y:S01]  /*35ce0*/  PRMT R3, RZ, 0x7610, R3 ;  /* 0x00007610ff037816 */ /* 0x000fe20000000003 */
[----:B0-----:R-:W-:Y:S02]  /*35cf0*/  @!P1 IMAD.MOV.U32 R4, RZ, RZ, R9 ;  /* 0x000000ffff049224 */ /* 0x001fe400078e0009 */
[----:B---3--:R0:W-:Y:S01]  /*35d00*/  STL [R1+0x60], R20 ;  /* 0x0000601401007387 */ /* 0x0081e20000100800 */
[----:B----4-:R-:W-:-:S03]  /*35d10*/  IADD3 R10, P4, PT, R10, R70, RZ ;  /* 0x000000460a0a7210 */ /* 0x010fc60007f9e0ff */
[----:B0-----:R-:W3:Y:S04]  /*35d20*/  LDL.LU R20, [R1+0x850] ;  /* 0x0008500001147983 */ /* 0x001ee80000300800 */
[----:B------:R-:W4:Y:S04]  /*35d30*/  LDL.LU R14, [R1+0x854] ;  /* 0x00085400010e7983 */ /* 0x000f280000300800 */
[----:B------:R-:W-:Y:S04]  /*35d40*/  STL [R1+0x424], R9 ;  /* 0x0004240901007387 */ /* 0x000fe80000100800 */
[----:B------:R-:W3:Y:S01]  /*35d50*/  LDL.LU R17, [R1+0x85c] ;  /* 0x00085c0001117983 */ /* 0x000ee20000300800 */
[----:B--2---:R-:W-:Y:S01]  /*35d60*/  IMAD.X R19, R19, 0x1, R69, P3 ;  /* 0x0000000113137824 */ /* 0x004fe200018e0645 */
[----:B------:R-:W-:-:S03]  /*35d70*/  IADD3 R8, P3, PT, R8, R70, RZ ;  /* 0x0000004608087210 */ /* 0x000fc60007f7e0ff */
[----:B------:R-:W-:Y:S01]  /*35d80*/  @!P1 IMAD.MOV.U32 R5, RZ, RZ, R19 ;  /* 0x000000ffff059224 */ /* 0x000fe200078e0013 */
[----:B------:R-:W-:Y:S01]  /*35d90*/  STL [R1+0x68], R29 ;  /* 0x0000681d01007387 */ /* 0x000fe20000100800 */
[----:B------:R-:W-:-:S03]  /*35da0*/  IMAD.X R15, R15, 0x1, R69, P4 ;  /* 0x000000010f0f7824 */ /* 0x000fc600020e0645 */
[----:B------:R0:W2:Y:S04]  /*35db0*/  @!P1 LDG.E.U16 R25, desc[UR20][R4.64] ;  /* 0x0000001404199981 */ /* 0x0000a8000c1e1500 */
[----:B------:R-:W-:Y:S04]  /*35dc0*/  STL [R1+0x42c], R10 ;  /* 0x00042c0a01007387 */ /* 0x000fe80000100800 */
[----:B------:R1:W-:Y:S01]  /*35dd0*/  STL [R1+0x420], R19 ;  /* 0x0004201301007387 */ /* 0x0003e20000100800 */
[----:B0-----:R-:W-:Y:S02]  /*35de0*/  @!P1 IMAD.MOV.U32 R4, RZ, RZ, R10 ;  /* 0x000000ffff049224 */ /* 0x001fe400078e000a */
[----:B------:R-:W-:Y:S01]  /*35df0*/  @!P1 IMAD.MOV.U32 R5, RZ, RZ, R15 ;  /* 0x000000ffff059224 */ /* 0x000fe200078e000f */
[----:B------:R-:W-:Y:S04]  /*35e00*/  STL [R1+0x84c], R8 ;  /* 0x00084c0801007387 */ /* 0x000fe80000100800 */
[----:B------:R0:W2:Y:S04]  /*35e10*/  @!P1 LDG.E.U16 R3, desc[UR20][R4.64] ;  /* 0x0000001404039981 */ /* 0x0000a8000c1e1500 */
[----:B-1----:R-:W2:Y:S04]  /*35e20*/  LDL.LU R19, [R1+0x858] ;  /* 0x0008580001137983 */ /* 0x002ea80000300800 */
[----:B------:R1:W-:Y:S04]  /*35e30*/  STL [R1+0x428], R15 ;  /* 0x0004280f01007387 */ /* 0x0003e80000100800 */
[----:B------:R-:W2:Y:S01]  /*35e40*/  LDL.LU R9, [R1+0x864] ;  /* 0x0008640001097983 */ /* 0x000ea20000300800 */
[----:B------:R-:W-:Y:S01]  /*35e50*/  IMAD.X R12, R12, 0x1, R69, P3 ;  /* 0x000000010c0c7824 */ /* 0x000fe200018e0645 */
[----:B------:R-:W-:Y:S01]  /*35e60*/  PRMT R24, RZ, 0x7610, R24 ;  /* 0x00007610ff187816 */ /* 0x000fe20000000018 */
[----:B0-----:R-:W-:-:S02]  /*35e70*/  @!P1 IMAD.MOV.U32 R4, RZ, RZ, R8 ;  /* 0x000000ffff049224 */ /* 0x001fc400078e0008 */
[----:B------:R-:W-:Y:S01]  /*35e80*/  @!P1 IMAD.MOV.U32 R5, RZ, RZ, R12 ;  /* 0x000000ffff059224 */ /* 0x000fe200078e000c */
[----:B------:R-:W-:Y:S01]  /*35e90*/  PRMT R23, RZ, 0x7610, R23 ;  /* 0x00007610ff177816 */ /* 0x000fe20000000017 */
[----:B------:R-:W-:Y:S04]  /*35ea0*/  STL [R1+0x64], R28 ;  /* 0x0000641c01007387 */ /* 0x000fe80000100800 */
[----:B------:R0:W2:Y:S01]  /*35eb0*/  @!P1 LDG.E.U16 R24, desc[UR20][R4.64] ;  /* 0x0000001404189981 */ /* 0x0000a2000c1e1500 */
[----:B------:R-:W-:-:S03]  /*35ec0*/  PRMT R11, RZ, 0x7610, R11 ;  /* 0x00007610ff0b7816 */ /* 0x000fc6000000000b */
[----:B------:R-:W2:Y:S04]  /*35ed0*/  LDL.LU R10, [R1+0x860] ;  /* 0x00086000010a7983 */ /* 0x000ea80000300800 */
[----:B------:R0:W-:Y:S01]  /*35ee0*/  STL [R1+0x848], R12 ;  /* 0x0008480c01007387 */ /* 0x0001e20000100800 */
[----:B----4-:R-:W-:-:S05]  /*35ef0*/  IADD3 R14, P3, PT, R14, R70, RZ ;  /* 0x000000460e0e7210 */ /* 0x010fca0007f7e0ff */
[----:B---3--:R-:W-:Y:S01]  /*35f00*/  IMAD.X R20, R20, 0x1, R69, P3 ;  /* 0x0000000114147824 */ /* 0x008fe200018e0645 */
[----:B------:R-:W-:Y:S01]  /*35f10*/  IADD3 R17, P4, PT, R17, R70, RZ ;  /* 0x0000004611117210 */ /* 0x000fe20007f9e0ff */
[----:B0-----:R-:W-:Y:S02]  /*35f20*/  @!P1 IMAD.MOV.U32 R4, RZ, RZ, R14 ;  /* 0x000000ffff049224 */ /* 0x001fe400078e000e */
[----:B------:R-:W-:-:S05]  /*35f30*/  @!P1 IMAD.MOV.U32 R5, RZ, RZ, R20 ;  /* 0x000000ffff059224 */ /* 0x000fca00078e0014 */
[----:B------:R0:W3:Y:S02]  /*35f40*/  @!P1 LDG.E.U16 R23, desc[UR20][R4.64] ;  /* 0x0000001404179981 */ /* 0x0000e4000c1e1500 */
[----:B0-----:R-:W-:Y:S02]  /*35f50*/  @!P1 IMAD.MOV.U32 R4, RZ, RZ, R17 ;  /* 0x000000ffff049224 */ /* 0x001fe400078e0011 */
[----:B--2---:R-:W-:Y:S01]  /*35f60*/  STL [R1+0x12ec], R3 ;  /* 0x0012ec0301007387 */ /* 0x004fe20000100800 */
[----:B------:R-:W-:-:S03]  /*35f70*/  IMAD.X R19, R19, 0x1, R69, P4 ;  /* 0x0000000113137824 */ /* 0x000fc600020e0645 */
[----:B-1----:R-:W2:Y:S01]  /*35f80*/  LDL.LU R15, [R1+0x868] ;  /* 0x00086800010f7983 */ /* 0x002ea20000300800 */
[----:B------:R-:W-:-:S03]  /*35f90*/  @!P1 IMAD.MOV.U32 R5, RZ, RZ, R19 ;  /* 0x000000ffff059224 */ /* 0x000fc600078e0013 */
[----:B------:R-:W4:Y:S01]  /*35fa0*/  LDL.LU R8, [R1+0x86c] ;  /* 0x00086c0001087983 */ /* 0x000f220000300800 */
[----:B------:R-:W-:-:S03]  /*35fb0*/  IADD3 R9, P3, PT, R9, R70, RZ ;  /* 0x0000004609097210 */ /* 0x000fc60007f7e0ff */
[----:B------:R-:W-:Y:S04]  /*35fc0*/  STL [R1+0x854], R14 ;  /* 0x0008540e01007387 */ /* 0x000fe80000100800 */
[----:B------:R-:W3:Y:S04]  /*35fd0*/  LDL.LU R12, [R1+0x874] ;  /* 0x00087400010c7983 */ /* 0x000ee80000300800 */
[----:B------:R-:W-:Y:S04]  /*35fe0*/  STL [R1+0x5c], R26 ;  /* 0x00005c1a01007387 */ /* 0x000fe80000100800 */
[----:B------:R0:W3:Y:S04]  /*35ff0*/  @!P1 LDG.E.U16 R11, desc[UR20][R4.64] ;  /* 0x00000014040b9981 */ /* 0x0000e8000c1e1500 */
[----:B------:R-:W-:Y:S04]  /*36000*/  STL [R1+0x85c], R17 ;  /* 0x00085c1101007387 */ /* 0x000fe80000100800 */
[----:B------:R1:W-:Y:S04]  /*36010*/  STL [R1+0x850], R20 ;  /* 0x0008501401007387 */ /* 0x0003e80000100800 */
[----:B------:R-:W-:Y:S04]  /*36020*/  STL [R1+0x864], R9 ;  /* 0x0008640901007387 */ /* 0x000fe80000100800 */
[----:B-1----:R-:W3:Y:S04]  /*36030*/  LDL.LU R20, [R1+0x870] ;  /* 0x0008700001147983 */ /* 0x002ee80000300800 */
[----:B------:R-:W-:Y:S04]  /*36040*/  STL [R1+0x858], R19 ;  /* 0x0008581301007387 */ /* 0x000fe80000100800 */
[----:B------:R-:W3:Y:S04]  /*36050*/  LDL.LU R14, [R1+0x434] ;  /* 0x00043400010e7983 */ /* 0x000ee80000300800 */
[----:B------:R-:W-:Y:S04]  /*36060*/  STL [R1+0x58], R25 ;  /* 0x0000581901007387 */ /* 0x000fe80000100800 */
[----:B------:R-:W3:Y:S01]  /*36070*/  LDL.LU R17, [R1+0x430] ;  /* 0x0004300001117983 */ /* 0x000ee20000300800 */
[----:B------:R-:W-:Y:S01]  /*36080*/  IMAD.X R10, R10, 0x1, R69, P3 ;  /* 0x000000010a0a7824 */ /* 0x000fe200018e0645 */
[----:B------:R-:W-:Y:S01]  /*36090*/  PRMT R22, RZ, 0x7610, R22 ;  /* 0x00007610ff167816 */ /* 0x000fe20000000016 */
[----:B0-----:R-:W-:-:S02]  /*360a0*/  @!P1 IMAD.MOV.U32 R4, RZ, RZ, R9 ;  /* 0x000000ffff049224 */ /* 0x001fc400078e0009 */
[----:B------:R-:W-:Y:S01]  /*360b0*/  @!P1 IMAD.MOV.U32 R5, RZ, RZ, R10 ;  /* 0x000000ffff059224 */ /* 0x000fe200078e000a */
[----:B------:R-:W-:Y:S01]  /*360c0*/  STL [R1+0x860], R10 ;  /* 0x0008600a01007387 */ /* 0x000fe20000100800 */
[----:B------:R-:W-:-:S03]  /*360d0*/  PRMT R21, RZ, 0x7610, R21 ;  /* 0x00007610ff157816 */ /* 0x000fc60000000015 */
[----:B------:R0:W3:Y:S01]  /*360e0*/  @!P1 LDG.E.U16 R22, desc[UR20][R4.64] ;  /* 0x0000001404169981 */ /* 0x0000e2000c1e1500 */
[----:B------:R-:W-:Y:S02]  /*360f0*/  PRMT R18, RZ, 0x7610, R18 ;  /* 0x00007610ff127816 */ /* 0x000fe40000000012 */
[----:B------:R-:W-:Y:S02]  /*36100*/  PRMT R71, RZ, 0x7610, R71 ;  /* 0x00007610ff477816 */ /* 0x000fe40000000047 */
[----:B----4-:R-:W-:-:S05]  /*36110*/  IADD3 R8, P3, PT, R8, R70, RZ ;  /* 0x0000004608087210 */ /* 0x010fca0007f7e0ff */
[----:B--2---:R-:W-:Y:S01]  /*36120*/  IMAD.X R15, R15, 0x1, R69, P3 ;  /* 0x000000010f0f7824 */ /* 0x004fe200018e0645 */
[----:B---3--:R-:W-:Y:S01]  /*36130*/  IADD3 R12, P4, PT, R12, R70, RZ ;  /* 0x000000460c0c7210 */ /* 0x008fe20007f9e0ff */
[----:B0-----:R-:W-:Y:S02]  /*36140*/  @!P1 IMAD.MOV.U32 R4, RZ, RZ, R8 ;  /* 0x000000ffff049224 */ /* 0x001fe400078e0008 */
[----:B------:R-:W-:Y:S01]  /*36150*/  @!P1 IMAD.MOV.U32 R5, RZ, RZ, R15 ;  /* 0x000000ffff059224 */ /* 0x000fe200078e000f */
[----:B------:R0:W-:Y:S04]  /*36160*/  STL [R1+0x48], R11 ;  /* 0x0000480b01007387 */ /* 0x0001e80000100800 */
[----:B------:R1:W2:Y:S04]  /*36170*/  @!P1 LDG.E.U16 R21, desc[UR20][R4.64] ;  /* 0x0000001404159981 */ /* 0x0002a8000c1e1500 */
[----:B0-----:R-:W3:Y:S04]  /*36180*/  LDL.LU R11, [R1+0x438] ;  /* 0x00043800010b7983 */ /* 0x001ee80000300800 */
[----:B------:R-:W4:Y:S04]  /*36190*/  LDL.LU R10, [R1+0x43c] ;  /* 0x00043c00010a7983 */ /* 0x000f280000300800 */
[----:B------:R-:W-:Y:S01]  /*361a0*/  STL [R1+0x86c], R8 ;  /* 0x00086c0801007387 */ /* 0x000fe20000100800 */
[----:B------:R-:W-:-:S03]  /*361b0*/  IMAD.X R20, R20, 0x1, R69, P4 ;  /* 0x0000000114147824 */ /* 0x000fc600020e0645 */
[----:B------:R-:W2:Y:S01]  /*361c0*/  LDL.LU R19, [R1+0x878] ;  /* 0x0008780001137983 */ /* 0x000ea20000300800 */
[----:B------:R-:W-:-:S03]  /*361d0*/  IADD3 R14, P3, PT, R14, R70, RZ ;  /* 0x000000460e0e7210 */ /* 0x000fc60007f7e0ff */
[----:B------:R-:W2:Y:S01]  /*361e0*/  LDL.LU R9, [R1+0x87c] ;  /* 0x00087c0001097983 */ /* 0x000ea20000300800 */
[----:B-1----:R-:W-:-:S03]  /*361f0*/  @!P1 IMAD.MOV.U32 R4, RZ, RZ, R12 ;  /* 0x000000ffff049224 */ /* 0x002fc600078e000c */
[----:B------:R-:W-:Y:S01]  /*36200*/  STL [R1+0x50], R24 ;  /* 0x0000501801007387 */ /* 0x000fe20000100800 */
[----:B------:R-:W-:-:S03]  /*36210*/  @!P1 IMAD.MOV.U32 R5, RZ, RZ, R20 ;  /* 0x000000ffff059224 */ /* 0x000fc600078e0014 */
[----:B------:R-:W-:Y:S01]  /*36220*/  STL [R1+0x874], R12 ;  /* 0x0008740c01007387 */ /* 0x000fe20000100800 */
[----:B------:R-:W-:-:S03]  /*36230*/  IMAD.X R17, R17, 0x1, R69, P3 ;  /* 0x0000000111117824 */ /* 0x000fc600018e0645 */
[----:B------:R0:W-:Y:S04]  /*36240*/  STL [R1+0x868], R15 ;  /* 0x0008680f01007387 */ /* 0x0001e80000100800 */
[----:B------:R-:W-:Y:S04]  /*36250*/  STL [R1+0x434], R14 ;  /* 0x0004340e01007387 */ /* 0x000fe80000100800 */
[----:B------:R1:W2:Y:S04]  /*36260*/  @!P1 LDG.E.U16 R18, desc[UR20][R4.64] ;  /* 0x0000001404129981 */ /* 0x0002a8000c1e1500 */
[----:B0-----:R-:W2:Y:S04]  /*36270*/  LDL.LU R15, [R1+0x880] ;  /* 0x00088000010f7983 */ /* 0x001ea80000300800 */
[----:B------:R-:W-:Y:S01]  /*36280*/  STL [R1+0x870], R20 ;  /* 0x0008701401007387 */ /* 0x000fe20000100800 */
[----:B-1----:R-:W-:-:S03]  /*36290*/  @!P1 IMAD.MOV.U32 R4, RZ, RZ, R14 ;  /* 0x000000ffff049224 */ /* 0x002fc600078e000e */
[----:B------:R-:W2:Y:S01]  /*362a0*/  LDL.LU R8, [R1+0x884] ;  /* 0x0008840001087983 */ /* 0x000ea20000300800 */
[----:B------:R-:W-:-:S05]  /*362b0*/  @!P1 IMAD.MOV.U32 R5, RZ, RZ, R17 ;  /* 0x000000ffff059224 */ /* 0x000fca00078e0011 */
[----:B------:R0:W2:Y:S01]  /*362c0*/  @!P1 LDG.E.U16 R71, desc[UR20][R4.64] ;  /* 0x0000001404479981 */ /* 0x0000a2000c1e1500 */
[----:B------:R-:W-:-:S03]  /*362d0*/  PRMT R2, RZ, 0x7610, R2 ;  /* 0x00007610ff027816 */ /* 0x000fc60000000002 */
[----:B------:R-:W-:Y:S01]  /*362e0*/  STL [R1+0x4c], R23 ;  /* 0x00004c1701007387 */ /* 0x000fe20000100800 */
[----:B------:R-:W-:-:S03]  /*362f0*/  PRMT R16, RZ, 0x7610, R16 ;  /* 0x00007610ff107816 */ /* 0x000fc60000000010 */
[----:B------:R-:W2:Y:S04]  /*36300*/  LDL.LU R12, [R1+0x88c] ;  /* 0x00088c00010c7983 */ /* 0x000ea80000300800 */
[----:B------:R-:W-:Y:S01]  /*36310*/  STL [R1+0x430], R17 ;  /* 0x0004301101007387 */ /* 0x000fe20000100800 */
[----:B------:R-:W-:Y:S02]  /*36320*/  PRMT R13, RZ, 0x7610, R13 ;  /* 0x00007610ff0d7816 */ /* 0x000fe4000000000d */
[----:B----4-:R-:W-:-:S05]  /*36330*/  IADD3 R10, P3, PT, R10, R70, RZ ;  /* 0x000000460a0a7210 */ /* 0x010fca0007f7e0ff */
[----:B---3--:R-:W-:Y:S02]  /*36340*/  IMAD.X R11, R11, 0x1, R69, P3 ;  /* 0x000000010b0b7824 */ /* 0x008fe400018e0645 */
[----:B0-----:R-:W-:Y:S02]  /*36350*/  @!P1 IMAD.MOV.U32 R4, RZ, RZ, R10 ;  /* 0x000000ffff049224 */ /* 0x001fe400078e000a */
[----:B------:R-:W-:Y:S01]  /*36360*/  @!P1 IMAD.MOV.U32 R5, RZ, RZ, R11 ;  /* 0x000000ffff059224 */ /* 0x000fe200078e000b */
[----:B--2---:R-:W-:-:S04]  /*36370*/  IADD3 R9, P4, PT, R9, R70, RZ ;  /* 0x0000004609097210 */ /* 0x004fc80007f9e0ff */
[----:B------:R0:W2:Y:S01]  /*36380*/  @!P1 LDG.E.U16 R2, desc[UR20][R4.64] ;  /* 0x0000001404029981 */ /* 0x0000a2000c1e1500 */
[----:B------:R-:W-:Y:S02]  /*36390*/  IMAD.X R19, R19, 0x1, R69, P4 ;  /* 0x0000000113137824 */ /* 0x000fe400020e0645 */
[----:B0-----:R-:W-:Y:S02]  /*363a0*/  @!P1 IMAD.MOV.U32 R4, RZ, RZ, R9 ;  /* 0x000000ffff049224 */ /* 0x001fe400078e0009 */
[----:B------:R-:W-:-:S05]  /*363b0*/  @!P1 IMAD.MOV.U32 R5, RZ, RZ, R19 ;  /* 0x000000ffff059224 */ /* 0x000fca00078e0013 */
[----:B------:R0:W3:Y:S04]  /*363c0*/  @!P1 LDG.E.U16 R16, desc[UR20][R4.64] ;  /* 0x0000001404109981 */ /* 0x0000e8000c1e1500 */
[----:B------:R1:W-:Y:S01]  /*363d0*/  STL [R1+0x3c], R18 ;  /* 0x00003c1201007387 */ /* 0x0003e20000100800 */
[----:B------:R-:W-:-:S03]  /*363e0*/  IADD3 R8, P3, PT, R8, R70, RZ ;  /* 0x0000004608087210 */ /* 0x000fc60007f7e0ff */
[----:B-1----:R-:W4:Y:S04]  /*363f0*/  LDL.LU R18, [R1+0x888] ;  /* 0x0008880001127983 */ /* 0x002f280000300800 */
[----:B------:R-:W4:Y:S01]  /*36400*/  LDL.LU R17, [R1+0x890] ;  /* 0x0008900001117983 */ /* 0x000f220000300800 */
[----:B------:R-:W-:-:S03]  /*36410*/  IMAD.X R15, R15, 0x1, R69, P3 ;  /* 0x000000010f0f7824 */ /* 0x000fc600018e0645 */
[----:B------:R-:W-:Y:S01]  /*36420*/  STL [R1+0x43c], R10 ;  /* 0x00043c0a01007387 */ /* 0x000fe20000100800 */
[----:B0-----:R-:W-:-:S03]  /*36430*/  @!P1 IMAD.MOV.U32 R4, RZ, RZ, R8 ;  /* 0x000000ffff049224 */ /* 0x001fc600078e0008 */
[----:B------:R-:W4:Y:S01]  /*36440*/  LDL.LU R14, [R1+0x894] ;  /* 0x00089400010e7983 */ /* 0x000f220000300800 */
[----:B------:R-:W-:-:S03]  /*36450*/  @!P1 IMAD.MOV.U32 R5, RZ, RZ, R15 ;  /* 0x000000ffff059224 */ /* 0x000fc600078e000f */
[----:B------:R-:W-:Y:S04]  /*36460*/  STL [R1+0x12f0], R71 ;  /* 0x0012f04701007387 */ /* 0x000fe80000100800 */
[----:B------:R-:W-:Y:S04]  /*36470*/  STL [R1+0x44], R22 ;  /* 0x0000441601007387 */ /* 0x000fe80000100800 */
[----:B------:R-:W-:Y:S04]  /*36480*/  STL [R1+0x87c], R9 ;  /* 0x00087c0901007387 */ /* 0x000fe80000100800 */
[----:B------:R0:W-:Y:S04]  /*36490*/  STL [R1+0x438], R11 ;  /* 0x0004380b01007387 */ /* 0x0001e80000100800 */
[----:B------:R-:W-:Y:S04]  /*364a0*/  STL [R1+0x884], R8 ;  /* 0x0008840801007387 */ /* 0x000fe80000100800 */
[----:B------:R1:W4:Y:S04]  /*364b0*/  @!P1 LDG.E.U16 R13, desc[UR20][R4.64] ;  /* 0x00000014040d9981 */ /* 0x000328000c1e1500 */
[----:B0-----:R-:W4:Y:S04]  /*364c0*/  LDL.LU R11, [R1+0x898] ;  /* 0x00089800010b7983 */ /* 0x001f280000300800 */
[----:B------:R-:W-:Y:S04]  /*364d0*/  STL [R1+0x878], R19 ;  /* 0x0008781301007387 */ /* 0x000fe80000100800 */
[----:B------:R-:W4:Y:S01]  /*364e0*/  LDL.LU R10, [R1+0x89c] ;  /* 0x00089c00010a7983 */ /* 0x000f220000300800 */
[----:B------:R-:W-:-:S02]  /*364f0*/  IADD3 R12, P3, PT, R12, R70, RZ ;  /* 0x000000460c0c7210 */ /* 0x000fc40007f7e0ff */
[----:B------:R-:W-:-:S03]  /*36500*/  PRMT R7, RZ, 0x7610, R7 ;  /* 0x00007610ff077816 */ /* 0x000fc60000000007 */
[----:B-1----:R-:W-:Y:S01]  /*36510*/  @!P1 IMAD.MOV.U32 R4, RZ, RZ, R12 ;  /* 0x000000ffff049224 */ /* 0x002fe200078e000c */
[----:B------:R-:W-:Y:S01]  /*36520*/  PRMT R6, RZ, 0x7610, R6 ;  /* 0x00007610ff067816 */ /* 0x000fe20000000006 */
[----:B--2---:R-:W-:Y:S04]  /*36530*/  STL [R1+0x12f4], R2 ;  /* 0x0012f40201007387 */ /* 0x004fe80000100800 */
[----:B------:R-:W-:Y:S04]  /*36540*/  STL [R1+0x40], R21 ;  /* 0x0000401501007387 */ /* 0x000fe80000100800 */
[----:B------:R-:W2:Y:S04]  /*36550*/  LDL.LU R9, [R1+0x8a4] ;  /* 0x0008a40001097983 */ /* 0x000ea80000300800 */
[----:B------:R-:W-:Y:S04]  /*36560*/  STL [R1+0x880], R15 ;  /* 0x0008800f01007387 */ /* 0x000fe80000100800 */
[----:B---3--:R0:W-:Y:S04]  /*36570*/  STL [R1+0x30], R16 ;  /* 0x0000301001007387 */ /* 0x0081e80000100800 */
[----:B0-----:R-:W3:Y:S04]  /*36580*/  LDL.LU R16, [R1+0x8a0] ;  /* 0x0008a00001107983 */ /* 0x001ee80000300800 */
[----:B------:R-:W3:Y:S01]  /*36590*/  LDL.LU R8, [R1+0x444] ;  /* 0x0004440001087983 */ /* 0x000ee20000300800 */
[----:B----4-:R-:W-:-:S03]  /*365a0*/  IMAD.X R18, R18, 0x1, R69, P3 ;  /* 0x0000000112127824 */ /* 0x010fc600018e0645 */
[----:B------:R-:W-:Y:S01]  /*365b0*/  STL [R1+0x88c], R12 ;  /* 0x00088c0c01007387 */ /* 0x000fe20000100800 */
[----:B------:R-:W-:-:S05]  /*365c0*/  @!P1 IMAD.MOV.U32 R5, RZ, RZ, R18 ;  /* 0x000000ffff059224 */ /* 0x000fca00078e0012 */
[----:B------:R0:W4:Y:S01]  /*365d0*/  @!P1 LDG.E.U16 R7, desc[UR20][R4.64] ;  /* 0x0000001404079981 */ /* 0x000122000c1e1500 */
[----:B------:R-:W-:-:S05]  /*365e0*/  IADD3 R14, P4, PT, R14, R70, RZ ;  /* 0x000000460e0e7210 */ /* 0x000fca0007f9e0ff */
[----:B------:R-:W-:Y:S02]  /*365f0*/  IMAD.X R17, R17, 0x1, R69, P4 ;  /* 0x0000000111117824 */ /* 0x000fe400020e0645 */
[----:B0-----:R-:W-:Y:S02]  /*36600*/  @!P1 IMAD.MOV.U32 R4, RZ, RZ, R14 ;  /* 0x000000ffff049224 */ /* 0x001fe400078e000e */
[----:B------:R-:W-:-:S05]  /*36610*/  @!P1 IMAD.MOV.U32 R5, RZ, RZ, R17 ;  /* 0x000000ffff059224 */ /* 0x000fca00078e0011 */
[----:B------:R0:W4:Y:S04]  /*36620*/  @!P1 LDG.E.U16 R6, desc[UR20][R4.64] ;  /* 0x0000001404069981 */ /* 0x000128000c1e1500 */
[----:B------:R1:W-:Y:S04]  /*36630*/  STL [R1+0x2c], R13 ;  /* 0x00002c0d01007387 */ /* 0x0003e80000100800 */
[----:B-1----:R-:W4:Y:S01]  /*36640*/  LDL.LU R13, [R1+0x440] ;  /* 0x00044000010d7983 */ /* 0x002f220000300800 */
[----:B------:R-:W-:-:S03]  /*36650*/  IADD3 R10, P3, PT, R10, R70, RZ ;  /* 0x000000460a0a7210 */ /* 0x000fc60007f7e0ff */
[----:B------:R-:W4:Y:S04]  /*36660*/  LDL.LU R15, [R1+0x448] ;  /* 0x00044800010f7983 */ /* 0x000f280000300800 */
[----:B------:R-:W-:Y:S04]  /*36670*/  STL [R1+0x894], R14 ;  /* 0x0008940e01007387 */ /* 0x000fe80000100800 */
[----:B------:R-:W-:Y:S04]  /*36680*/  STL [R1+0x888], R18 ;  /* 0x0008881201007387 */ /* 0x000fe80000100800 */
[----:B------:R-:W-:Y:S04]  /*36690*/  STL [R1+0x89c], R10 ;  /* 0x00089c0a01007387 */ /* 0x000fe80000100800 */
[----:B------:R-:W4:Y:S01]  /*366a0*/  LDL.LU R12, [R1+0x44c] ;  /* 0x00044c00010c7983 */ /* 0x000f220000300800 */
[----:B------:R-:W-:Y:S01]  /*366b0*/  IMAD.X R11, R11, 0x1, R69, P3 ;  /* 0x000000010b0b7824 */ /* 0x000fe200018e0645 */
[----:B------:R-:W-:Y:S01]  /*366c0*/  PRMT R2, RZ, 0x7610, R2 ;  /* 0x00007610ff027816 */ /* 0x000fe20000000002 */
[----:B0-----:R-:W-:-:S02]  /*366d0*/  @!P1 IMAD.MOV.U32 R4, RZ, RZ, R10 ;  /* 0x000000ffff049224 */ /* 0x001fc400078e000a */
[----:B------:R-:W-:Y:S01]  /*366e0*/  @!P1 IMAD.MOV.U32 R5, RZ, RZ, R11 ;  /* 0x000000ffff059224 */ /* 0x000fe200078e000b */
[----:B------:R-:W-:Y:S01]  /*366f0*/  PRMT R3, RZ, 0x7610, R3 ;  /* 0x00007610ff037816 */ /* 0x000fe20000000003 */
[----:B------:R-:W-:Y:S04]  /*36700*/  STL [R1+0x890], R17 ;  /* 0x0008901101007387 */ /* 0x000fe80000100800 */
[----:B------:R0:W4:Y:S01]  /*36710*/  @!P1 LDG.E.U16 R2, desc[UR20][R4.64] ;  /* 0x0000001404029981 */ /* 0x000122000c1e1500 */
[----:B------:R-:W-:Y:S02]  /*36720*/  PRMT R72, RZ, 0x7610, R72 ;  /* 0x00007610ff487816 */ /* 0x000fe40000000048 */
[----:B------:R-:W-:Y:S02]  /*36730*/  PRMT R0, RZ, 0x7610, R0 ;  /* 0x00007610ff007816 */ /* 0x000fe40000000000 */
[----:B--2---:R-:W-:-:S05]  /*36740*/  IADD3 R9, P3, PT, R9, R70, RZ ;  /* 0x0000004609097210 */ /* 0x004fca0007f7e0ff */
[----:B0-----:R-:W-:Y:S02]  /*36750*/  @!P1 IMAD.MOV.U32 R4, RZ, RZ, R9 ;  /* 0x000000ffff049224 */ /* 0x001fe400078e0009 */
[----:B---3--:R-:W-:Y:S01]  /*36760*/  IMAD.X R16, R16, 0x1, R69, P3 ;  /* 0x0000000110107824 */ /* 0x008fe200018e0645 */
[----:B------:R-:W-:-:S03]  /*36770*/  IADD3 R8, P4, PT, R8, R70, RZ ;  /* 0x0000004608087210 */ /* 0x000fc60007f9e0ff */
[----:B------:R-:W-:-:S05]  /*36780*/  @!P1 IMAD.MOV.U32 R5, RZ, RZ, R16 ;  /* 0x000000ffff059224 */ /* 0x000fca00078e0010 */
[----:B------:R0:W2:Y:S04]  /*36790*/  @!P1 LDG.E.U16 R3, desc[UR20][R4.64] ;  /* 0x0000001404039981 */ /* 0x0000a8000c1e1500 */
[----:B----4-:R1:W-:Y:S01]  /*367a0*/  STL [R1+0x28], R7 ;  /* 0x0000280701007387 */ /* 0x0103e20000100800 */
[----:B0-----:R-:W-:-:S03]  /*367b0*/  @!P1 IMAD.MOV.U32 R4, RZ, RZ, R8 ;  /* 0x000000ffff049224 */ /* 0x001fc600078e0008 */
[----:B-1----:R-:W3:Y:S04]  /*367c0*/  LDL.LU R7, [R1+0x8ac] ;  /* 0x0008ac0001077983 */ /* 0x002ee80000300800 */
[----:B------:R-:W-:Y:S04]  /*367d0*/  STL [R1+0x898], R11 ;  /* 0x0008980b01007387 */ /* 0x000fe80000100800 */
[----:B------:R0:W-:Y:S04]  /*367e0*/  STL [R1+0x24], R6 ;  /* 0x0000240601007387 */ /* 0x0001e80000100800 */
[----:B0-----:R-:W4:Y:S04]  /*367f0*/  LDL.LU R6, [R1+0x8b4] ;  /* 0x0008b40001067983 */ /* 0x001f280000300800 */
[----:B------:R-:W4:Y:S04]  /*36800*/  LDL.LU R17, [R1+0x8a8] ;  /* 0x0008a80001117983 */ /* 0x000f280000300800 */
[----:B------:R-:W4:Y:S01]  /*36810*/  LDL.LU R10, [R1+0x8b0] ;  /* 0x0008b000010a7983 */ /* 0x000f220000300800 */
[----:B------:R-:W-:-:S04]  /*36820*/  IMAD.X R13, R13, 0x1, R69, P4 ;  /* 0x000000010d0d7824 */ /* 0x000fc800020e0645 */
        /* <DEDUP_REMOVED lines=8> */
[----:B------:R-:W4:Y:S04]  /*368b0*/  LDL.LU R14, [R1+0x8b8] ;  /* 0x0008b800010e7983 */ /* 0x000f280000300800 */
[----:B------:R-:W4:Y:S04]  /*368c0*/  LDL.LU R11, [R1+0x8bc] ;  /* 0x0008bc00010b7983 */ /* 0x000f280000300800 */
[----:B------:R-:W-:Y:S04]  /*368d0*/  STL [R1+0x12f8], R2 ;  /* 0x0012f80201007387 */ /* 0x000fe80000100800 */
[----:B------:R0:W-:Y:S04]  /*368e0*/  STL [R1+0x444], R8 ;  /* 0x0004440801007387 */ /* 0x0001e80000100800 */
[----:B------:R-:W-:Y:S04]  /*368f0*/  STL [R1+0x8a0], R16 ;  /* 0x0008a01001007387 */ /* 0x000fe80000100800 */
[----:B------:R-:W-:Y:S04]  /*36900*/  STL [R1+0x44c], R12 ;  /* 0x00044c0c01007387 */ /* 0x000fe80000100800 */
[----:B-1----:R-:W4:Y:S04]  /*36910*/  LDL.LU R9, [R1+0x8c4] ;  /* 0x0008c40001097983 */ /* 0x002f280000300800 */
[----:B------:R1:W-:Y:S04]  /*36920*/  STL [R1+0x440], R13 ;  /* 0x0004400d01007387 */ /* 0x0003e80000100800 */
[----:B--2---:R-:W-:Y:S04]  /*36930*/  STL [R1+0x12fc], R3 ;  /* 0x0012fc0301007387 */ /* 0x004fe80000100800 */
[----:B0-----:R-:W2:Y:S04]  /*36940*/  LDL.LU R8, [R1+0x8cc] ;  /* 0x0008cc0001087983 */ /* 0x001ea80000300800 */
[----:B------:R-:W-:Y:S04]  /*36950*/  STL [R1+0x448], R15 ;  /* 0x0004480f01007387 */ /* 0x000fe80000100800 */
[----:B-1----:R-:W2:Y:S01]  /*36960*/  LDL.LU R13, [R1+0x8d4] ;  /* 0x0008d400010d7983 */ /* 0x002ea20000300800 */
[----:B---3--:R-:W-:-:S05]  /*36970*/  IADD3 R7, P3, PT, R7, R70, RZ ;  /* 0x0000004607077210 */ /* 0x008fca0007f7e0ff */
[----:B------:R-:W-:Y:S01]  /*36980*/  @!P1 IMAD.MOV.U32 R4, RZ, RZ, R7 ;  /* 0x000000ffff049224 */ /* 0x000fe200078e0007 */
[----:B----4-:R-:W-:Y:S01]  /*36990*/  IADD3 R6, P4, PT, R6, R70, RZ ;  /* 0x0000004606067210 */ /* 0x010fe20007f9e0ff */
[----:B------:R-:W-:-:S04]  /*369a0*/  IMAD.X R17, R17, 0x1, R69, P3 ;  /* 0x0000000111117824 */ /* 0x000fc800018e0645 */
[----:B------:R-:W-:Y:S02]  /*369b0*/  @!P1 IMAD.MOV.U32 R5, RZ, RZ, R17 ;  /* 0x000000ffff059224 */ /* 0x000fe400078e0011 */
[----:B------:R-:W-:Y:S01]  /*369c0*/  IMAD.X R10, R10, 0x1, R69, P4 ;  /* 0x000000010a0a7824 */ /* 0x000fe200020e0645 */
[----:B------:R0:W-:Y:S04]  /*369d0*/  STL [R1+0x1300], R72 ;  /* 0x0013004801007387 */ /* 0x0001e80000100800 */
[----:B------:R-:W3:Y:S04]  /*369e0*/  LDL.LU R12, [R1+0x8c0] ;  /* 0x0008c000010c7983 */ /* 0x000ee80000300800 */
[----:B------:R-:W4:Y:S01]  /*369f0*/  LDL.LU R16, [R1+0x8c8] ;  /* 0x0008c80001107983 */ /* 0x000f220000300800 */
[----:B0-----:R-:W-:-:S03]  /*36a00*/  PRMT R72, RZ, 0x7610, R72 ;  /* 0x00007610ff487816 */ /* 0x001fc60000000048 */
[----:B------:R-:W-:Y:S04]  /*36a10*/  STL [R1+0x8ac], R7 ;  /* 0x0008ac0701007387 */ /* 0x000fe80000100800 */
[----:B------:R-:W4:Y:S04]  /*36a20*/  LDL.LU R15, [R1+0x8d0] ;  /* 0x0008d000010f7983 */ /* 0x000f280000300800 */
[----:B------:R0:W4:Y:S04]  /*36a30*/  @!P1 LDG.E.U16 R72, desc[UR20][R4.64] ;  /* 0x0000001404489981 */ /* 0x000128000c1e1500 */
[----:B------:R1:W-:Y:S01]  /*36a40*/  STL [R1+0x1304], R0 ;  /* 0x0013040001007387 */ /* 0x0003e20000100800 */
[----:B0-----:R-:W-:-:S02]  /*36a50*/  @!P1 IMAD.MOV.U32 R4, RZ, RZ, R6 ;  /* 0x000000ffff049224 */ /* 0x001fc400078e0006 */
[----:B------:R-:W-:Y:S01]  /*36a60*/  @!P1 IMAD.MOV.U32 R5, RZ, RZ, R10 ;  /* 0x000000ffff059224 */ /* 0x000fe200078e000a */
[----:B-1----:R-:W-:-:S06]  /*36a70*/  PRMT R0, RZ, 0x7610, R0 ;  /* 0x00007610ff007816 */ /* 0x002fcc0000000000 */
[----:B------:R0:W4:Y:S01]  /*36a80*/  @!P1 LDG.E.U16 R0, desc[UR20][R4.64] ;  /* 0x0000001404009981 */ /* 0x000122000c1e1500 */
[----:B------:R-:W-:-:S03]  /*36a90*/  IADD3 R11, P3, PT, R11, R70, RZ ;  /* 0x000000460b0b7210 */ /* 0x000fc60007f7e0ff */
[----:B------:R-:W-:Y:S02]  /*36aa0*/  STL [R1+0x8b4], R6 ;  /* 0x0008b40601007387 */ /* 0x000fe40000100800 */
[----:B------:R-:W-:Y:S02]  /*36ab0*/  IMAD.X R14, R14, 0x1, R69, P3 ;  /* 0x000000010e0e7824 */ /* 0x000fe400018e0645 */
[----:B------:R-:W-:Y:S04]  /*36ac0*/  STL [R1+0x8a8], R17 ;  /* 0x0008a81101007387 */ /* 0x000fe80000100800 */
[----:B------:R-:W-:Y:S04]  /*36ad0*/  STL [R1+0x8bc], R11 ;  /* 0x0008bc0b01007387 */ /* 0x000fe80000100800 */
[----:B------:R-:W4:Y:S04]  /*36ae0*/  LDL.LU R7, [R1+0x454] ;  /* 0x0004540001077983 */ /* 0x000f280000300800 */
[----:B------:R1:W-:Y:S01]  /*36af0*/  STL [R1+0x8b0], R10 ;  /* 0x0008b00a01007387 */ /* 0x0003e20000100800 */
[----:B------:R-:W-:Y:S01]  /*36b00*/  PRMT R3, RZ, 0x7610, R3 ;  /* 0x00007610ff037816 */ /* 0x000fe20000000003 */
[----:B0-----:R-:W-:-:S02]  /*36b10*/  @!P1 IMAD.MOV.U32 R4, RZ, RZ, R11 ;  /* 0x000000ffff049224 */ /* 0x001fc400078e000b */
[----:B------:R-:W-:Y:S01]  /*36b20*/  @!P1 IMAD.MOV.U32 R5, RZ, RZ, R14 ;  /* 0x000000ffff059224 */ /* 0x000fe200078e000e */
[----:B------:R-:W-:-:S04]  /*36b30*/  IADD3 R9, P3, PT, R9, R70, RZ ;  /* 0x0000004609097210 */ /* 0x000fc80007f7e0ff */
[----:B------:R0:W4:Y:S01]  /*36b40*/  @!P1 LDG.E.U16 R3, desc[UR20][R4.64] ;  /* 0x0000001404039981 */ /* 0x000122000c1e1500 */
[----:B------:R-:W-:Y:S02]  /*36b50*/  PRMT R2, RZ, 0x7610, R2 ;  /* 0x00007610ff027816 */ /* 0x000fe40000000002 */
[----:B------:R-:W-:Y:S01]  /*36b60*/  PRMT R71, RZ, 0x7610, R71 ;  /* 0x00007610ff477816 */ /* 0x000fe20000000047 */
[----:B0-----:R-:W-:Y:S01]  /*36b70*/  @!P1 IMAD.MOV.U32 R4, RZ, RZ, R9 ;  /* 0x000000ffff049224 */ /* 0x001fe200078e0009 */
[----:B--2---:R-:W-:Y:S01]  /*36b80*/  IADD3 R8, P4, PT, R8, R70, RZ ;  /* 0x0000004608087210 */ /* 0x004fe20007f9e0ff */
[----:B---3--:R-:W-:Y:S01]  /*36b90*/  IMAD.X R12, R12, 0x1, R69, P3 ;  /* 0x000000010c0c7824 */ /* 0x008fe200018e0645 */
[----:B----4-:R-:W-:Y:S04]  /*36ba0*/  STL [R1+0x132c], R72 ;  /* 0x00132c4801007387 */ /* 0x010fe80000100800 */
[----:B-1----:R-:W2:Y:S04]  /*36bb0*/  LDL.LU R10, [R1+0x45c] ;  /* 0x00045c00010a7983 */ /* 0x002ea80000300800 */
[----:B------:R0:W-:Y:S04]  /*36bc0*/  STL [R1+0x8b8], R14 ;  /* 0x0008b80e01007387 */ /* 0x0001e80000100800 */
[----:B------:R-:W3:Y:S04]  /*36bd0*/  LDL.LU R6, [R1+0x8dc] ;  /* 0x0008dc0001067983 */ /* 0x000ee80000300800 */
[----:B------:R-:W-:Y:S04]  /*36be0*/  STL [R1+0x1308], R0 ;  /* 0x0013080001007387 */ /* 0x000fe80000100800 */
[----:B------:R-:W4:Y:S04]  /*36bf0*/  LDL.LU R11, [R1+0x450] ;  /* 0x00045000010b7983 */ /* 0x000f280000300800 */
[----:B0-----:R-:W3:Y:S01]  /*36c00*/  LDL.LU R14, [R1+0x458] ;  /* 0x00045800010e7983 */ /* 0x001ee20000300800 */
[----:B------:R-:W-:-:S02]  /*36c10*/  @!P1 IMAD.MOV.U32 R5, RZ, RZ, R12 ;  /* 0x000000ffff059224 */ /* 0x000fc400078e000c */
[----:B------:R-:W-:-:S03]  /*36c20*/  IMAD.X R16, R16, 0x1, R69, P4 ;  /* 0x0000000110107824 */ /* 0x000fc600020e0645 */
[----:B------:R0:W3:Y:S02]  /*36c30*/  @!P1 LDG.E.U16 R2, desc[UR20][R4.64] ;  /* 0x0000001404029981 */ /* 0x0000e4000c1e1500 */
[----:B0-----:R-:W-:Y:S02]  /*36c40*/  @!P1 IMAD.MOV.U32 R4, RZ, RZ, R8 ;  /* 0x000000ffff049224 */ /* 0x001fe400078e0008 */
[----:B------:R-:W-:-:S05]  /*36c50*/  @!P1 IMAD.MOV.U32 R5, RZ, RZ, R16 ;  /* 0x000000ffff059224 */ /* 0x000fca00078e0010 */
[----:B------:R0:W3:Y:S01]  /*36c60*/  @!P1 LDG.E.U16 R71, desc[UR20][R4.64] ;  /* 0x0000001404479981 */ /* 0x0000e2000c1e1500 */
[----:B------:R-:W-:Y:S02]  /*36c70*/  IADD3 R13, P3, PT, R13, R70, RZ ;  /* 0x000000460d0d7210 */ /* 0x000fe40007f7e0ff */
[----:B------:R-:W-:-:S03]  /*36c80*/  PRMT R92, RZ, 0x7610, R92 ;  /* 0x00007610ff5c7816 */ /* 0x000fc6000000005c */
[----:B------:R-:W-:Y:S01]  /*36c90*/  IMAD.X R15, R15, 0x1, R69, P3 ;  /* 0x000000010f0f7824 */ /* 0x000fe200018e0645 */
[----:B------:R-:W-:Y:S01]  /*36ca0*/  IADD3 R7, P3, PT, R7, R70, RZ ;  /* 0x0000004607077210 */ /* 0x000fe20007f7e0ff */
[----:B0-----:R-:W-:Y:S02]  /*36cb0*/  @!P1 IMAD.MOV.U32 R4, RZ, RZ, R13 ;  /* 0x000000ffff049224 */ /* 0x001fe400078e000d */
[----:B------:R-:W-:Y:S01]  /*36cc0*/  @!P1 IMAD.MOV.U32 R5, RZ, RZ, R15 ;  /* 0x000000ffff059224 */ /* 0x000fe200078e000f */
[----:B------:R-:W-:Y:S01]  /*36cd0*/  PRMT R90, RZ, 0x7610, R90 ;  /* 0x00007610ff5a7816 */ /* 0x000fe2000000005a */
[----:B------:R0:W-:Y:S04]  /*36ce0*/  STL [R1+0x8c4], R9 ;  /* 0x0008c40901007387 */ /* 0x0001e80000100800 */
[----:B------:R1:W3:Y:S04]  /*36cf0*/  @!P1 LDG.E.U16 R92, desc[UR20][R4.64] ;  /* 0x00000014045c9981 */ /* 0x0002e8000c1e1500 */
[----:B------:R-:W-:Y:S01]  /*36d00*/  STL [R1+0x130c], R3 ;  /* 0x00130c0301007387 */ /* 0x000fe20000100800 */
[----:B------:R-:W-:-:S03]  /*36d10*/  PRMT R88, RZ, 0x7610, R88 ;  /* 0x00007610ff587816 */ /* 0x000fc60000000058 */
[----:B------:R-:W-:Y:S01]  /*36d20*/  STL [R1+0x8cc], R8 ;  /* 0x0008cc0801007387 */ /* 0x000fe20000100800 */
[----:B-1----:R-:W-:-:S03]  /*36d30*/  @!P1 IMAD.MOV.U32 R4, RZ, RZ, R7 ;  /* 0x000000ffff049224 */ /* 0x002fc600078e0007 */
[----:B------:R1:W-:Y:S04]  /*36d40*/  STL [R1+0x8c0], R12 ;  /* 0x0008c00c01007387 */ /* 0x0003e80000100800 */
[----:B------:R-:W-:Y:S04]  /*36d50*/  STL [R1+0x8d4], R13 ;  /* 0x0008d40d01007387 */ /* 0x000fe80000100800 */
[----:B0-----:R-:W3:Y:S04]  /*36d60*/  LDL.LU R9, [R1+0x8d8] ;  /* 0x0008d80001097983 */ /* 0x001ee80000300800 */
[----:B------:R-:W-:Y:S04]  /*36d70*/  STL [R1+0x8c8], R16 ;  /* 0x0008c81001007387 */ /* 0x000fe80000100800 */
[----:B-1----:R-:W3:Y:S01]  /*36d80*/  LDL.LU R12, [R1+0x8e4] ;  /* 0x0008e400010c7983 */ /* 0x002ee20000300800 */
[----:B--2---:R-:W-:Y:S01]  /*36d90*/  IADD3 R10, P4, PT, R10, R70, RZ ;  /* 0x000000460a0a7210 */ /* 0x004fe20007f9e0ff */
[----:B----4-:R-:W-:-:S04]  /*36da0*/  IMAD.X R11, R11, 0x1, R69, P3 ;  /* 0x000000010b0b7824 */ /* 0x010fc800018e0645 */
[----:B------:R-:W-:Y:S02]  /*36db0*/  @!P1 IMAD.MOV.U32 R5, RZ, RZ, R11 ;  /* 0x000000ffff059224 */ /* 0x000fe400078e000b */
[----:B---3--:R-:W-:-:S03]  /*36dc0*/  IMAD.X R14, R14, 0x1, R69, P4 ;  /* 0x000000010e0e7824 */ /* 0x008fc600020e0645 */
[----:B------:R0:W2:Y:S02]  /*36dd0*/  @!P1 LDG.E.U16 R90, desc[UR20][R4.64] ;  /* 0x00000014045a9981 */ /* 0x0000a4000c1e1500 */
[----:B0-----:R-:W-:Y:S02]  /*36de0*/  @!P1 IMAD.MOV.U32 R4, RZ, RZ, R10 ;  /* 0x000000ffff049224 */ /* 0x001fe400078e000a */
[----:B------:R-:W-:-:S05]  /*36df0*/  @!P1 IMAD.MOV.U32 R5, RZ, RZ, R14 ;  /* 0x000000ffff059224 */ /* 0x000fca00078e000e */
[----:B------:R0:W3:Y:S04]  /*36e00*/  @!P1 LDG.E.U16 R88, desc[UR20][R4.64] ;  /* 0x0000001404589981 */ /* 0x0000e8000c1e1500 */
[----:B------:R1:W-:Y:S04]  /*36e10*/  STL [R1+0x1310], R2 ;  /* 0x0013100201007387 */ /* 0x0003e80000100800 */
[----:B------:R-:W4:Y:S04]  /*36e20*/  LDL.LU R8, [R1+0x8ec] ;  /* 0x0008ec0001087983 */ /* 0x000f280000300800 */
[----:B------:R-:W-:Y:S04]  /*36e30*/  STL [R1+0x8d0], R15 ;  /* 0x0008d00f01007387 */ /* 0x000fe80000100800 */
[----:B------:R-:W4:Y:S04]  /*36e40*/  LDL.LU R0, [R1+0x8f4] ;  /* 0x0008f40001007983 */ /* 0x000f280000300800 */
[----:B------:R-:W-:Y:S04]  /*36e50*/  STL [R1+0x1314], R71 ;  /* 0x0013144701007387 */ /* 0x000fe80000100800 */
[----:B-1----:R-:W4:Y:S01]  /*36e60*/  LDL.LU R2, [R1+0x8e0] ;  /* 0x0008e00001027983 */ /* 0x002f220000300800 */
[----:B------:R-:W-:-:S03]  /*36e70*/  IADD3 R6, P3, PT, R6, R70, RZ ;  /* 0x0000004606067210 */ /* 0x000fc60007f7e0ff */
[----:B------:R-:W4:Y:S04]  /*36e80*/  LDL.LU R13, [R1+0x8e8] ;  /* 0x0008e800010d7983 */ /* 0x000f280000300800 */
[----:B------:R-:W-:Y:S04]  /*36e90*/  STL [R1+0x454], R7 ;  /* 0x0004540701007387 */ /* 0x000fe80000100800 */
[----:B------:R-:W-:Y:S04]  /*36ea0*/  STL [R1+0x1318], R92 ;  /* 0x0013185c01007387 */ /* 0x000fe80000100800 */
[----:B------:R-:W-:Y:S01]  /*36eb0*/  STL [R1+0x45c], R10 ;  /* 0x00045c0a01007387 */ /* 0x000fe20000100800 */
[----:B------:R-:W-:-:S03]  /*36ec0*/  IMAD.X R9, R9, 0x1, R69, P3 ;  /* 0x0000000109097824 */ /* 0x000fc600018e0645 */
[----:B------:R1:W-:Y:S04]  /*36ed0*/  STL [R1+0x450], R11 ;  /* 0x0004500b01007387 */ /* 0x0003e80000100800 */
[----:B------:R0:W-:Y:S04]  /*36ee0*/  STL [R1+0x8dc], R6 ;  /* 0x0008dc0601007387 */ /* 0x0001e80000100800 */
[----:B-1----:R-:W4:Y:S04]  /*36ef0*/  LDL.LU R11, [R1+0x8f0] ;  /* 0x0008f000010b7983 */ /* 0x002f280000300800 */
[----:B------:R-:W-:Y:S04]  /*36f00*/  STL [R1+0x458], R14 ;  /* 0x0004580e01007387 */ /* 0x000fe80000100800 */
[----:B------:R-:W4:Y:S04]  /*36f10*/  LDL.LU R7, [R1+0x8fc] ;  /* 0x0008fc0001077983 */ /* 0x000f280000300800 */
[----:B------:R-:W4:Y:S01]  /*36f20*/  LDL.LU R3, [R1+0x904] ;  /* 0x0009040001037983 */ /* 0x000f220000300800 */
[----:B------:R-:W-:Y:S01]  /*36f30*/  PRMT R86, RZ, 0x7610, R86 ;  /* 0x00007610ff567816 */ /* 0x000fe20000000056 */
[----:B0-----:R-:W-:-:S02]  /*36f40*/  @!P1 IMAD.MOV.U32 R4, RZ, RZ, R6 ;  /* 0x000000ffff049224 */ /* 0x001fc400078e0006 */
[----:B------:R-:W-:Y:S01]  /*36f50*/  @!P1 IMAD.MOV.U32 R5, RZ, RZ, R9 ;  /* 0x000000ffff059224 */ /* 0x000fe200078e0009 */
[----:B------:R-:W-:-:S04]  /*36f60*/  IADD3 R12, P3, PT, R12, R70, RZ ;  /* 0x000000460c0c7210 */ /* 0x000fc80007f7e0ff */
[----:B------:R0:W4:Y:S01]  /*36f70*/  @!P1 LDG.E.U16 R86, desc[UR20][R4.64] ;  /* 0x0000001404569981 */ /* 0x000122000c1e1500 */
[----:B------:R-:W-:Y:S01]  /*36f80*/  PRMT R84, RZ, 0x7610, R84 ;  /* 0x00007610ff547816 */ /* 0x000fe20000000054 */
[----:B0-----:R-:W-:Y:S02]  /*36f90*/  @!P1 IMAD.MOV.U32 R4, RZ, RZ, R12 ;  /* 0x000000ffff049224 */ /* 0x001fe400078e000c */
[----:B--2---:R-:W-:Y:S04]  /*36fa0*/  STL [R1+0x131c], R90 ;  /* 0x00131c5a01007387 */ /* 0x004fe80000100800 */
[----:B------:R0:W-:Y:S04]  /*36fb0*/  STL [R1+0x8d8], R9 ;  /* 0x0008d80901007387 */ /* 0x0001e80000100800 */
[----:B---3--:R-:W-:Y:S04]  /*36fc0*/  STL [R1+0x1320], R88 ;  /* 0x0013205801007387 */ /* 0x008fe80000100800 */
[----:B------:R-:W2:Y:S01]  /*36fd0*/  LDL.LU R10, [R1+0x8f8] ;  /* 0x0008f800010a7983 */ /* 0x000ea20000300800 */
[----:B----4-:R-:W-:-:S03]  /*36fe0*/  IADD3 R8, P4, PT, R8, R70, RZ ;  /* 0x0000004608087210 */ /* 0x010fc60007f9e0ff */
[----:B------:R-:W3:Y:S01]  /*36ff0*/  LDL.LU R6, [R1+0x900] ;  /* 0x0009000001067983 */ /* 0x000ee20000300800 */
[----:B------:R-:W-:-:S04]  /*37000*/  IMAD.X R2, R2, 0x1, R69, P3 ;  /* 0x0000000102027824 */ /* 0x000fc800018e0645 */
[----:B------:R-:W-:-:S05]  /*37010*/  @!P1 IMAD.MOV.U32 R5, RZ, RZ, R2 ;  /* 0x000000ffff059224 */ /* 0x000fca00078e0002 */
[----:B------:R1:W4:Y:S01]  /*37020*/  @!P1 LDG.E.U16 R84, desc[UR20][R4.64] ;  /* 0x0000001404549981 */ /* 0x000322000c1e1500 */
[----:B------:R-:W-:Y:S01]  /*37030*/  IMAD.X R13, R13, 0x1, R69, P4 ;  /* 0x000000010d0d7824 */ /* 0x000fe200020e0645 */
[----:B------:R-:W-:Y:S02]  /*37040*/  IADD3 R0, P3, PT, R0, R70, RZ ;  /* 0x0000004600007210 */ /* 0x000fe40007f7e0ff */
[----:B------:R-:W-:Y:S01]  /*37050*/  PRMT R82, RZ, 0x7610, R82 ;  /* 0x00007610ff527816 */ /* 0x000fe20000000052 */
[----:B-1----:R-:W-:Y:S02]  /*37060*/  @!P1 IMAD.MOV.U32 R4, RZ, RZ, R8 ;  /* 0x000000ffff049224 */ /* 0x002fe400078e0008 */
[----:B------:R-:W-:Y:S01]  /*37070*/  @!P1 IMAD.MOV.U32 R5, RZ, RZ, R13 ;  /* 0x000000ffff059224 */ /* 0x000fe200078e000d */
[----:B------:R-:W-:-:S04]  /*37080*/  PRMT R80, RZ, 0x7610, R80 ;  /* 0x00007610ff507816 */ /* 0x000fc80000000050 */
[----:B------:R1:W3:Y:S01]  /*37090*/  @!P1 LDG.E.U16 R82, desc[UR20][R4.64] ;  /* 0x0000001404529981 */ /* 0x0002e2000c1e1500 */
[----:B------:R-:W-:Y:S02]  /*370a0*/  IMAD.X R11, R11, 0x1, R69, P3 ;  /* 0x000000010b0b7824 */ /* 0x000fe400018e0645 */
[----:B-1----:R-:W-:Y:S01]  /*370b0*/  @!P1 IMAD.MOV.U32 R4, RZ, RZ, R0 ;  /* 0x000000ffff049224 */ /* 0x002fe200078e0000 */
[----:B------:R-:W-:Y:S01]  /*370c0*/  IADD3 R7, P4, PT, R7, R70, RZ ;  /* 0x0000004607077210 */ /* 0x000fe20007f9e0ff */
[----:B------:R-:W-:Y:S01]  /*370d0*/  @!P1 IMAD.MOV.U32 R5, RZ, RZ, R11 ;  /* 0x000000ffff059224 */ /* 0x000fe200078e000b */
[----:B------:R1:W-:Y:S01]  /*370e0*/  STL [R1+0x8e4], R12 ;  /* 0x0008e40c01007387 */ /* 0x0003e20000100800 */
[----:B------:R-:W-:-:S03]  /*370f0*/  PRMT R78, RZ, 0x7610, R78 ;  /* 0x00007610ff4e7816 */ /* 0x000fc6000000004e */
[----:B------:R1:W3:Y:S04]  /*37100*/  @!P1 LDG.E.U16 R80, desc[UR20][R4.64] ;  /* 0x0000001404509981 */ /* 0x0002e8000c1e1500 */
[----:B0-----:R-:W3:Y:S04]  /*37110*/  LDL.LU R9, [R1+0x464] ;  /* 0x0004640001097983 */ /* 0x001ee80000300800 */
[----:B------:R-:W-:Y:S01]  /*37120*/  STL [R1+0x1330], R86 ;  /* 0x0013305601007387 */ /* 0x000fe20000100800 */
[----:B-1----:R-:W-:-:S03]  /*37130*/  @!P1 IMAD.MOV.U32 R4, RZ, RZ, R7 ;  /* 0x000000ffff049224 */ /* 0x002fc600078e0007 */
[----:B------:R-:W-:Y:S04]  /*37140*/  STL [R1+0x8ec], R8 ;  /* 0x0008ec0801007387 */ /* 0x000fe80000100800 */
[----:B------:R0:W-:Y:S04]  /*37150*/  STL [R1+0x8e0], R2 ;  /* 0x0008e00201007387 */ /* 0x0001e80000100800 */
[----:B------:R-:W-:Y:S04]  /*37160*/  STL [R1+0x8f4], R0 ;  /* 0x0008f40001007387 */ /* 0x000fe80000100800 */
[----:B------:R-:W3:Y:S04]  /*37170*/  LDL.LU R12, [R1+0x460] ;  /* 0x00046000010c7983 */ /* 0x000ee80000300800 */
[----:B------:R-:W-:Y:S04]  /*37180*/  STL [R1+0x8e8], R13 ;  /* 0x0008e80d01007387 */ /* 0x000fe80000100800 */
[----:B0-----:R-:W3:Y:S01]  /*37190*/  LDL.LU R2, [R1+0x46c] ;  /* 0x00046c0001027983 */ /* 0x001ee20000300800 */
[----:B--2---:R-:W-:-:S04]  /*371a0*/  IMAD.X R10, R10, 0x1, R69, P4 ;  /* 0x000000010a0a7824 */ /* 0x004fc800020e0645 */
[----:B------:R-:W-:-:S05]  /*371b0*/  @!P1 IMAD.MOV.U32 R5, RZ, RZ, R10 ;  /* 0x000000ffff059224 */ /* 0x000fca00078e000a */
[----:B------:R0:W2:Y:S04]  /*371c0*/  @!P1 LDG.E.U16 R78, desc[UR20][R4.64] ;  /* 0x00000014044e9981 */ /* 0x0000a8000c1e1500 */
[----:B----4-:R-:W-:Y:S04]  /*371d0*/  STL [R1+0x1324], R84 ;  /* 0x0013245401007387 */ /* 0x010fe80000100800 */
[----:B------:R-:W4:Y:S01]  /*371e0*/  LDL.LU R8, [R1+0x468] ;  /* 0x0004680001087983 */ /* 0x000f220000300800 */
[----:B------:R-:W-:-:S03]  /*371f0*/  IADD3 R3, P3, PT, R3, R70, RZ ;  /* 0x0000004603037210 */ /* 0x000fc60007f7e0ff */
[----:B------:R1:W-:Y:S02]  /*37200*/  STL [R1+0x8f0], R11 ;  /* 0x0008f00b01007387 */ /* 0x0003e40000100800 */
[----:B---3--:R-:W-:Y:S02]  /*37210*/  IMAD.X R6, R6, 0x1, R69, P3 ;  /* 0x0000000106067824 */ /* 0x008fe400018e0645 */
[----:B------:R-:W-:Y:S04]  /*37220*/  STL [R1+0x1328], R82 ;  /* 0x0013285201007387 */ /* 0x000fe80000100800 */
[----:B-1----:R-:W3:Y:S04]  /*37230*/  LDL.LU R11, [R1+0x908] ;  /* 0x00090800010b7983 */ /* 0x002ee80000300800 */
[----:B------:R-:W-:Y:S04]  /*37240*/  STL [R1+0x8fc], R7 ;  /* 0x0008fc0701007387 */ /* 0x000fe80000100800 */
[----:B------:R-:W3:Y:S04]  /*37250*/  LDL.LU R0, [R1+0x90c] ;  /* 0x00090c0001007983 */ /* 0x000ee80000300800 */
[----:B------:R-:W-:Y:S04]  /*37260*/  STL [R1+0x904], R3 ;  /* 0x0009040301007387 */ /* 0x000fe80000100800 */
[----:B------:R-:W-:Y:S01]  /*37270*/  STL [R1+0x1334], R80 ;  /* 0x0013345001007387 */ /* 0x000fe20000100800 */
[----:B------:R-:W-:-:S03]  /*37280*/  IADD3 R9, P3, PT, R9, R70, RZ ;  /* 0x0000004609097210 */ /* 0x000fc60007f7e0ff */
[----:B------:R1:W-:Y:S04]  /*37290*/  STL [R1+0x8f8], R10 ;  /* 0x0008f80a01007387 */ /* 0x0003e80000100800 */
[----:B------:R2:W-:Y:S01]  /*372a0*/  STL [R1+0x900], R6 ;  /* 0x0009000601007387 */ /* 0x0005e20000100800 */
[----:B------:R-:W-:Y:S01]  /*372b0*/  PRMT R76, RZ, 0x7610, R76 ;  /* 0x00007610ff4c7816 */ /* 0x000fe2000000004c */
[----:B0-----:R-:W-:Y:S02]  /*372c0*/  @!P1 IMAD.MOV.U32 R4, RZ, RZ, R3 ;  /* 0x000000ffff049224 */ /* 0x001fe400078e0003 */
[----:B-1----:R-:W3:Y:S01]  /*372d0*/  LDL.LU R10, [R1+0x910] ;  /* 0x00091000010a7983 */ /* 0x002ee20000300800 */
[----:B------:R-:W-:-:S03]  /*372e0*/  @!P1 IMAD.MOV.U32 R5, RZ, RZ, R6 ;  /* 0x000000ffff059224 */ /* 0x000fc600078e0006 */
[----:B------:R-:W3:Y:S04]  /*372f0*/  LDL.LU R7, [R1+0x914] ;  /* 0x0009140001077983 */ /* 0x000ee80000300800 */
[----:B------:R0:W-:Y:S01]  /*37300*/  STL [R1+0x464], R9 ;  /* 0x0004640901007387 */ /* 0x0001e20000100800 */
[----:B------:R-:W-:Y:S01]  /*37310*/  IMAD.X R12, R12, 0x1, R69, P3 ;  /* 0x000000010c0c7824 */ /* 0x000fe200018e0645 */
[----:B------:R-:W-:Y:S02]  /*37320*/  PRMT R74, RZ, 0x7610, R74 ;  /* 0x00007610ff4a7816 */ /* 0x000fe4000000004a */
[----:B------:R1:W3:Y:S01]  /*37330*/  @!P1 LDG.E.U16 R76, desc[UR20][R4.64] ;  /* 0x00000014044c9981 */ /* 0x0002e2000c1e1500 */
[----:B------:R-:W-:Y:S01]  /*37340*/  IADD3 R2, P3, PT, R2, R70, RZ ;  /* 0x0000004602027210 */ /* 0x000fe20007f7e0ff */
[----:B-1----:R-:W-:-:S02]  /*37350*/  @!P1 IMAD.MOV.U32 R4, RZ, RZ, R9 ;  /* 0x000000ffff049224 */ /* 0x002fc400078e0009 */
[----:B------:R-:W-:-:S05]  /*37360*/  @!P1 IMAD.MOV.U32 R5, RZ, RZ, R12 ;  /* 0x000000ffff059224 */ /* 0x000fca00078e000c */
[----:B------:R1:W3:Y:S01]  /*37370*/  @!P1 LDG.E.U16 R74, desc[UR20][R4.64] ;  /* 0x00000014044a9981 */ /* 0x0002e2000c1e1500 */
[----:B------:R-:W-:Y:S01]  /*37380*/  PRMT R67, RZ, 0x7610, R67 ;  /* 0x00007610ff437816 */ /* 0x000fe20000000043 */
[----:B-1----:R-:W-:Y:S02]  /*37390*/  @!P1 IMAD.MOV.U32 R4, RZ, RZ, R2 ;  /* 0x000000ffff049224 */ /* 0x002fe400078e0002 */
[----:B--2---:R-:W-:Y:S04]  /*373a0*/  STL [R1+0x1338], R78 ;  /* 0x0013384e01007387 */ /* 0x004fe80000100800 */
[----:B------:R-:W2:Y:S04]  /*373b0*/  LDL.LU R6, [R1+0x918] ;  /* 0x0009180001067983 */ /* 0x000ea80000300800 */
[----:B------:R-:W2:Y:S01]  /*373c0*/  LDL.LU R3, [R1+0x91c] ;  /* 0x00091c0001037983 */ /* 0x000ea20000300800 */
[----:B----4-:R-:W-:-:S04]  /*373d0*/  IMAD.X R8, R8, 0x1, R69, P3 ;  /* 0x0000000108087824 */ /* 0x010fc800018e0645 */
[----:B------:R-:W-:-:S05]  /*373e0*/  @!P1 IMAD.MOV.U32 R5, RZ, RZ, R8 ;  /* 0x000000ffff059224 */ /* 0x000fca00078e0008 */
[----:B------:R1:W4:Y:S01]  /*373f0*/  @!P1 LDG.E.U16 R67, desc[UR20][R4.64] ;  /* 0x0000001404439981 */ /* 0x000322000c1e1500 */
[----:B------:R-:W-:Y:S02]  /*37400*/  PRMT R65, RZ, 0x7610, R65 ;  /* 0x00007610ff417816 */ /* 0x000fe40000000041 */
[----:B---3--:R-:W-:-:S05]  /*37410*/  IADD3 R0, P3, PT, R0, R70, RZ ;  /* 0x0000004600007210 */ /* 0x008fca0007f7e0ff */
[----:B------:R-:W-:Y:S02]  /*37420*/  IMAD.X R11, R11, 0x1, R69, P3 ;  /* 0x000000010b0b7824 */ /* 0x000fe400018e0645 */
[----:B-1----:R-:W-:Y:S02]  /*37430*/  @!P1 IMAD.MOV.U32 R4, RZ, RZ, R0 ;  /* 0x000000ffff049224 */ /* 0x002fe400078e0000 */
[----:B------:R-:W-:Y:S01]  /*37440*/  @!P1 IMAD.MOV.U32 R5, RZ, RZ, R11 ;  /* 0x000000ffff059224 */ /* 0x000fe200078e000b */
[----:B------:R-:W-:-:S04]  /*37450*/  PRMT R63, RZ, 0x7610, R63 ;  /* 0x00007610ff3f7816 */ /* 0x000fc8000000003f */
[----:B------:R1:W3:Y:S01]  /*37460*/  @!P1 LDG.E.U16 R65, desc[UR20][R4.64] ;  /* 0x0000001404419981 */ /* 0x0002e2000c1e1500 */
[----:B------:R-:W-:-:S05]  /*37470*/  IADD3 R7, P3, PT, R7, R70, RZ ;  /* 0x0000004607077210 */ /* 0x000fca0007f7e0ff */
[----:B------:R-:W-:Y:S02]  /*37480*/  IMAD.X R10, R10, 0x1, R69, P3 ;  /* 0x000000010a0a7824 */ /* 0x000fe400018e0645 */
[----:B-1----:R-:W-:Y:S01]  /*37490*/  @!P1 IMAD.MOV.U32 R4, RZ, RZ, R7 ;  /* 0x000000ffff049224 */ /* 0x002fe200078e0007 */
[----:B------:R-:W-:Y:S01]  /*374a0*/  STL [R1+0x133c], R76 ;  /* 0x00133c4c01007387 */ /* 0x000fe20000100800 */
[----:B------:R-:W-:-:S03]  /*374b0*/  @!P1 IMAD.MOV.U32 R5, RZ, RZ, R10 ;  /* 0x000000ffff059224 */ /* 0x000fc600078e000a */
[----:B------:R1:W-:Y:S01]  /*374c0*/  STL [R1+0x460], R12 ;  /* 0x0004600c01007387 */ /* 0x0003e20000100800 */
[----:B------:R-:W-:-:S03]  /*374d0*/  PRMT R61, RZ, 0x7610, R61 ;  /* 0x00007610ff3d7816 */ /* 0x000fc6000000003d */
[----:B0-----:R-:W3:Y:S04]  /*374e0*/  LDL.LU R9, [R1+0x924] ;  /* 0x0009240001097983 */ /* 0x001ee80000300800 */
[----:B------:R-:W-:Y:S04]  /*374f0*/  STL [R1+0x46c], R2 ;  /* 0x00046c0201007387 */ /* 0x000fe80000100800 */
[----:B------:R0:W3:Y:S04]  /*37500*/  @!P1 LDG.E.U16 R63, desc[UR20][R4.64] ;  /* 0x00000014043f9981 */ /* 0x0000e8000c1e1500 */
[----:B------:R-:W-:Y:S04]  /*37510*/  STL [R1+0x1340], R74 ;  /* 0x0013404a01007387 */ /* 0x000fe80000100800 */
[----:B------:R0:W-:Y:S04]  /*37520*/  STL [R1+0x468], R8 ;  /* 0x0004680801007387 */ /* 0x0001e80000100800 */
[----:B-1----:R-:W3:Y:S04]  /*37530*/  LDL.LU R12, [R1+0x920] ;  /* 0x00092000010c7983 */ /* 0x002ee80000300800 */
[----:B0-----:R-:W3:Y:S04]  /*37540*/  LDL.LU R8, [R1+0x928] ;  /* 0x0009280001087983 */ /* 0x001ee80000300800 */
[----:B------:R-:W3:Y:S01]  /*37550*/  LDL.LU R2, [R1+0x92c] ;  /* 0x00092c0001027983 */ /* 0x000ee20000300800 */
[----:B--2---:R-:W-:-:S05]  /*37560*/  IADD3 R3, P3, PT, R3, R70, RZ ;  /* 0x0000004603037210 */ /* 0x004fca0007f7e0ff */
[----:B------:R-:W-:Y:S02]  /*37570*/  IMAD.X R6, R6, 0x1, R69, P3 ;  /* 0x0000000106067824 */ /* 0x000fe400018e0645 */
[----:B------:R-:W-:Y:S02]  /*37580*/  @!P1 IMAD.MOV.U32 R4, RZ, RZ, R3 ;  /* 0x000000ffff049224 */ /* 0x000fe400078e0003 */
[----:B------:R-:W-:-:S05]  /*37590*/  @!P1 IMAD.MOV.U32 R5, RZ, RZ, R6 ;  /* 0x000000ffff059224 */ /* 0x000fca00078e0006 */
[----:B------:R0:W2:Y:S04]  /*375a0*/  @!P1 LDG.E.U16 R61, desc[UR20][R4.64] ;  /* 0x00000014043d9981 */ /* 0x0000a8000c1e1500 */
[----:B----4-:R-:W-:Y:S04]  /*375b0*/  STL [R1+0x1344], R67 ;  /* 0x0013444301007387 */ /* 0x010fe80000100800 */
[----:B------:R-:W-:Y:S04]  /*375c0*/  STL [R1+0x90c], R0 ;  /* 0x00090c0001007387 */ /* 0x000fe80000100800 */
[----:B------:R1:W-:Y:S04]  /*375d0*/  STL [R1+0x908], R11 ;  /* 0x0009080b01007387 */ /* 0x0003e80000100800 */
[----:B-1----:R-:W4:Y:S04]  /*375e0*/  LDL.LU R11, [R1+0x930] ;  /* 0x00093000010b7983 */ /* 0x002f280000300800 */
[----:B------:R-:W4:Y:S04]  /*375f0*/  LDL.LU R0, [R1+0x934] ;  /* 0x0009340001007983 */ /* 0x000f280000300800 */
[----:B---3--:R-:W-:Y:S04]  /*37600*/  STL [R1+0x1348], R65 ;  /* 0x0013484101007387 */ /* 0x008fe80000100800 */
[----:B------:R-:W-:Y:S04]  /*37610*/  STL [R1+0x914], R7 ;  /* 0x0009140701007387 */ /* 0x000fe80000100800 */
[----:B------:R1:W-:Y:S04]  /*37620*/  STL [R1+0x910], R10 ;  /* 0x0009100a01007387 */ /* 0x0003e80000100800 */
[----:B-1----:R-:W3:Y:S04]  /*37630*/  LDL.LU R10, [R1+0x470] ;  /* 0x00047000010a7983 */ /* 0x002ee80000300800 */
[----:B------:R-:W3:Y:S01]  /*37640*/  LDL.LU R7, [R1+0x474] ;  /* 0x0004740001077983 */ /* 0x000ee20000300800 */
[----:B------:R-:W-:-:S03]  /*37650*/  IADD3 R9, P3, PT, R9, R70, RZ ;  /* 0x0000004609097210 */ /* 0x000fc60007f7e0ff */
[----:B------:R-:W-:Y:S04]  /*37660*/  STL [R1+0x134c], R63 ;  /* 0x00134c3f01007387 */ /* 0x000fe80000100800 */
[----:B------:R-:W-:Y:S04]  /*37670*/  STL [R1+0x91c], R3 ;  /* 0x00091c0301007387 */ /* 0x000fe80000100800 */
[----:B------:R1:W-:Y:S01]  /*37680*/  STL [R1+0x918], R6 ;  /* 0x0009180601007387 */ /* 0x0003e20000100800 */
[----:B------:R-:W-:Y:S01]  /*37690*/  IMAD.X R12, R12, 0x1, R69, P3 ;  /* 0x000000010c0c7824 */ /* 0x000fe200018e0645 */
[----:B------:R-:W-:-:S02]  /*376a0*/  PRMT R59, RZ, 0x7610, R59 ;  /* 0x00007610ff3b7816 */ /* 0x000fc4000000003b */
[----:B-1----:R-:W3:Y:S04]  /*376b0*/  LDL.LU R6, [R1+0x478] ;  /* 0x0004780001067983 */ /* 0x002ee80000300800 */
[----:B------:R-:W3:Y:S01]  /*376c0*/  LDL.LU R3, [R1+0x47c] ;  /* 0x00047c0001037983 */ /* 0x000ee20000300800 */
[----:B------:R-:W-:Y:S01]  /*376d0*/  IADD3 R2, P3, PT, R2, R70, RZ ;  /* 0x0000004602027210 */ /* 0x000fe20007f7e0ff */
[----:B0-----:R-:W-:Y:S02]  /*376e0*/  @!P1 IMAD.MOV.U32 R4, RZ, RZ, R9 ;  /* 0x000000ffff049224 */ /* 0x001fe400078e0009 */
[----:B------:R-:W-:Y:S02]  /*376f0*/  @!P1 IMAD.MOV.U32 R5, RZ, RZ, R12 ;  /* 0x000000ffff059224 */ /* 0x000fe400078e000c */
[----:B------:R-:W-:-:S03]  /*37700*/  IMAD.X R8, R8, 0x1, R69, P3 ;  /* 0x0000000108087824 */ /* 0x000fc600018e0645 */
[----:B------:R0:W3:Y:S01]  /*37710*/  @!P1 LDG.E.U16 R59, desc[UR20][R4.64] ;  /* 0x00000014043b9981 */ /* 0x0000e2000c1e1500 */
[----:B------:R-:W-:Y:S01]  /*37720*/  PRMT R57, RZ, 0x7610, R57 ;  /* 0x00007610ff397816 */ /* 0x000fe20000000039 */
[----:B0-----:R-:W-:Y:S02]  /*37730*/  @!P1 IMAD.MOV.U32 R5, RZ, RZ, R8 ;  /* 0x000000ffff059224 */ /* 0x001fe400078e0008 */
[----:B------:R-:W-:-:S05]  /*37740*/  @!P1 IMAD.MOV.U32 R4, RZ, RZ, R2 ;  /* 0x000000ffff049224 */ /* 0x000fca00078e0002 */
[----:B------:R0:W3:Y:S04]  /*37750*/  @!P1 LDG.E.U16 R57, desc[UR20][R4.64] ;  /* 0x0000001404399981 */ /* 0x0000e8000c1e1500 */
[----:B--2---:R-:W-:Y:S04]  /*37760*/  STL [R1+0x1350], R61 ;  /* 0x0013503d01007387 */ /* 0x004fe80000100800 */
[----:B------:R-:W-:Y:S04]  /*37770*/  STL [R1+0x924], R9 ;  /* 0x0009240901007387 */ /* 0x000fe80000100800 */
[----:B------:R1:W-:Y:S04]  /*37780*/  STL [R1+0x920], R12 ;  /* 0x0009200c01007387 */ /* 0x0003e80000100800 */
[----:B-1----:R-:W2:Y:S04]  /*37790*/  LDL.LU R12, [R1+0x938] ;  /* 0x00093800010c7983 */ /* 0x002ea80000300800 */
[----:B------:R-:W2:Y:S04]  /*377a0*/  LDL.LU R9, [R1+0x93c] ;  /* 0x00093c0001097983 */ /* 0x000ea80000300800 */
[----:B------:R-:W-:Y:S04]  /*377b0*/  STL [R1+0x92c], R2 ;  /* 0x00092c0201007387 */ /* 0x000fe80000100800 */
[----:B------:R1:W-:Y:S01]  /*377c0*/  STL [R1+0x928], R8 ;  /* 0x0009280801007387 */ /* 0x0003e20000100800 */
[----:B----4-:R-:W-:-:S03]  /*377d0*/  IADD3 R0, P3, PT, R0, R70, RZ ;  /* 0x0000004600007210 */ /* 0x010fc60007f7e0ff */
[----:B-1----:R-:W4:Y:S04]  /*377e0*/  LDL.LU R8, [R1+0x940] ;  /* 0x0009400001087983 */ /* 0x002f280000300800 */
[----:B------:R-:W4:Y:S01]  /*377f0*/  LDL.LU R2, [R1+0x944] ;  /* 0x0009440001027983 */ /* 0x000f220000300800 */
[----:B------:R-:W-:-:S03]  /*37800*/  IMAD.X R11, R11, 0x1, R69, P3 ;  /* 0x000000010b0b7824 */ /* 0x000fc600018e0645 */
[----:B------:R-:W-:Y:S01]  /*37810*/  STL [R1+0x934], R0 ;  /* 0x0009340001007387 */ /* 0x000fe20000100800 */
[----:B0-----:R-:W-:Y:S02]  /*37820*/  @!P1 IMAD.MOV.U32 R5, RZ, RZ, R11 ;  /* 0x000000ffff059224 */ /* 0x001fe400078e000b */
[----:B------:R-:W-:Y:S01]  /*37830*/  @!P1 IMAD.MOV.U32 R4, RZ, RZ, R0 ;  /* 0x000000ffff049224 */ /* 0x000fe200078e0000 */
[----:B------:R0:W-:Y:S04]  /*37840*/  STL [R1+0x930], R11 ;  /* 0x0009300b01007387 */ /* 0x0001e80000100800 */
[----:B0-----:R-:W4:Y:S04]  /*37850*/  LDL.LU R11, [R1+0x948] ;  /* 0x00094800010b7983 */ /* 0x001f280000300800 */
[----:B------:R-:W4:Y:S01]  /*37860*/  LDL.LU R0, [R1+0x94c] ;  /* 0x00094c0001007983 */ /* 0x000f220000300800 */
[----:B---3--:R-:W-:-:S02]  /*37870*/  IADD3 R7, P3, PT, R7, R70, RZ ;  /* 0x0000004607077210 */ /* 0x008fc40007f7e0ff */
[----:B------:R-:W-:-:S03]  /*37880*/  PRMT R55, RZ, 0x7610, R55 ;  /* 0x00007610ff377816 */ /* 0x000fc60000000037 */
[----:B------:R-:W-:Y:S01]  /*37890*/  IMAD.X R10, R10, 0x1, R69, P3 ;  /* 0x000000010a0a7824 */ /* 0x000fe200018e0645 */
[----:B------:R-:W-:Y:S01]  /*378a0*/  PRMT R53, RZ, 0x7610, R53 ;  /* 0x00007610ff357816 */ /* 0x000fe20000000035 */
[----:B------:R-:W-:Y:S04]  /*378b0*/  STL [R1+0x474], R7 ;  /* 0x0004740701007387 */ /* 0x000fe80000100800 */
[----:B------:R0:W3:Y:S04]  /*378c0*/  @!P1 LDG.E.U16 R55, desc[UR20][R4.64] ;  /* 0x0000001404379981 */ /* 0x0000e8000c1e1500 */
[----:B------:R1:W-:Y:S01]  /*378d0*/  STL [R1+0x470], R10 ;  /* 0x0004700a01007387 */ /* 0x0003e20000100800 */
[----:B------:R-:W-:Y:S01]  /*378e0*/  PRMT R51, RZ, 0x7610, R51 ;  /* 0x00007610ff337816 */ /* 0x000fe20000000033 */
[----:B0-----:R-:W-:-:S02]  /*378f0*/  @!P1 IMAD.MOV.U32 R4, RZ, RZ, R7 ;  /* 0x000000ffff049224 */ /* 0x001fc400078e0007 */
[----:B------:R-:W-:Y:S02]  /*37900*/  @!P1 IMAD.MOV.U32 R5, RZ, RZ, R10 ;  /* 0x000000ffff059224 */ /* 0x000fe400078e000a */
[----:B-1----:R-:W3:Y:S04]  /*37910*/  LDL.LU R10, [R1+0x950] ;  /* 0x00095000010a7983 */ /* 0x002ee80000300800 */
[----:B------:R-:W3:Y:S01]  /*37920*/  LDL.LU R7, [R1+0x954] ;  /* 0x0009540001077983 */ /* 0x000ee20000300800 */
[----:B------:R-:W-:-:S03]  /*37930*/  IADD3 R3, P3, PT, R3, R70, RZ ;  /* 0x0000004603037210 */ /* 0x000fc60007f7e0ff */
[----:B------:R0:W3:Y:S02]  /*37940*/  @!P1 LDG.E.U16 R53, desc[UR20][R4.64] ;  /* 0x0000001404359981 */ /* 0x0000e4000c1e1500 */
[----:B------:R-:W-:Y:S02]  /*37950*/  IMAD.X R6, R6, 0x1, R69, P3 ;  /* 0x0000000106067824 */ /* 0x000fe400018e0645 */
[----:B------:R-:W-:Y:S04]  /*37960*/  STL [R1+0x47c], R3 ;  /* 0x00047c0301007387 */ /* 0x000fe80000100800 */
[----:B------:R1:W-:Y:S01]  /*37970*/  STL [R1+0x478], R6 ;  /* 0x0004780601007387 */ /* 0x0003e20000100800 */
[----:B0-----:R-:W-:Y:S02]  /*37980*/  @!P1 IMAD.MOV.U32 R4, RZ, RZ, R3 ;  /* 0x000000ffff049224 */ /* 0x001fe400078e0003 */
[----:B------:R-:W-:Y:S01]  /*37990*/  @!P1 IMAD.MOV.U32 R5, RZ, RZ, R6 ;  /* 0x000000ffff059224 */ /* 0x000fe200078e0006 */
[----:B------:R-:W-:-:S04]  /*379a0*/  PRMT R49, RZ, 0x7610, R49 ;  /* 0x00007610ff317816 */ /* 0x000fc80000000031 */
[----:B------:R0:W3:Y:S04]  /*379b0*/  @!P1 LDG.E.U16 R51, desc[UR20][R4.64] ;  /* 0x0000001404339981 */ /* 0x0000e8000c1e1500 */
[----:B-1----:R-:W3:Y:S04]  /*379c0*/  LDL.LU R6, [R1+0x958] ;  /* 0x0009580001067983 */ /* 0x002ee80000300800 */
[----:B------:R-:W3:Y:S01]  /*379d0*/  LDL.LU R3, [R1+0x95c] ;  /* 0x00095c0001037983 */ /* 0x000ee20000300800 */
[----:B------:R-:W-:Y:S02]  /*379e0*/  PRMT R47, RZ, 0x7610, R47 ;  /* 0x00007610ff2f7816 */ /* 0x000fe4000000002f */
[----:B--2---:R-:W-:-:S05]  /*379f0*/  IADD3 R9, P3, PT, R9, R70, RZ ;  /* 0x0000004609097210 */ /* 0x004fca0007f7e0ff */
[----:B------:R-:W-:Y:S01]  /*37a00*/  IMAD.X R12, R12, 0x1, R69, P3 ;  /* 0x000000010c0c7824 */ /* 0x000fe200018e0645 */
[----:B------:R-:W-:Y:S01]  /*37a10*/  STL [R1+0x93c], R9 ;  /* 0x00093c0901007387 */ /* 0x000fe20000100800 */
[----:B0-----:R-:W-:Y:S02]  /*37a20*/  @!P1 IMAD.MOV.U32 R4, RZ, RZ, R9 ;  /* 0x000000ffff049224 */ /* 0x001fe400078e0009 */
[----:B------:R-:W-:Y:S01]  /*37a30*/  @!P1 IMAD.MOV.U32 R5, RZ, RZ, R12 ;  /* 0x000000ffff059224 */ /* 0x000fe200078e000c */
[----:B------:R0:W-:Y:S04]  /*37a40*/  STL [R1+0x938], R12 ;  /* 0x0009380c01007387 */ /* 0x0001e80000100800 */
[----:B------:R1:W2:Y:S04]  /*37a50*/  @!P1 LDG.E.U16 R49, desc[UR20][R4.64] ;  /* 0x0000001404319981 */ /* 0x0002a8000c1e1500 */
[----:B0-----:R-:W2:Y:S01]  /*37a60*/  LDL.LU R12, [R1+0x960] ;  /* 0x00096000010c7983 */ /* 0x001ea20000300800 */
[----:B----4-:R-:W-:-:S03]  /*37a70*/  IADD3 R2, P3, PT, R2, R70, RZ ;  /* 0x0000004602027210 */ /* 0x010fc60007f7e0ff */
[----:B------:R-:W4:Y:S02]  /*37a80*/  LDL.LU R9, [R1+0x964] ;  /* 0x0009640001097983 */ /* 0x000f240000300800 */
[----:B------:R-:W-:Y:S02]  /*37a90*/  IMAD.X R8, R8, 0x1, R69, P3 ;  /* 0x0000000108087824 */ /* 0x000fe400018e0645 */
[----:B------:R-:W-:Y:S01]  /*37aa0*/  STL [R1+0x944], R2 ;  /* 0x0009440201007387 */ /* 0x000fe20000100800 */
[----:B-1----:R-:W-:Y:S02]  /*37ab0*/  @!P1 IMAD.MOV.U32 R4, RZ, RZ, R2 ;  /* 0x000000ffff049224 */ /* 0x002fe400078e0002 */
[----:B------:R-:W-:Y:S01]  /*37ac0*/  @!P1 IMAD.MOV.U32 R5, RZ, RZ, R8 ;  /* 0x000000ffff059224 */ /* 0x000fe200078e0008 */
[----:B------:R0:W-:Y:S04]  /*37ad0*/  STL [R1+0x940], R8 ;  /* 0x0009400801007387 */ /* 0x0001e80000100800 */
[----:B------:R1:W2:Y:S04]  /*37ae0*/  @!P1 LDG.E.U16 R47, desc[UR20][R4.64] ;  /* 0x00000014042f9981 */ /* 0x0002a8000c1e1500 */
[----:B0-----:R-:W2:Y:S01]  /*37af0*/  LDL.LU R8, [R1+0x480] ;  /* 0x0004800001087983 */ /* 0x001ea20000300800 */
[----:B------:R-:W-:-:S03]  /*37b00*/  IADD3 R0, P3, PT, R0, R70, RZ ;  /* 0x0000004600007210 */ /* 0x000fc60007f7e0ff */
[----:B------:R-:W2:Y:S02]  /*37b10*/  LDL.LU R2, [R1+0x484] ;  /* 0x0004840001027983 */ /* 0x000ea40000300800 */
[----:B------:R-:W-:Y:S02]  /*37b20*/  IMAD.X R11, R11, 0x1, R69, P3 ;  /* 0x000000010b0b7824 */ /* 0x000fe400018e0645 */
[----:B------:R0:W-:Y:S01]  /*37b30*/  STL [R1+0x94c], R0 ;  /* 0x00094c0001007387 */ /* 0x0001e20000100800 */
[----:B-1----:R-:W-:-:S03]  /*37b40*/  @!P1 IMAD.MOV.U32 R4, RZ, RZ, R0 ;  /* 0x000000ffff049224 */ /* 0x002fc600078e0000 */
[----:B------:R1:W-:Y:S04]  /*37b50*/  STL [R1+0x948], R11 ;  /* 0x0009480b01007387 */ /* 0x0003e80000100800 */
[----:B------:R-:W2:Y:S04]  /*37b60*/  LDL.LU R14, [R1+0x488] ;  /* 0x00048800010e7983 */ /* 0x000ea80000300800 */
[----:B0-----:R-:W2:Y:S01]  /*37b70*/  LDL.LU R0, [R1+0x48c] ;  /* 0x00048c0001007983 */ /* 0x001ea20000300800 */
[----:B------:R-:W-:Y:S01]  /*37b80*/  PRMT R45, RZ, 0x7610, R45 ;  /* 0x00007610ff2d7816 */ /* 0x000fe2000000002d */
[----:B------:R-:W-:Y:S01]  /*37b90*/  @!P1 IMAD.MOV.U32 R5, RZ, RZ, R11 ;  /* 0x000000ffff059224 */ /* 0x000fe200078e000b */
[----:B------:R-:W-:-:S04]  /*37ba0*/  PRMT R41, RZ, 0x7610, R41 ;  /* 0x00007610ff297816 */ /* 0x000fc80000000029 */
[----:B------:R0:W2:Y:S01]  /*37bb0*/  @!P1 LDG.E.U16 R45, desc[UR20][R4.64] ;  /* 0x00000014042d9981 */ /* 0x0000a2000c1e1500 */
[----:B---3--:R-:W-:-:S05]  /*37bc0*/  IADD3 R7, P3, PT, R7, R70, RZ ;  /* 0x0000004607077210 */ /* 0x008fca0007f7e0ff */
[----:B------:R-:W-:Y:S01]  /*37bd0*/  IMAD.X R10, R10, 0x1, R69, P3 ;  /* 0x000000010a0a7824 */ /* 0x000fe200018e0645 */
[----:B------:R-:W-:Y:S01]  /*37be0*/  STL [R1+0x954], R7 ;  /* 0x0009540701007387 */ /* 0x000fe20000100800 */
[----:B0-----:R-:W-:Y:S02]  /*37bf0*/  @!P1 IMAD.MOV.U32 R4, RZ, RZ, R7 ;  /* 0x000000ffff049224 */ /* 0x001fe400078e0007 */
[----:B------:R-:W-:Y:S01]  /*37c00*/  @!P1 IMAD.MOV.U32 R5, RZ, RZ, R10 ;  /* 0x000000ffff059224 */ /* 0x000fe200078e000a */
[----:B------:R0:W-:Y:S04]  /*37c10*/  STL [R1+0x950], R10 ;  /* 0x0009500a01007387 */ /* 0x0001e80000100800 */
[----:B-1----:R-:W3:Y:S04]  /*37c20*/  LDL.LU R11, [R1+0x968] ;  /* 0x00096800010b7983 */ /* 0x002ee80000300800 */
[----:B------:R1:W3:Y:S04]  /*37c30*/  @!P1 LDG.E.U16 R41, desc[UR20][R4.64] ;  /* 0x0000001404299981 */ /* 0x0002e8000c1e1500 */
[----:B0-----:R-:W3:Y:S01]  /*37c40*/  LDL.LU R10, [R1+0x96c] ;  /* 0x00096c00010a7983 */ /* 0x001ee20000300800 */
[----:B------:R-:W-:-:S05]  /*37c50*/  IADD3 R3, P3, PT, R3, R70, RZ ;  /* 0x0000004603037210 */ /* 0x000fca0007f7e0ff */
[----:B------:R-:W-:Y:S01]  /*37c60*/  IMAD.X R6, R6, 0x1, R69, P3 ;  /* 0x0000000106067824 */ /* 0x000fe200018e0645 */
[----:B------:R-:W-:Y:S01]  /*37c70*/  STL [R1+0x95c], R3 ;  /* 0x00095c0301007387 */ /* 0x000fe20000100800 */
[----:B-1----:R-:W-:Y:S02]  /*37c80*/  PRMT R4, RZ, 0x7610, R4 ;  /* 0x00007610ff047816 */ /* 0x002fe40000000004 */
[----:B------:R-:W-:Y:S01]  /*37c90*/  @!P1 IMAD.MOV.U32 R7, RZ, RZ, R6 ;  /* 0x000000ffff079224 */ /* 0x000fe200078e0006 */
[----:B------:R0:W-:Y:S04]  /*37ca0*/  STL [R1+0x958], R6 ;  /* 0x0009580601007387 */ /* 0x0001e80000100800 */
[----:B------:R-:W3:Y:S01]  /*37cb0*/  LDL.LU R16, [R1+0x970] ;  /* 0x0009700001107983 */ /* 0x000ee20000300800 */
[----:B0-----:R-:W-:-:S03]  /*37cc0*/  @!P1 IMAD.MOV.U32 R6, RZ, RZ, R3 ;  /* 0x000000ffff069224 */ /* 0x001fc600078e0003 */
[----:B------:R-:W3:Y:S01]  /*37cd0*/  LDL.LU R3, [R1+0x974] ;  /* 0x0009740001037983 */ /* 0x000ee20000300800 */
[----:B------:R-:W-:-:S03]  /*37ce0*/  PRMT R5, RZ, 0x7610, R5 ;  /* 0x00007610ff057816 */ /* 0x000fc60000000005 */
[----:B------:R0:W3:Y:S01]  /*37cf0*/  @!P1 LDG.E.U16 R4, desc[UR20][R6.64] ;  /* 0x0000001406049981 */ /* 0x0000e2000c1e1500 */
[----:B----4-:R-:W-:-:S05]  /*37d00*/  IADD3 R9, P3, PT, R9, R70, RZ ;  /* 0x0000004609097210 */ /* 0x010fca0007f7e0ff */
[----:B--2---:R-:W-:Y:S01]  /*37d10*/  IMAD.X R12, R12, 0x1, R69, P3 ;  /* 0x000000010c0c7824 */ /* 0x004fe200018e0645 */
[----:B------:R-:W-:Y:S03]  /*37d20*/  STL [R1+0x964], R9 ;  /* 0x0009640901007387 */ /* 0x000fe60000100800 */
[----:B0-----:R-:W-:Y:S01]  /*37d30*/  @!P1 IMAD.MOV.U32 R7, RZ, RZ, R12 ;  /* 0x000000ffff079224 */ /* 0x001fe200078e000c */
[----:B------:R0:W-:Y:S01]  /*37d40*/  STL [R1+0x960], R12 ;  /* 0x0009600c01007387 */ /* 0x0001e20000100800 */
[----:B------:R-:W-:-:S03]  /*37d50*/  @!P1 IMAD.MOV.U32 R6, RZ, RZ, R9 ;  /* 0x000000ffff069224 */ /* 0x000fc600078e0009 */
[----:B------:R-:W2:Y:S04]  /*37d60*/  LDL.LU R13, [R1+0x978] ;  /* 0x00097800010d7983 */ /* 0x000ea80000300800 */
[----:B------:R1:W4:Y:S01]  /*37d70*/  @!P1 LDG.E.U16 R5, desc[UR20][R6.64] ;  /* 0x0000001406059981 */ /* 0x000322000c1e1500 */
[----:B------:R-:W-:-:S03]  /*37d80*/  IADD3 R2, P3, PT, R2, R70, RZ ;  /* 0x0000004602027210 */ /* 0x000fc60007f7e0ff */
[----:B0-----:R-:W2:Y:S02]  /*37d90*/  LDL.LU R12, [R1+0x97c] ;  /* 0x00097c00010c7983 */ /* 0x001ea40000300800 */
[----:B------:R-:W-:Y:S02]  /*37da0*/  IMAD.X R8, R8, 0x1, R69, P3 ;  /* 0x0000000108087824 */ /* 0x000fe400018e0645 */
[----:B------:R-:W-:Y:S02]  /*37db0*/  STL [R1+0x484], R2 ;  /* 0x0004840201007387 */ /* 0x000fe40000100800 */
[----:B------:R-:W-:Y:S02]  /*37dc0*/  @!P1 IMAD.MOV.U32 R9, RZ, RZ, R8 ;  /* 0x000000ffff099224 */ /* 0x000fe400078e0008 */
[----:B------:R0:W-:Y:S01]  /*37dd0*/  STL [R1+0x480], R8 ;  /* 0x0004800801007387 */ /* 0x0001e20000100800 */
[----:B-1----:R-:W-:-:S03]  /*37de0*/  PRMT R6, RZ, 0x7610, R6 ;  /* 0x00007610ff067816 */ /* 0x002fc60000000006 */
[----:B------:R-:W4:Y:S01]  /*37df0*/  LDL.LU R15, [R1+0x980] ;  /* 0x00098000010f7983 */ /* 0x000f220000300800 */
[----:B------:R-:W-:Y:S01]  /*37e00*/  IADD3 R0, P3, PT, R0, R70, RZ ;  /* 0x0000004600007210 */ /* 0x000fe20007f7e0ff */
[----:B0-----:R-:W-:Y:S02]  /*37e10*/  @!P1 IMAD.MOV.U32 R8, RZ, RZ, R2 ;  /* 0x000000ffff089224 */ /* 0x001fe400078e0002 */
[----:B------:R-:W4:Y:S02]  /*37e20*/  LDL.LU R2, [R1+0x984] ;  /* 0x0009840001027983 */ /* 0x000f240000300800 */
[----:B------:R-:W-:Y:S02]  /*37e30*/  IMAD.X R14, R14, 0x1, R69, P3 ;  /* 0x000000010e0e7824 */ /* 0x000fe400018e0645 */
[----:B------:R0:W4:Y:S04]  /*37e40*/  @!P1 LDG.E.U16 R6, desc[UR20][R8.64] ;  /* 0x0000001408069981 */ /* 0x000128000c1e1500 */
[----:B------:R-:W-:Y:S04]  /*37e50*/  STL [R1+0x48c], R0 ;  /* 0x00048c0001007387 */ /* 0x000fe80000100800 */
[----:B------:R1:W-:Y:S01]  /*37e60*/  STL [R1+0x488], R14 ;  /* 0x0004880e01007387 */ /* 0x0003e20000100800 */
[----:B0-----:R-:W-:-:S02]  /*37e70*/  @!P1 IMAD.MOV.U32 R9, RZ, RZ, R14 ;  /* 0x000000ffff099224 */ /* 0x001fc400078e000e */
[----:B------:R-:W-:Y:S01]  /*37e80*/  @!P1 IMAD.MOV.U32 R8, RZ, RZ, R0 ;  /* 0x000000ffff089224 */ /* 0x000fe200078e0000 */
[----:B-1----:R-:W4:Y:S04]  /*37e90*/  LDL.LU R14, [R1+0x988] ;  /* 0x00098800010e7983 */ /* 0x002f280000300800 */
[----:B------:R-:W4:Y:S01]  /*37ea0*/  LDL.LU R0, [R1+0x98c] ;  /* 0x00098c0001007983 */ /* 0x000f220000300800 */
[----:B---3--:R-:W-:Y:S02]  /*37eb0*/  IADD3 R10, P3, PT, R10, R70, RZ ;  /* 0x000000460a0a7210 */ /* 0x008fe40007f7e0ff */
[----:B------:R-:W-:-:S03]  /*37ec0*/  PRMT R7, RZ, 0x7610, R7 ;  /* 0x00007610ff077816 */ /* 0x000fc60000000007 */
[----:B------:R-:W-:Y:S01]  /*37ed0*/  IMAD.X R11, R11, 0x1, R69, P3 ;  /* 0x000000010b0b7824 */ /* 0x000fe200018e0645 */
[----:B------:R0:W-:Y:S04]  /*37ee0*/  STL [R1+0x96c], R10 ;  /* 0x00096c0a01007387 */ /* 0x0001e80000100800 */
[----:B------:R1:W3:Y:S04]  /*37ef0*/  @!P1 LDG.E.U16 R7, desc[UR20][R8.64] ;  /* 0x0000001408079981 */ /* 0x0002e8000c1e1500 */
[----:B------:R0:W-:Y:S04]  /*37f00*/  STL [R1+0x968], R11 ;  /* 0x0009680b01007387 */ /* 0x0001e80000100800 */
[----:B------:R-:W3:Y:S01]  /*37f10*/  LDL.LU R20, [R1+0x990] ;  /* 0x0009900001147983 */ /* 0x000ee20000300800 */
[----:B-1----:R-:W-:-:S03]  /*37f20*/  PRMT R8, RZ, 0x7610, R8 ;  /* 0x00007610ff087816 */ /* 0x002fc60000000008 */
[----:B------:R-:W3:Y:S01]  /*37f30*/  LDL.LU R17, [R1+0x994] ;  /* 0x0009940001117983 */ /* 0x000ee20000300800 */
[----:B------:R-:W-:-:S03]  /*37f40*/  IADD3 R3, P3, PT, R3, R70, RZ ;  /* 0x0000004603037210 */ /* 0x000fc60007f7e0ff */
[----:B------:R0:W3:Y:S02]  /*37f50*/  @!P1 LDG.E.U16 R8, desc[UR20][R10.64] ;  /* 0x000000140a089981 */ /* 0x0000e4000c1e1500 */
[----:B------:R-:W-:Y:S01]  /*37f60*/  IMAD.X R16, R16, 0x1, R69, P3 ;  /* 0x0000000110107824 */ /* 0x000fe200018e0645 */
[----:B------:R-:W-:Y:S01]  /*37f70*/  PRMT R9, RZ, 0x7610, R9 ;  /* 0x00007610ff097816 */ /* 0x000fe20000000009 */
[----:B------:R-:W-:Y:S04]  /*37f80*/  STL [R1+0x974], R3 ;  /* 0x0009740301007387 */ /* 0x000fe80000100800 */
[----:B------:R1:W-:Y:S01]  /*37f90*/  STL [R1+0x970], R16 ;  /* 0x0009701001007387 */ /* 0x0003e20000100800 */
[----:B0-----:R-:W-:Y:S02]  /*37fa0*/  @!P1 IMAD.MOV.U32 R10, RZ, RZ, R3 ;  /* 0x000000ffff0a9224 */ /* 0x001fe400078e0003 */
[----:B------:R-:W-:-:S05]  /*37fb0*/  @!P1 IMAD.MOV.U32 R11, RZ, RZ, R16 ;  /* 0x000000ffff0b9224 */ /* 0x000fca00078e0010 */
[----:B------:R0:W3:Y:S04]  /*37fc0*/  @!P1 LDG.E.U16 R9, desc[UR20][R10.64] ;  /* 0x000000140a099981 */ /* 0x0000e8000c1e1500 */
[----:B-1----:R-:W3:Y:S04]  /*37fd0*/  LDL.LU R16, [R1+0x490] ;  /* 0x0004900001107983 */ /* 0x002ee80000300800 */
[----:B------:R-:W3:Y:S01]  /*37fe0*/  LDL.LU R3, [R1+0x494] ;  /* 0x0004940001037983 */ /* 0x000ee20000300800 */
[----:B0-----:R-:W-:Y:S02]  /*37ff0*/  PRMT R10, RZ, 0x7610, R10 ;  /* 0x00007610ff0a7816 */ /* 0x001fe4000000000a */
[----:B--2---:R-:W-:-:S05]  /*38000*/  IADD3 R12, P3, PT, R12, R70, RZ ;  /* 0x000000460c0c7210 */ /* 0x004fca0007f7e0ff */
[----:B------:R-:W-:Y:S01]  /*38010*/  IMAD.X R13, R13, 0x1, R69, P3 ;  /* 0x000000010d0d7824 */ /* 0x000fe200018e0645 */
[----:B------:R0:W-:Y:S04]  /*38020*/  STL [R1+0x97c], R12 ;  /* 0x00097c0c01007387 */ /* 0x0001e80000100800 */
[----:B------:R-:W-:Y:S04]  /*38030*/  STL [R1+0x978], R13 ;  /* 0x0009780d01007387 */ /* 0x000fe80000100800 */
[----:B------:R-:W2:Y:S04]  /*38040*/  LDL.LU R22, [R1+0x498] ;  /* 0x0004980001167983 */ /* 0x000ea80000300800 */
[----:B------:R-:W2:Y:S01]  /*38050*/  LDL.LU R19, [R1+0x49c] ;  /* 0x00049c0001137983 */ /* 0x000ea20000300800 */
[----:B----4-:R-:W-:-:S03]  /*38060*/  IADD3 R2, P3, PT, R2, R70, RZ ;  /* 0x0000004602027210 */ /* 0x010fc60007f7e0ff */
[----:B------:R0:W4:Y:S02]  /*38070*/  @!P1 LDG.E.U16 R10, desc[UR20][R12.64] ;  /* 0x000000140c0a9981 */ /* 0x000124000c1e1500 */
[----:B------:R-:W-:Y:S02]  /*38080*/  IMAD.X R15, R15, 0x1, R69, P3 ;  /* 0x000000010f0f7824 */ /* 0x000fe400018e0645 */
[----:B------:R1:W-:Y:S04]  /*38090*/  STL [R1+0x984], R2 ;  /* 0x0009840201007387 */ /* 0x0003e80000100800 */
[----:B------:R1:W-:Y:S01]  /*380a0*/  STL [R1+0x980], R15 ;  /* 0x0009800f01007387 */ /* 0x0003e20000100800 */
[----:B0-----:R-:W-:-:S03]  /*380b0*/  @!P1 IMAD.MOV.U32 R12, RZ, RZ, R2 ;  /* 0x000000ffff0c9224 */ /* 0x001fc600078e0002 */
[----:B------:R-:W4:Y:S04]  /*380c0*/  LDL.LU R18, [R1+0x998] ;  /* 0x0009980001127983 */ /* 0x000f280000300800 */
[----:B-1----:R-:W4:Y:S01]  /*380d0*/  LDL.LU R2, [R1+0x99c] ;  /* 0x00099c0001027983 */ /* 0x002f220000300800 */
[----:B------:R-:W-:Y:S01]  /*380e0*/  IADD3 R0, P3, PT, R0, R70, RZ ;  /* 0x0000004600007210 */ /* 0x000fe20007f7e0ff */
[----:B------:R-:W-:-:S04]  /*380f0*/  @!P1 IMAD.MOV.U32 R13, RZ, RZ, R15 ;  /* 0x000000ffff0d9224 */ /* 0x000fc800078e000f */
[----:B------:R-:W-:Y:S01]  /*38100*/  IMAD.X R14, R14, 0x1, R69, P3 ;  /* 0x000000010e0e7824 */ /* 0x000fe200018e0645 */
[----:B------:R-:W-:Y:S03]  /*38110*/  STL [R1+0x98c], R0 ;  /* 0x00098c0001007387 */ /* 0x000fe60000100800 */
[----:B------:R-:W-:Y:S01]  /*38120*/  @!P1 IMAD.MOV.U32 R15, RZ, RZ, R14 ;  /* 0x000000ffff0f9224 */ /* 0x000fe200078e000e */
[----:B------:R0:W-:Y:S04]  /*38130*/  STL [R1+0x988], R14 ;  /* 0x0009880e01007387 */ /* 0x0001e80000100800 */
[----:B------:R-:W4:Y:S01]  /*38140*/  LDL.LU R24, [R1+0x9a0] ;  /* 0x0009a00001187983 */ /* 0x000f220000300800 */
[----:B0-----:R-:W-:-:S03]  /*38150*/  @!P1 IMAD.MOV.U32 R14, RZ, RZ, R0 ;  /* 0x000000ffff0e9224 */ /* 0x001fc600078e0000 */
[----:B------:R-:W4:Y:S01]  /*38160*/  LDL.LU R0, [R1+0x9a4] ;  /* 0x0009a40001007983 */ /* 0x000f220000300800 */
[----:B------:R-:W-:Y:S02]  /*38170*/  PRMT R11, RZ, 0x7610, R11 ;  /* 0x00007610ff0b7816 */ /* 0x000fe4000000000b */
[----:B---3--:R-:W-:-:S04]  /*38180*/  IADD3 R17, P3, PT, R17, R70, RZ ;  /* 0x0000004611117210 */ /* 0x008fc80007f7e0ff */
[----:B------:R0:W3:Y:S01]  /*38190*/  @!P1 LDG.E.U16 R11, desc[UR20][R12.64] ;  /* 0x000000140c0b9981 */ /* 0x0000e2000c1e1500 */
[----:B------:R-:W-:-:S03]  /*381a0*/  IMAD.X R20, R20, 0x1, R69, P3 ;  /* 0x0000000114147824 */ /* 0x000fc600018e0645 */
[----:B------:R-:W-:Y:S01]  /*381b0*/  STL [R1+0x994], R17 ;  /* 0x0009941101007387 */ /* 0x000fe20000100800 */
[----:B0-----:R-:W-:-:S03]  /*381c0*/  PRMT R12, RZ, 0x7610, R12 ;  /* 0x00007610ff0c7816 */ /* 0x001fc6000000000c */
[----:B------:R0:W-:Y:S01]  /*381d0*/  STL [R1+0x990], R20 ;  /* 0x0009901401007387 */ /* 0x0001e20000100800 */
[----:B------:R-:W-:-:S03]  /*381e0*/  PRMT R13, RZ, 0x7610, R13 ;  /* 0x00007610ff0d7816 */ /* 0x000fc6000000000d */
[----:B------:R-:W3:Y:S04]  /*381f0*/  LDL.LU R21, [R1+0x9a8] ;  /* 0x0009a80001157983 */ /* 0x000ee80000300800 */
[----:B------:R1:W3:Y:S01]  /*38200*/  @!P1 LDG.E.U16 R12, desc[UR20][R14.64] ;  /* 0x000000140e0c9981 */ /* 0x0002e2000c1e1500 */
[----:B------:R-:W-:Y:S01]  /*38210*/  IADD3 R3, P3, PT, R3, R70, RZ ;  /* 0x0000004603037210 */ /* 0x000fe20007f7e0ff */
[----:B-1----:R-:W-:Y:S02]  /*38220*/  @!P1 IMAD.MOV.U32 R14, RZ, RZ, R17 ;  /* 0x000000ffff0e9224 */ /* 0x002fe400078e0011 */
[----:B------:R-:W-:Y:S02]  /*38230*/  @!P1 IMAD.MOV.U32 R15, RZ, RZ, R20 ;  /* 0x000000ffff0f9224 */ /* 0x000fe400078e0014 */
[----:B------:R-:W-:Y:S01]  /*38240*/  IMAD.X R16, R16, 0x1, R69, P3 ;  /* 0x0000000110107824 */ /* 0x000fe200018e0645 */
[----:B0-----:R-:W3:Y:S03]  /*38250*/  LDL.LU R20, [R1+0x9ac] ;  /* 0x0009ac0001147983 */ /* 0x001ee60000300800 */
[----:B------:R-:W-:Y:S01]  /*38260*/  @!P1 IMAD.MOV.U32 R17, RZ, RZ, R16 ;  /* 0x000000ffff119224 */ /* 0x000fe200078e0010 */
[----:B------:R0:W3:Y:S04]  /*38270*/  @!P1 LDG.E.U16 R13, desc[UR20][R14.64] ;  /* 0x000000140e0d9981 */ /* 0x0000e8000c1e1500 */
[----:B------:R-:W-:Y:S04]  /*38280*/  STL [R1+0x494], R3 ;  /* 0x0004940301007387 */ /* 0x000fe80000100800 */
[----:B------:R1:W-:Y:S01]  /*38290*/  STL [R1+0x490], R16 ;  /* 0x0004901001007387 */ /* 0x0003e20000100800 */
[----:B0-----:R-:W-:-:S03]  /*382a0*/  PRMT R14, RZ, 0x7610, R14 ;  /* 0x00007610ff0e7816 */ /* 0x001fc6000000000e */
[----:B------:R-:W3:Y:S01]  /*382b0*/  LDL.LU R26, [R1+0x9b0] ;  /* 0x0009b000011a7983 */ /* 0x000ee20000300800 */
[----:B-1----:R-:W-:-:S03]  /*382c0*/  @!P1 IMAD.MOV.U32 R16, RZ, RZ, R3 ;  /* 0x000000ffff109224 */ /* 0x002fc600078e0003 */
[----:B------:R-:W3:Y:S01]  /*382d0*/  LDL.LU R3, [R1+0x9b4] ;  /* 0x0009b40001037983 */ /* 0x000ee20000300800 */
[----:B------:R-:W-:-:S03]  /*382e0*/  PRMT R15, RZ, 0x7610, R15 ;  /* 0x00007610ff0f7816 */ /* 0x000fc6000000000f */
[----:B------:R0:W3:Y:S01]  /*382f0*/  @!P1 LDG.E.U16 R14, desc[UR20][R16.64] ;  /* 0x00000014100e9981 */ /* 0x0000e2000c1e1500 */
[----:B--2---:R-:W-:-:S05]  /*38300*/  IADD3 R19, P3, PT, R19, R70, RZ ;  /* 0x0000004613137210 */ /* 0x004fca0007f7e0ff */
[----:B------:R-:W-:Y:S01]  /*38310*/  IMAD.X R22, R22, 0x1, R69, P3 ;  /* 0x0000000116167824 */ /* 0x000fe200018e0645 */
[----:B------:R-:W-:Y:S03]  /*38320*/  STL [R1+0x49c], R19 ;  /* 0x00049c1301007387 */ /* 0x000fe60000100800 */
[----:B0-----:R-:W-:Y:S01]  /*38330*/  @!P1 IMAD.MOV.U32 R17, RZ, RZ, R22 ;  /* 0x000000ffff119224 */ /* 0x001fe200078e0016 */
[----:B------:R0:W-:Y:S01]  /*38340*/  STL [R1+0x498], R22 ;  /* 0x0004981601007387 */ /* 0x0001e20000100800 */
[----:B------:R-:W-:-:S03]  /*38350*/  @!P1 IMAD.MOV.U32 R16, RZ, RZ, R19 ;  /* 0x000000ffff109224 */ /* 0x000fc600078e0013 */
[----:B------:R-:W2:Y:S04]  /*38360*/  LDL.LU R23, [R1+0x9b8] ;  /* 0x0009b80001177983 */ /* 0x000ea80000300800 */
[----:B------:R1:W2:Y:S01]  /*38370*/  @!P1 LDG.E.U16 R15, desc[UR20][R16.64] ;  /* 0x00000014100f9981 */ /* 0x0002a2000c1e1500 */
[----:B----4-:R-:W-:-:S03]  /*38380*/  IADD3 R2, P3, PT, R2, R70, RZ ;  /* 0x0000004602027210 */ /* 0x010fc60007f7e0ff */
[----:B0-----:R-:W4:Y:S02]  /*38390*/  LDL.LU R22, [R1+0x9bc] ;  /* 0x0009bc0001167983 */ /* 0x001f240000300800 */
[----:B------:R-:W-:Y:S02]  /*383a0*/  IMAD.X R18, R18, 0x1, R69, P3 ;  /* 0x0000000112127824 */ /* 0x000fe400018e0645 */
[----:B------:R-:W-:Y:S02]  /*383b0*/  STL [R1+0x99c], R2 ;  /* 0x00099c0201007387 */ /* 0x000fe40000100800 */
[----:B------:R-:W-:Y:S02]  /*383c0*/  @!P1 IMAD.MOV.U32 R19, RZ, RZ, R18 ;  /* 0x000000ffff139224 */ /* 0x000fe400078e0012 */
[----:B------:R0:W-:Y:S01]  /*383d0*/  STL [R1+0x998], R18 ;  /* 0x0009981201007387 */ /* 0x0001e20000100800 */
[----:B-1----:R-:W-:-:S03]  /*383e0*/  PRMT R16, RZ, 0x7610, R16 ;  /* 0x00007610ff107816 */ /* 0x002fc60000000010 */
[----:B------:R-:W2:Y:S01]  /*383f0*/  LDL.LU R25, [R1+0x9c0] ;  /* 0x0009c00001197983 */ /* 0x000ea20000300800 */
[----:B0-----:R-:W-:-:S03]  /*38400*/  @!P1 IMAD.MOV.U32 R18, RZ, RZ, R2 ;  /* 0x000000ffff129224 */ /* 0x001fc600078e0002 */
[----:B------:R-:W2:Y:S04]  /*38410*/  LDL.LU R2, [R1+0x9c4] ;  /* 0x0009c40001027983 */ /* 0x000ea80000300800 */
[----:B------:R0:W2:Y:S01]  /*38420*/  @!P1 LDG.E.U16 R16, desc[UR20][R18.64] ;  /* 0x0000001412109981 */ /* 0x0000a2000c1e1500 */
[----:B------:R-:W-:-:S05]  /*38430*/  IADD3 R0, P3, PT, R0, R70, RZ ;  /* 0x0000004600007210 */ /* 0x000fca0007f7e0ff */
[----:B------:R-:W-:Y:S01]  /*38440*/  IMAD.X R24, R24, 0x1, R69, P3 ;  /* 0x0000000118187824 */ /* 0x000fe200018e0645 */
[----:B------:R-:W-:Y:S01]  /*38450*/  STL [R1+0x9a4], R0 ;  /* 0x0009a40001007387 */ /* 0x000fe20000100800 */
[----:B0-----:R-:W-:Y:S02]  /*38460*/  @!P1 IMAD.MOV.U32 R18, RZ, RZ, R0 ;  /* 0x000000ffff129224 */ /* 0x001fe400078e0000 */
[----:B------:R-:W-:Y:S01]  /*38470*/  @!P1 IMAD.MOV.U32 R19, RZ, RZ, R24 ;  /* 0x000000ffff139224 */ /* 0x000fe200078e0018 */
[----:B------:R0:W-:Y:S04]  /*38480*/  STL [R1+0x9a0], R24 ;  /* 0x0009a01801007387 */ /* 0x0001e80000100800 */
[----:B0-----:R-:W2:Y:S04]  /*38490*/  LDL.LU R24, [R1+0x4a0] ;  /* 0x0004a00001187983 */ /* 0x001ea80000300800 */
[----:B------:R-:W2:Y:S01]  /*384a0*/  LDL.LU R0, [R1+0x4a4] ;  /* 0x0004a40001007983 */ /* 0x000ea20000300800 */
[----:B------:R-:W-:-:S06]  /*384b0*/  PRMT R17, RZ, 0x7610, R17 ;  /* 0x00007610ff117816 */ /* 0x000fcc0000000011 */
[----:B------:R0:W2:Y:S01]  /*384c0*/  @!P1 LDG.E.U16 R17, desc[UR20][R18.64] ;  /* 0x0000001412119981 */ /* 0x0000a2000c1e1500 */
[----:B---3--:R-:W-:-:S05]  /*384d0*/  IADD3 R20, P3, PT, R20, R70, RZ ;  /* 0x0000004614147210 */ /* 0x008fca0007f7e0ff */
[----:B------:R-:W-:Y:S01]  /*384e0*/  IMAD.X R21, R21, 0x1, R69, P3 ;  /* 0x0000000115157824 */ /* 0x000fe200018e0645 */
[----:B0-----:R-:W-:Y:S01]  /*384f0*/  PRMT R18, RZ, 0x7610, R18 ;  /* 0x00007610ff127816 */ /* 0x001fe20000000012 */
[----:B------:R0:W-:Y:S04]  /*38500*/  STL [R1+0x9ac], R20 ;  /* 0x0009ac1401007387 */ /* 0x0001e80000100800 */
[----:B------:R1:W-:Y:S04]  /*38510*/  STL [R1+0x9a8], R21 ;  /* 0x0009a81501007387 */ /* 0x0003e80000100800 */
[----:B------:R-:W3:Y:S01]  /*38520*/  LDL.LU R30, [R1+0x4a8] ;  /* 0x0004a800011e7983 */ /* 0x000ee20000300800 */
[----:B------:R-:W-:-:S03]  /*38530*/  PRMT R19, RZ, 0x7610, R19 ;  /* 0x00007610ff137816 */ /* 0x000fc60000000013 */
[----:B------:R-:W3:Y:S04]  /*38540*/  LDL.LU R27, [R1+0x4ac] ;  /* 0x0004ac00011b7983 */ /* 0x000ee80000300800 */
[----:B------:R0:W3:Y:S01]  /*38550*/  @!P1 LDG.E.U16 R18, desc[UR20][R20.64] ;  /* 0x0000001414129981 */ /* 0x0000e2000c1e1500 */
[----:B------:R-:W-:-:S05]  /*38560*/  IADD3 R3, P3, PT, R3, R70, RZ ;  /* 0x0000004603037210 */ /* 0x000fca0007f7e0ff */
[----:B------:R-:W-:Y:S01]  /*38570*/  IMAD.X R26, R26, 0x1, R69, P3 ;  /* 0x000000011a1a7824 */ /* 0x000fe200018e0645 */
[----:B------:R-:W-:Y:S01]  /*38580*/  STL [R1+0x9b4], R3 ;  /* 0x0009b40301007387 */ /* 0x000fe20000100800 */
[----:B0-----:R-:W-:-:S03]  /*38590*/  @!P1 IMAD.MOV.U32 R20, RZ, RZ, R3 ;  /* 0x000000ffff149224 */ /* 0x001fc600078e0003 */
[----:B------:R0:W-:Y:S01]  /*385a0*/  STL [R1+0x9b0], R26 ;  /* 0x0009b01a01007387 */ /* 0x0001e20000100800 */
[----:B-1----:R-:W-:-:S05]  /*385b0*/  @!P1 IMAD.MOV.U32 R21, RZ, RZ, R26 ;  /* 0x000000ffff159224 */ /* 0x002fca00078e001a */
[----:B------:R1:W3:Y:S04]  /*385c0*/  @!P1 LDG.E.U16 R19, desc[UR20][R20.64] ;  /* 0x0000001414139981 */ /* 0x0002e8000c1e1500 */
[----:B0-----:R-:W3:Y:S04]  /*385d0*/  LDL.LU R26, [R1+0x9c8] ;  /* 0x0009c800011a7983 */ /* 0x001ee80000300800 */
[----:B------:R-:W3:Y:S01]  /*385e0*/  LDL.LU R3, [R1+0x9cc] ;  /* 0x0009cc0001037983 */ /* 0x000ee20000300800 */
[----:B-1----:R-:W-:Y:S02]  /*385f0*/  PRMT R20, RZ, 0x7610, R20 ;  /* 0x00007610ff147816 */ /* 0x002fe40000000014 */
[----:B----4-:R-:W-:-:S05]  /*38600*/  IADD3 R22, P3, PT, R22, R70, RZ ;  /* 0x0000004616167210 */ /* 0x010fca0007f7e0ff */
[----:B--2---:R-:W-:Y:S01]  /*38610*/  IMAD.X R23, R23, 0x1, R69, P3 ;  /* 0x0000000117177824 */ /* 0x004fe200018e0645 */
[----:B------:R0:W-:Y:S04]  /*38620*/  STL [R1+0x9bc], R22 ;  /* 0x0009bc1601007387 */ /* 0x0001e80000100800 */
[----:B------:R-:W-:Y:S04]  /*38630*/  STL [R1+0x9b8], R23 ;  /* 0x0009b81701007387 */ /* 0x000fe80000100800 */
[----:B------:R-:W2:Y:S04]  /*38640*/  LDL.LU R32, [R1+0x9d0] ;  /* 0x0009d00001207983 */ /* 0x000ea80000300800 */
[----:B------:R-:W4:Y:S01]  /*38650*/  LDL.LU R29, [R1+0x9d4] ;  /* 0x0009d400011d7983 */ /* 0x000f220000300800 */
[----:B------:R-:W-:-:S03]  /*38660*/  IADD3 R2, P3, PT, R2, R70, RZ ;  /* 0x0000004602027210 */ /* 0x000fc60007f7e0ff */
[----:B------:R0:W2:Y:S02]  /*38670*/  @!P1 LDG.E.U16 R20, desc[UR20][R22.64] ;  /* 0x0000001416149981 */ /* 0x0000a4000c1e1500 */
[----:B------:R-:W-:Y:S02]  /*38680*/  IMAD.X R25, R25, 0x1, R69, P3 ;  /* 0x0000000119197824 */ /* 0x000fe400018e0645 */
[----:B------:R1:W-:Y:S04]  /*38690*/  STL [R1+0x9c4], R2 ;  /* 0x0009c40201007387 */ /* 0x0003e80000100800 */
[----:B------:R1:W-:Y:S01]  /*386a0*/  STL [R1+0x9c0], R25 ;  /* 0x0009c01901007387 */ /* 0x0003e20000100800 */
[----:B0-----:R-:W-:-:S03]  /*386b0*/  @!P1 IMAD.MOV.U32 R22, RZ, RZ, R2 ;  /* 0x000000ffff169224 */ /* 0x001fc600078e0002 */
[----:B------:R-:W2:Y:S04]  /*386c0*/  LDL.LU R28, [R1+0x9d8] ;  /* 0x0009d800011c7983 */ /* 0x000ea80000300800 */
[----:B-1----:R-:W2:Y:S01]  /*386d0*/  LDL.LU R2, [R1+0x9dc] ;  /* 0x0009dc0001027983 */ /* 0x002ea20000300800 */
[----:B------:R-:W-:Y:S01]  /*386e0*/  @!P1 IMAD.MOV.U32 R23, RZ, RZ, R25 ;  /* 0x000000ffff179224 */ /* 0x000fe200078e0019 */
[----:B------:R-:W-:-:S05]  /*386f0*/  IADD3 R0, P3, PT, R0, R70, RZ ;  /* 0x0000004600007210 */ /* 0x000fca0007f7e0ff */
[----:B------:R-:W-:Y:S01]  /*38700*/  IMAD.X R24, R24, 0x1, R69, P3 ;  /* 0x0000000118187824 */ /* 0x000fe200018e0645 */
[----:B------:R-:W-:Y:S03]  /*38710*/  STL [R1+0x4a4], R0 ;  /* 0x0004a40001007387 */ /* 0x000fe60000100800 */
[----:B------:R-:W-:Y:S01]  /*38720*/  @!P1 IMAD.MOV.U32 R25, RZ, RZ, R24 ;  /* 0x000000ffff199224 */ /* 0x000fe200078e0018 */
[----:B------:R0:W-:Y:S04]  /*38730*/  STL [R1+0x4a0], R24 ;  /* 0x0004a01801007387 */ /* 0x0001e80000100800 */
[----:B------:R-:W2:Y:S01]  /*38740*/  LDL.LU R34, [R1+0x9e0] ;  /* 0x0009e00001227983 */ /* 0x000ea20000300800 */
[----:B0-----:R-:W-:-:S03]  /*38750*/  @!P1 IMAD.MOV.U32 R24, RZ, RZ, R0 ;  /* 0x000000ffff189224 */ /* 0x001fc600078e0000 */
[----:B------:R-:W2:Y:S01]  /*38760*/  LDL.LU R0, [R1+0x9e4] ;  /* 0x0009e40001007983 */ /* 0x000ea20000300800 */
[----:B------:R-:W-:-:S06]  /*38770*/  PRMT R21, RZ, 0x7610, R21 ;  /* 0x00007610ff157816 */ /* 0x000fcc0000000015 */
[----:B------:R0:W2:Y:S01]  /*38780*/  @!P1 LDG.E.U16 R21, desc[UR20][R22.64] ;  /* 0x0000001416159981 */ /* 0x0000a2000c1e1500 */
[----:B---3--:R-:W-:Y:S02]  /*38790*/  IADD3 R27, P3, PT, R27, R70, RZ ;  /* 0x000000461b1b7210 */ /* 0x008fe40007f7e0ff */
[----:B0-----:R-:W-:-:S03]  /*387a0*/  PRMT R22, RZ, 0x7610, R22 ;  /* 0x00007610ff167816 */ /* 0x001fc60000000016 */
[----:B------:R-:W-:Y:S01]  /*387b0*/  IMAD.X R30, R30, 0x1, R69, P3 ;  /* 0x000000011e1e7824 */ /* 0x000fe200018e0645 */
[----:B------:R-:W-:Y:S01]  /*387c0*/  PRMT R23, RZ, 0x7610, R23 ;  /* 0x00007610ff177816 */ /* 0x000fe20000000017 */
[----:B------:R-:W-:Y:S04]  /*387d0*/  STL [R1+0x4ac], R27 ;  /* 0x0004ac1b01007387 */ /* 0x000fe80000100800 */
[----:B------:R0:W3:Y:S04]  /*387e0*/  @!P1 LDG.E.U16 R22, desc[UR20][R24.64] ;  /* 0x0000001418169981 */ /* 0x0000e8000c1e1500 */
[----:B------:R1:W-:Y:S04]  /*387f0*/  STL [R1+0x4a8], R30 ;  /* 0x0004a81e01007387 */ /* 0x0003e80000100800 */
[----:B------:R-:W3:Y:S01]  /*38800*/  LDL.LU R31, [R1+0x9e8] ;  /* 0x0009e800011f7983 */ /* 0x000ee20000300800 */
[----:B0-----:R-:W-:-:S02]  /*38810*/  @!P1 IMAD.MOV.U32 R24, RZ, RZ, R27 ;  /* 0x000000ffff189224 */ /* 0x001fc400078e001b */
[----:B------:R-:W-:Y:S02]  /*38820*/  @!P1 IMAD.MOV.U32 R25, RZ, RZ, R30 ;  /* 0x000000ffff199224 */ /* 0x000fe400078e001e */
[----:B-1----:R-:W3:Y:S01]  /*38830*/  LDL.LU R30, [R1+0x9ec] ;  /* 0x0009ec00011e7983 */ /* 0x002ee20000300800 */
[----:B------:R-:W-:-:S03]  /*38840*/  IADD3 R3, P3, PT, R3, R70, RZ ;  /* 0x0000004603037210 */ /* 0x000fc60007f7e0ff */
[----:B------:R0:W3:Y:S02]  /*38850*/  @!P1 LDG.E.U16 R23, desc[UR20][R24.64] ;  /* 0x0000001418179981 */ /* 0x0000e4000c1e1500 */
[----:B------:R-:W-:Y:S02]  /*38860*/  IMAD.X R26, R26, 0x1, R69, P3 ;  /* 0x000000011a1a7824 */ /* 0x000fe400018e0645 */
[----:B------:R-:W-:Y:S02]  /*38870*/  STL [R1+0x9cc], R3 ;  /* 0x0009cc0301007387 */ /* 0x000fe40000100800 */
[----:B------:R-:W-:Y:S02]  /*38880*/  @!P1 IMAD.MOV.U32 R27, RZ, RZ, R26 ;  /* 0x000000ffff1b9224 */ /* 0x000fe400078e001a */
[----:B------:R1:W-:Y:S01]  /*38890*/  STL [R1+0x9c8], R26 ;  /* 0x0009c81a01007387 */ /* 0x0003e20000100800 */
[----:B0-----:R-:W-:-:S03]  /*388a0*/  PRMT R24, RZ, 0x7610, R24 ;  /* 0x00007610ff187816 */ /* 0x001fc60000000018 */
[----:B------:R-:W3:Y:S01]  /*388b0*/  LDL.LU R36, [R1+0x9f0] ;  /* 0x0009f00001247983 */ /* 0x000ee20000300800 */
[----:B-1----:R-:W-:-:S03]  /*388c0*/  @!P1 IMAD.MOV.U32 R26, RZ, RZ, R3 ;  /* 0x000000ffff1a9224 */ /* 0x002fc600078e0003 */
        /* <DEDUP_REMOVED lines=19> */
[----:B0-----:R-:W-:-:S03]  /*38a00*/  @!P1 IMAD.MOV.U32 R28, RZ, RZ, R2 ;  /* 0x000000ffff1c9224 */ /* 0x001fc600078e0002 */
[----:B------:R-:W4:Y:S04]  /*38a10*/  LDL.LU R2, [R1+0x4bc] ;  /* 0x0004bc0001027983 */ /* 0x000f280000300800 */
[----:B------:R0:W4:Y:S01]  /*38a20*/  @!P1 LDG.E.U16 R26, desc[UR20][R28.64] ;  /* 0x000000141c1a9981 */ /* 0x000122000c1e1500 */
[----:B------:R-:W-:-:S05]  /*38a30*/  IADD3 R0, P3, PT, R0, R70, RZ ;  /* 0x0000004600007210 */ /* 0x000fca0007f7e0ff */
[----:B------:R-:W-:Y:S01]  /*38a40*/  IMAD.X R34, R34, 0x1, R69, P3 ;  /* 0x0000000122227824 */ /* 0x000fe200018e0645 */
[----:B------:R-:W-:Y:S01]  /*38a50*/  STL [R1+0x9e4], R0 ;  /* 0x0009e40001007387 */ /* 0x000fe20000100800 */
[----:B0-----:R-:W-:Y:S02]  /*38a60*/  @!P1 IMAD.MOV.U32 R28, RZ, RZ, R0 ;  /* 0x000000ffff1c9224 */ /* 0x001fe400078e0000 */
[----:B------:R-:W-:Y:S01]  /*38a70*/  @!P1 IMAD.MOV.U32 R29, RZ, RZ, R34 ;  /* 0x000000ffff1d9224 */ /* 0x000fe200078e0022 */
[----:B------:R0:W-:Y:S04]  /*38a80*/  STL [R1+0x9e0], R34 ;  /* 0x0009e02201007387 */ /* 0x0001e80000100800 */
[----:B0-----:R-:W4:Y:S04]  /*38a90*/  LDL.LU R34, [R1+0x9f8] ;  /* 0x0009f80001227983 */ /* 0x001f280000300800 */
[----:B------:R-:W4:Y:S01]  /*38aa0*/  LDL.LU R0, [R1+0x9fc] ;  /* 0x0009fc0001007983 */ /* 0x000f220000300800 */
[----:B------:R-:W-:-:S06]  /*38ab0*/  PRMT R27, RZ, 0x7610, R27 ;  /* 0x00007610ff1b7816 */ /* 0x000fcc000000001b */
[----:B------:R0:W4:Y:S01]  /*38ac0*/  @!P1 LDG.E.U16 R27, desc[UR20][R28.64] ;  /* 0x000000141c1b9981 */ /* 0x000122000c1e1500 */
[----:B---3--:R-:W-:-:S05]  /*38ad0*/  IADD3 R30, P3, PT, R30, R70, RZ ;  /* 0x000000461e1e7210 */ /* 0x008fca0007f7e0ff */
[----:B------:R-:W-:Y:S01]  /*38ae0*/  IMAD.X R31, R31, 0x1, R69, P3 ;  /* 0x000000011f1f7824 */ /* 0x000fe200018e0645 */
[----:B0-----:R-:W-:Y:S01]  /*38af0*/  PRMT R28, RZ, 0x7610, R28 ;  /* 0x00007610ff1c7816 */ /* 0x001fe2000000001c */
[----:B------:R0:W-:Y:S01]  /*38b00*/  STL [R1+0x9ec], R30 ;  /* 0x0009ec1e01007387 */ /* 0x0001e20000100800 */
[----:B------:R-:W-:-:S03]  /*38b10*/  PRMT R29, RZ, 0x7610, R29 ;  /* 0x00007610ff1d7816 */ /* 0x000fc6000000001d */
[----:B------:R1:W-:Y:S04]  /*38b20*/  STL [R1+0x9e8], R31 ;  /* 0x0009e81f01007387 */ /* 0x0003e80000100800 */
[----:B------:R-:W3:Y:S04]  /*38b30*/  LDL.LU R42, [R1+0xa00] ;  /* 0x000a0000012a7983 */ /* 0x000ee80000300800 */
[----:B------:R0:W3:Y:S01]  /*38b40*/  @!P1 LDG.E.U16 R28, desc[UR20][R30.64] ;  /* 0x000000141e1c9981 */ /* 0x0000e2000c1e1500 */
[----:B------:R-:W-:-:S05]  /*38b50*/  IADD3 R3, P3, PT, R3, R70, RZ ;  /* 0x0000004603037210 */ /* 0x000fca0007f7e0ff */
[----:B------:R-:W-:Y:S01]  /*38b60*/  IMAD.X R36, R36, 0x1, R69, P3 ;  /* 0x0000000124247824 */ /* 0x000fe200018e0645 */
[----:B------:R-:W-:Y:S01]  /*38b70*/  STL [R1+0x9f4], R3 ;  /* 0x0009f40301007387 */ /* 0x000fe20000100800 */
[----:B0-----:R-:W-:Y:S02]  /*38b80*/  @!P1 IMAD.MOV.U32 R30, RZ, RZ, R3 ;  /* 0x000000ffff1e9224 */ /* 0x001fe400078e0003 */
[----:B-1----:R-:W-:Y:S01]  /*38b90*/  @!P1 IMAD.MOV.U32 R31, RZ, RZ, R36 ;  /* 0x000000ffff1f9224 */ /* 0x002fe200078e0024 */
[----:B------:R0:W-:Y:S04]  /*38ba0*/  STL [R1+0x9f0], R36 ;  /* 0x0009f02401007387 */ /* 0x0001e80000100800 */
[----:B------:R-:W3:Y:S04]  /*38bb0*/  LDL.LU R37, [R1+0xa04] ;  /* 0x000a040001257983 */ /* 0x000ee80000300800 */
[----:B------:R1:W3:Y:S04]  /*38bc0*/  @!P1 LDG.E.U16 R29, desc[UR20][R30.64] ;  /* 0x000000141e1d9981 */ /* 0x0002e8000c1e1500 */
[----:B0-----:R-:W3:Y:S04]  /*38bd0*/  LDL.LU R36, [R1+0xa08] ;  /* 0x000a080001247983 */ /* 0x001ee80000300800 */
[----:B------:R-:W3:Y:S01]  /*38be0*/  LDL.LU R3, [R1+0xa0c] ;  /* 0x000a0c0001037983 */ /* 0x000ee20000300800 */
[----:B-1----:R-:W-:-:S02]  /*38bf0*/  PRMT R30, RZ, 0x7610, R30 ;  /* 0x00007610ff1e7816 */ /* 0x002fc4000000001e */
[----:B--2---:R-:W-:-:S05]  /*38c00*/  IADD3 R32, P3, PT, R32, R70, RZ ;  /* 0x0000004620207210 */ /* 0x004fca0007f7e0ff */
[----:B------:R-:W-:Y:S01]  /*38c10*/  IMAD.X R33, R33, 0x1, R69, P3 ;  /* 0x0000000121217824 */ /* 0x000fe200018e0645 */
[----:B------:R0:W-:Y:S04]  /*38c20*/  STL [R1+0x4b4], R32 ;  /* 0x0004b42001007387 */ /* 0x0001e80000100800 */
[----:B------:R-:W-:Y:S04]  /*38c30*/  STL [R1+0x4b0], R33 ;  /* 0x0004b02101007387 */ /* 0x000fe80000100800 */
[----:B------:R0:W2:Y:S01]  /*38c40*/  @!P1 LDG.E.U16 R30, desc[UR20][R32.64] ;  /* 0x00000014201e9981 */ /* 0x0000a2000c1e1500 */
[----:B----4-:R-:W-:-:S05]  /*38c50*/  IADD3 R2, P3, PT, R2, R70, RZ ;  /* 0x0000004602027210 */ /* 0x010fca0007f7e0ff */
[----:B------:R-:W-:Y:S01]  /*38c60*/  IMAD.X R35, R35, 0x1, R69, P3 ;  /* 0x0000000123237824 */ /* 0x000fe200018e0645 */
[----:B------:R1:W-:Y:S01]  /*38c70*/  STL [R1+0x4bc], R2 ;  /* 0x0004bc0201007387 */ /* 0x0003e20000100800 */
[----:B0-----:R-:W-:-:S03]  /*38c80*/  @!P1 IMAD.MOV.U32 R32, RZ, RZ, R2 ;  /* 0x000000ffff209224 */ /* 0x001fc600078e0002 */
[----:B------:R0:W-:Y:S04]  /*38c90*/  STL [R1+0x4b8], R35 ;  /* 0x0004b82301007387 */ /* 0x0001e80000100800 */
[----:B------:R-:W4:Y:S04]  /*38ca0*/  LDL.LU R61, [R1+0xa10] ;  /* 0x000a1000013d7983 */ /* 0x000f280000300800 */
[----:B-1----:R-:W2:Y:S01]  /*38cb0*/  LDL.LU R2, [R1+0xa14] ;  /* 0x000a140001027983 */ /* 0x002ea20000300800 */
[----:B------:R-:W-:Y:S01]  /*38cc0*/  @!P1 IMAD.MOV.U32 R33, RZ, RZ, R35 ;  /* 0x000000ffff219224 */ /* 0x000fe200078e0023 */
[----:B------:R-:W-:-:S05]  /*38cd0*/  IADD3 R0, P3, PT, R0, R70, RZ ;  /* 0x0000004600007210 */ /* 0x000fca0007f7e0ff */
[----:B------:R-:W-:Y:S01]  /*38ce0*/  IMAD.X R34, R34, 0x1, R69, P3 ;  /* 0x0000000122227824 */ /* 0x000fe200018e0645 */
[----:B------:R-:W-:Y:S03]  /*38cf0*/  STL [R1+0x9fc], R0 ;  /* 0x0009fc0001007387 */ /* 0x000fe60000100800 */
[----:B0-----:R-:W-:Y:S01]  /*38d00*/  @!P1 IMAD.MOV.U32 R35, RZ, RZ, R34 ;  /* 0x000000ffff239224 */ /* 0x001fe200078e0022 */
[----:B------:R0:W-:Y:S04]  /*38d10*/  STL [R1+0x9f8], R34 ;  /* 0x0009f82201007387 */ /* 0x0001e80000100800 */
[----:B------:R-:W4:Y:S01]  /*38d20*/  LDL.LU R38, [R1+0xa18] ;  /* 0x000a180001267983 */ /* 0x000f220000300800 */
[----:B0-----:R-:W-:-:S03]  /*38d30*/  @!P1 IMAD.MOV.U32 R34, RZ, RZ, R0 ;  /* 0x000000ffff229224 */ /* 0x001fc600078e0000 */
[----:B------:R-:W4:Y:S01]  /*38d40*/  LDL.LU R0, [R1+0xa1c] ;  /* 0x000a1c0001007983 */ /* 0x000f220000300800 */
[----:B------:R-:W-:-:S06]  /*38d50*/  PRMT R31, RZ, 0x7610, R31 ;  /* 0x00007610ff1f7816 */ /* 0x000fcc000000001f */
[----:B------:R0:W4:Y:S02]  /*38d60*/  @!P1 LDG.E.U16 R31, desc[UR20][R32.64] ;  /* 0x00000014201f9981 */ /* 0x000124000c1e1500 */
[----:B0-----:R-:W-:Y:S02]  /*38d70*/  PRMT R32, RZ, 0x7610, R32 ;  /* 0x00007610ff207816 */ /* 0x001fe40000000020 */
[----:B------:R-:W-:-:S04]  /*38d80*/  PRMT R33, RZ, 0x7610, R33 ;  /* 0x00007610ff217816 */ /* 0x000fc80000000021 */
[----:B------:R0:W4:Y:S01]  /*38d90*/  @!P1 LDG.E.U16 R32, desc[UR20][R34.64] ;  /* 0x0000001422209981 */ /* 0x000122000c1e1500 */
[----:B---3--:R-:W-:-:S05]  /*38da0*/  IADD3 R37, P3, PT, R37, R70, RZ ;  /* 0x0000004625257210 */ /* 0x008fca0007f7e0ff */
[----:B------:R-:W-:Y:S02]  /*38db0*/  IMAD.X R42, R42, 0x1, R69, P3 ;  /* 0x000000012a2a7824 */ /* 0x000fe400018e0645 */
[----:B0-----:R-:W-:Y:S01]  /*38dc0*/  @!P1 IMAD.MOV.U32 R34, RZ, RZ, R37 ;  /* 0x000000ffff229224 */ /* 0x001fe200078e0025 */
[----:B------:R-:W-:Y:S01]  /*38dd0*/  IADD3 R3, P3, PT, R3, R70, RZ ;  /* 0x0000004603037210 */ /* 0x000fe20007f7e0ff */
[----:B------:R-:W-:Y:S01]  /*38de0*/  @!P1 IMAD.MOV.U32 R35, RZ, RZ, R42 ;  /* 0x000000ffff239224 */ /* 0x000fe200078e002a */
[----:B------:R0:W-:Y:S03]  /*38df0*/  STL [R1+0xa04], R37 ;  /* 0x000a042501007387 */ /* 0x0001e60000100800 */
[----:B------:R-:W-:Y:S01]  /*38e00*/  IMAD.X R36, R36, 0x1, R69, P3 ;  /* 0x0000000124247824 */ /* 0x000fe200018e0645 */
[----:B------:R-:W-:Y:S04]  /*38e10*/  STL [R1+0xa00], R42 ;  /* 0x000a002a01007387 */ /* 0x000fe80000100800 */
[----:B------:R1:W3:Y:S01]  /*38e20*/  @!P1 LDG.E.U16 R33, desc[UR20][R34.64] ;  /* 0x0000001422219981 */ /* 0x0002e2000c1e1500 */
[----:B0-----:R-:W-:-:S03]  /*38e30*/  @!P1 IMAD.MOV.U32 R37, RZ, RZ, R36 ;  /* 0x000000ffff259224 */ /* 0x001fc600078e0024 */
[----:B------:R-:W-:Y:S04]  /*38e40*/  STL [R1+0xa0c], R3 ;  /* 0x000a0c0301007387 */ /* 0x000fe80000100800 */
[----:B------:R0:W-:Y:S01]  /*38e50*/  STL [R1+0xa08], R36 ;  /* 0x000a082401007387 */ /* 0x0001e20000100800 */
[----:B-1----:R-:W-:-:S03]  /*38e60*/  PRMT R34, RZ, 0x7610, R34 ;  /* 0x00007610ff227816 */ /* 0x002fc60000000022 */
[----:B------:R-:W3:Y:S01]  /*38e70*/  LDL.LU R43, [R1+0xa20] ;  /* 0x000a2000012b7983 */ /* 0x000ee20000300800 */
[----:B0-----:R-:W-:-:S03]  /*38e80*/  @!P1 IMAD.MOV.U32 R36, RZ, RZ, R3 ;  /* 0x000000ffff249224 */ /* 0x001fc600078e0003 */
[----:B------:R-:W3:Y:S04]  /*38e90*/  LDL.LU R3, [R1+0xa24] ;  /* 0x000a240001037983 */ /* 0x000ee80000300800 */
[----:B------:R-:W3:Y:S04]  /*38ea0*/  LDL.LU R42, [R1+0x4c0] ;  /* 0x0004c000012a7983 */ /* 0x000ee80000300800 */
[----:B------:R0:W3:Y:S01]  /*38eb0*/  @!P1 LDG.E.U16 R34, desc[UR20][R36.64] ;  /* 0x0000001424229981 */ /* 0x0000e2000c1e1500 */
[----:B------:R-:W-:Y:S01]  /*38ec0*/  IMAD.MOV.U32 R72, RZ, RZ, R39 ;  /* 0x000000ffff487224 */ /* 0x000fe200078e0027 */
[----:B--2---:R-:W-:-:S05]  /*38ed0*/  IADD3 R2, P3, PT, R2, R70, RZ ;  /* 0x0000004602027210 */ /* 0x004fca0007f7e0ff */
[----:B----4-:R-:W-:Y:S01]  /*38ee0*/  IMAD.X R61, R61, 0x1, R69, P3 ;  /* 0x000000013d3d7824 */ /* 0x010fe200018e0645 */
[----:B------:R1:W-:Y:S01]  /*38ef0*/  STL [R1+0xa14], R2 ;  /* 0x000a140201007387 */ /* 0x0003e20000100800 */
[----:B0-----:R-:W-:-:S03]  /*38f00*/  @!P1 IMAD.MOV.U32 R36, RZ, RZ, R2 ;  /* 0x000000ffff249224 */ /* 0x001fc600078e0002 */
[----:B------:R-:W-:Y:S04]  /*38f10*/  STL [R1+0xa10], R61 ;  /* 0x000a103d01007387 */ /* 0x000fe80000100800 */
[----:B-1----:R-:W2:Y:S04]  /*38f20*/  LDL.LU R2, [R1+0x4c4] ;  /* 0x0004c40001027983 */ /* 0x002ea80000300800 */
[----:B------:R-:W4:Y:S01]  /*38f30*/  LDL.LU R65, [R1+0x4c8] ;  /* 0x0004c80001417983 */ /* 0x000f220000300800 */
[----:B------:R-:W-:-:S05]  /*38f40*/  IADD3 R0, P3, PT, R0, R70, RZ ;  /* 0x0000004600007210 */ /* 0x000fca0007f7e0ff */
[----:B------:R-:W-:Y:S01]  /*38f50*/  IMAD.X R38, R38, 0x1, R69, P3 ;  /* 0x0000000126267824 */ /* 0x000fe200018e0645 */
[----:B------:R-:W-:Y:S03]  /*38f60*/  STL [R1+0xa1c], R0 ;  /* 0x000a1c0001007387 */ /* 0x000fe60000100800 */
[----:B------:R-:W-:Y:S01]  /*38f70*/  @!P1 IMAD.MOV.U32 R39, RZ, RZ, R38 ;  /* 0x000000ffff279224 */ /* 0x000fe200078e0026 */
[----:B------:R0:W-:Y:S02]  /*38f80*/  STL [R1+0xa18], R38 ;  /* 0x000a182601007387 */ /* 0x0001e40000100800 */
[----:B0-----:R-:W-:Y:S02]  /*38f90*/  @!P1 IMAD.MOV.U32 R38, RZ, RZ, R0 ;  /* 0x000000ffff269224 */ /* 0x001fe400078e0000 */
[----:B------:R-:W4:Y:S01]  /*38fa0*/  LDL.LU R0, [R1+0x4cc] ;  /* 0x0004cc0001007983 */ /* 0x000f220000300800 */
[----:B------:R-:W-:Y:S01]  /*38fb0*/  PRMT R35, RZ, 0x7610, R35 ;  /* 0x00007610ff237816 */ /* 0x000fe20000000023 */
[----:B------:R-:W-:-:S02]  /*38fc0*/  @!P1 IMAD.MOV.U32 R37, RZ, RZ, R61 ;  /* 0x000000ffff259224 */ /* 0x000fc400078e003d */
[----:B------:R-:W4:Y:S04]  /*38fd0*/  LDL.LU R63, [R1+0xa28] ;  /* 0x000a2800013f7983 */ /* 0x000f280000300800 */
[----:B------:R0:W4:Y:S02]  /*38fe0*/  @!P1 LDG.E.U16 R35, desc[UR20][R36.64] ;  /* 0x0000001424239981 */ /* 0x000124000c1e1500 */
[----:B0-----:R-:W-:-:S06]  /*38ff0*/  PRMT R36, RZ, 0x7610, R36 ;  /* 0x00007610ff247816 */ /* 0x001fcc0000000024 */
[----:B------:R0:W4:Y:S01]  /*39000*/  @!P1 LDG.E.U16 R36, desc[UR20][R38.64] ;  /* 0x0000001426249981 */ /* 0x000122000c1e1500 */
[----:B------:R-:W-:Y:S02]  /*39010*/  PRMT R37, RZ, 0x7610, R37 ;  /* 0x00007610ff257816 */ /* 0x000fe40000000025 */
[----:B---3--:R-:W-:-:S05]  /*39020*/  IADD3 R3, P3, PT, R3, R70, RZ ;  /* 0x0000004603037210 */ /* 0x008fca0007f7e0ff */
[----:B------:R-:W-:Y:S01]  /*39030*/  IMAD.X R43, R43, 0x1, R69, P3 ;  /* 0x000000012b2b7824 */ /* 0x000fe200018e0645 */
[----:B------:R1:W-:Y:S01]  /*39040*/  STL [R1+0xa24], R3 ;  /* 0x000a240301007387 */ /* 0x0003e20000100800 */
[----:B0-----:R-:W-:-:S03]  /*39050*/  @!P1 IMAD.MOV.U32 R38, RZ, RZ, R3 ;  /* 0x000000ffff269224 */ /* 0x001fc600078e0003 */
[----:B------:R0:W-:Y:S01]  /*39060*/  STL [R1+0xa20], R43 ;  /* 0x000a202b01007387 */ /* 0x0001e20000100800 */
[----:B------:R-:W-:-:S03]  /*39070*/  @!P1 IMAD.MOV.U32 R39, RZ, RZ, R43 ;  /* 0x000000ffff279224 */ /* 0x000fc600078e002b */
[----:B-1----:R-:W3:Y:S04]  /*39080*/  LDL.LU R3, [R1+0xa2c] ;  /* 0x000a2c0001037983 */ /* 0x002ee80000300800 */
[----:B------:R1:W3:Y:S02]  /*39090*/  @!P1 LDG.E.U16 R37, desc[UR20][R38.64] ;  /* 0x0000001426259981 */ /* 0x0002e4000c1e1500 */
[----:B-1----:R-:W-:Y:S02]  /*390a0*/  PRMT R38, RZ, 0x7610, R38 ;  /* 0x00007610ff267816 */ /* 0x002fe40000000026 */
[----:B--2---:R-:W-:-:S05]  /*390b0*/  IADD3 R2, P3, PT, R2, R70, RZ ;  /* 0x0000004602027210 */ /* 0x004fca0007f7e0ff */
[----:B------:R-:W-:Y:S01]  /*390c0*/  IMAD.X R42, R42, 0x1, R69, P3 ;  /* 0x000000012a2a7824 */ /* 0x000fe200018e0645 */
[----:B------:R-:W-:Y:S03]  /*390d0*/  STL [R1+0x4c4], R2 ;  /* 0x0004c40201007387 */ /* 0x000fe60000100800 */
[----:B0-----:R-:W-:Y:S01]  /*390e0*/  @!P1 IMAD.MOV.U32 R43, RZ, RZ, R42 ;  /* 0x000000ffff2b9224 */ /* 0x001fe200078e002a */
[----:B------:R0:W-:Y:S04]  /*390f0*/  STL [R1+0x4c0], R42 ;  /* 0x0004c02a01007387 */ /* 0x0001e80000100800 */
[----:B------:R-:W2:Y:S01]  /*39100*/  LDL.LU R61, [R1+0xa58] ;  /* 0x000a5800013d7983 */ /* 0x000ea20000300800 */
[----:B0-----:R-:W-:-:S03]  /*39110*/  @!P1 IMAD.MOV.U32 R42, RZ, RZ, R2 ;  /* 0x000000ffff2a9224 */ /* 0x001fc600078e0002 */
[----:B------:R-:W2:Y:S04]  /*39120*/  LDL.LU R2, [R1+0xa5c] ;  /* 0x000a5c0001027983 */ /* 0x000ea80000300800 */
[----:B------:R0:W2:Y:S01]  /*39130*/  @!P1 LDG.E.U16 R38, desc[UR20][R42.64] ;  /* 0x000000142a269981 */ /* 0x0000a2000c1e1500 */
[----:B----4-:R-:W-:-:S05]  /*39140*/  IADD3 R0, P3, PT, R0, R70, RZ ;  /* 0x0000004600007210 */ /* 0x010fca0007f7e0ff */
[----:B------:R-:W-:Y:S01]  /*39150*/  IMAD.X R65, R65, 0x1, R69, P3 ;  /* 0x0000000141417824 */ /* 0x000fe200018e0645 */
[----:B------:R1:W-:Y:S01]  /*39160*/  STL [R1+0x4cc], R0 ;  /* 0x0004cc0001007387 */ /* 0x0003e20000100800 */
[----:B0-----:R-:W-:-:S03]  /*39170*/  @!P1 IMAD.MOV.U32 R42, RZ, RZ, R0 ;  /* 0x000000ffff2a9224 */ /* 0x001fc600078e0000 */
[----:B------:R-:W-:Y:S04]  /*39180*/  STL [R1+0x4c8], R65 ;  /* 0x0004c84101007387 */ /* 0x000fe80000100800 */
[----:B------:R-:W4:Y:S04]  /*39190*/  LDL.LU R67, [R1+0xa88] ;  /* 0x000a880001437983 */ /* 0x000f280000300800 */
[----:B-1----:R-:W4:Y:S01]  /*391a0*/  LDL.LU R0, [R1+0xa8c] ;  /* 0x000a8c0001007983 */ /* 0x002f220000300800 */
[----:B------:R-:W-:Y:S01]  /*391b0*/  PRMT R39, RZ, 0x7610, R39 ;  /* 0x00007610ff277816 */ /* 0x000fe20000000027 */
[----:B------:R-:W-:Y:S01]  /*391c0*/  @!P1 IMAD.MOV.U32 R43, RZ, RZ, R65 ;  /* 0x000000ffff2b9224 */ /* 0x000fe200078e0041 */
[----:B------:R-:W-:-:S04]  /*391d0*/  PRMT R40, RZ, 0x7610, R40 ;  /* 0x00007610ff287816 */ /* 0x000fc80000000028 */
[----:B------:R0:W4:Y:S01]  /*391e0*/  @!P1 LDG.E.U16 R39, desc[UR20][R42.64] ;  /* 0x000000142a279981 */ /* 0x000122000c1e1500 */
[----:B------:R-:W-:Y:S02]  /*391f0*/  PRMT R44, RZ, 0x7610, R44 ;  /* 0x00007610ff2c7816 */ /* 0x000fe4000000002c */
[----:B---3--:R-:W-:-:S05]  /*39200*/  IADD3 R3, P3, PT, R3, R70, RZ ;  /* 0x0000004603037210 */ /* 0x008fca0007f7e0ff */
[----:B------:R-:W-:Y:S01]  /*39210*/  IMAD.X R63, R63, 0x1, R69, P3 ;  /* 0x000000013f3f7824 */ /* 0x000fe200018e0645 */
[----:B------:R-:W-:Y:S01]  /*39220*/  STL [R1+0xa2c], R3 ;  /* 0x000a2c0301007387 */ /* 0x000fe20000100800 */
[----:B0-----:R-:W-:Y:S02]  /*39230*/  @!P1 IMAD.MOV.U32 R42, RZ, RZ, R3 ;  /* 0x000000ffff2a9224 */ /* 0x001fe400078e0003 */
[----:B------:R-:W-:Y:S01]  /*39240*/  @!P1 IMAD.MOV.U32 R43, RZ, RZ, R63 ;  /* 0x000000ffff2b9224 */ /* 0x000fe200078e003f */
[----:B------:R0:W-:Y:S04]  /*39250*/  STL [R1+0xa28], R63 ;  /* 0x000a283f01007387 */ /* 0x0001e80000100800 */
[----:B------:R1:W3:Y:S04]  /*39260*/  @!P1 LDG.E.U16 R40, desc[UR20][R42.64] ;  /* 0x000000142a289981 */ /* 0x0002e8000c1e1500 */
[----:B0-----:R-:W3:Y:S04]  /*39270*/  LDL.LU R63, [R1+0xa30] ;  /* 0x000a3000013f7983 */ /* 0x001ee80000300800 */
[----:B------:R-:W3:Y:S04]  /*39280*/  LDL.LU R3, [R1+0xa34] ;  /* 0x000a340001037983 */ /* 0x000ee80000300800 */
[----:B------:R-:W3:Y:S01]  /*39290*/  LDL.LU R65, [R1+0xa60] ;  /* 0x000a600001417983 */ /* 0x000ee20000300800 */
[----:B--2---:R-:W-:-:S05]  /*392a0*/  IADD3 R2, P3, PT, R2, R70, RZ ;  /* 0x0000004602027210 */ /* 0x004fca0007f7e0ff */
[----:B------:R-:W-:Y:S01]  /*392b0*/  IMAD.X R61, R61, 0x1, R69, P3 ;  /* 0x000000013d3d7824 */ /* 0x000fe200018e0645 */
[----:B------:R0:W-:Y:S01]  /*392c0*/  STL [R1+0xa5c], R2 ;  /* 0x000a5c0201007387 */ /* 0x0001e20000100800 */
[----:B-1----:R-:W-:-:S03]  /*392d0*/  @!P1 IMAD.MOV.U32 R42, RZ, RZ, R2 ;  /* 0x000000ffff2a9224 */ /* 0x002fc600078e0002 */
[----:B------:R1:W-:Y:S01]  /*392e0*/  STL [R1+0xa58], R61 ;  /* 0x000a583d01007387 */ /* 0x0003e20000100800 */
[----:B------:R-:W-:-:S03]  /*392f0*/  @!P1 IMAD.MOV.U32 R43, RZ, RZ, R61 ;  /* 0x000000ffff2b9224 */ /* 0x000fc600078e003d */
[----:B0-----:R-:W2:Y:S04]  /*39300*/  LDL.LU R2, [R1+0xa64] ;  /* 0x000a640001027983 */ /* 0x001ea80000300800 */
[----:B-1----:R-:W2:Y:S04]  /*39310*/  LDL.LU R61, [R1+0xa90] ;  /* 0x000a9000013d7983 */ /* 0x002ea80000300800 */
[----:B------:R0:W2:Y:S01]  /*39320*/  @!P1 LDG.E.U16 R44, desc[UR20][R42.64] ;  /* 0x000000142a2c9981 */ /* 0x0000a2000c1e1500 */
[----:B----4-:R-:W-:-:S05]  /*39330*/  IADD3 R0, P3, PT, R0, R70, RZ ;  /* 0x0000004600007210 */ /* 0x010fca0007f7e0ff */
[----:B------:R-:W-:Y:S01]  /*39340*/  IMAD.X R67, R67, 0x1, R69, P3 ;  /* 0x0000000143437824 */ /* 0x000fe200018e0645 */
[----:B------:R1:W-:Y:S01]  /*39350*/  STL [R1+0xa8c], R0 ;  /* 0x000a8c0001007387 */ /* 0x0003e20000100800 */
[----:B0-----:R-:W-:-:S03]  /*39360*/  @!P1 IMAD.MOV.U32 R42, RZ, RZ, R0 ;  /* 0x000000ffff2a9224 */ /* 0x001fc600078e0000 */
[----:B------:R-:W-:Y:S04]  /*39370*/  STL [R1+0xa88], R67 ;  /* 0x000a884301007387 */ /* 0x000fe80000100800 */
        /* <DEDUP_REMOVED lines=14> */
[----:B------:R-:W3:Y:S01]  /*39460*/  LDL.LU R3, [R1+0xa3c] ;  /* 0x000a3c0001037983 */ /* 0x000ee20000300800 */
[----:B--2---:R-:W-:-:S05]  /*39470*/  IADD3 R2, P3, PT, R2, R70, RZ ;  /* 0x0000004602027210 */ /* 0x004fca0007f7e0ff */
[----:B------:R-:W-:Y:S01]  /*39480*/  IMAD.X R65, R65, 0x1, R69, P3 ;  /* 0x0000000141417824 */ /* 0x000fe200018e0645 */
[----:B------:R0:W-:Y:S01]  /*39490*/  STL [R1+0xa64], R2 ;  /* 0x000a640201007387 */ /* 0x0001e20000100800 */
[----:B-1----:R-:W-:-:S03]  /*394a0*/  @!P1 IMAD.MOV.U32 R42, RZ, RZ, R2 ;  /* 0x000000ffff2a9224 */ /* 0x002fc600078e0002 */
[----:B------:R-:W-:Y:S04]  /*394b0*/  STL [R1+0xa60], R65 ;  /* 0x000a604101007387 */ /* 0x000fe80000100800 */
[----:B------:R-:W2:Y:S04]  /*394c0*/  LDL.LU R67, [R1+0xa68] ;  /* 0x000a680001437983 */ /* 0x000ea80000300800 */
[----:B0-----:R-:W2:Y:S01]  /*394d0*/  LDL.LU R2, [R1+0xa6c] ;  /* 0x000a6c0001027983 */ /* 0x001ea20000300800 */
[----:B------:R-:W-:-:S05]  /*394e0*/  @!P1 IMAD.MOV.U32 R43, RZ, RZ, R65 ;  /* 0x000000ffff2b9224 */ /* 0x000fca00078e0041 */
[----:B------:R0:W2:Y:S01]  /*394f0*/  @!P1 LDG.E.U16 R50, desc[UR20][R42.64] ;  /* 0x000000142a329981 */ /* 0x0000a2000c1e1500 */
[----:B----4-:R-:W-:-:S05]  /*39500*/  IADD3 R0, P3, PT, R0, R70, RZ ;  /* 0x0000004600007210 */ /* 0x010fca0007f7e0ff */
[----:B------:R-:W-:Y:S01]  /*39510*/  IMAD.X R61, R61, 0x1, R69, P3 ;  /* 0x000000013d3d7824 */ /* 0x000fe200018e0645 */
[----:B------:R-:W-:Y:S01]  /*39520*/  STL [R1+0xa94], R0 ;  /* 0x000a940001007387 */ /* 0x000fe20000100800 */
[----:B0-----:R-:W-:Y:S02]  /*39530*/  @!P1 IMAD.MOV.U32 R42, RZ, RZ, R0 ;  /* 0x000000ffff2a9224 */ /* 0x001fe400078e0000 */
[----:B------:R-:W-:Y:S01]  /*39540*/  @!P1 IMAD.MOV.U32 R43, RZ, RZ, R61 ;  /* 0x000000ffff2b9224 */ /* 0x000fe200078e003d */
[----:B------:R0:W-:Y:S04]  /*39550*/  STL [R1+0xa90], R61 ;  /* 0x000a903d01007387 */ /* 0x0001e80000100800 */
[----:B0-----:R-:W4:Y:S04]  /*39560*/  LDL.LU R61, [R1+0xa98] ;  /* 0x000a9800013d7983 */ /* 0x001f280000300800 */
[----:B------:R-:W4:Y:S01]  /*39570*/  LDL.LU R0, [R1+0xa9c] ;  /* 0x000a9c0001007983 */ /* 0x000f220000300800 */
[----:B------:R-:W-:-:S02]  /*39580*/  PRMT R52, RZ, 0x7610, R52 ;  /* 0x00007610ff347816 */ /* 0x000fc40000000034 */
[----:B------:R-:W-:Y:S01]  /*39590*/  PRMT R54, RZ, 0x7610, R54 ;  /* 0x00007610ff367816 */ /* 0x000fe20000000036 */
[----:B------:R-:W4:Y:S04]  /*395a0*/  LDL.LU R65, [R1+0xa40] ;  /* 0x000a400001417983 */ /* 0x000f280000300800 */
        /* <DEDUP_REMOVED lines=15> */
[----:B------:R-:W-:Y:S01]  /*396a0*/  STL [R1+0xa68], R67 ;  /* 0x000a684301007387 */ /* 0x000fe20000100800 */
[----:B------:R-:W-:-:S03]  /*396b0*/  @!P1 IMAD.MOV.U32 R43, RZ, RZ, R67 ;  /* 0x000000ffff2b9224 */ /* 0x000fc600078e0043 */
[----:B0-----:R-:W2:Y:S04]  /*396c0*/  LDL.LU R2, [R1+0xa74] ;  /* 0x000a740001027983 */ /* 0x001ea80000300800 */
        /* <DEDUP_REMOVED lines=18> */
[----:B------:R-:W-:Y:S04]  /*397f0*/  STL [R1+0xa40], R65 ;  /* 0x000a404101007387 */ /* 0x000fe80000100800 */
[----:B------:R-:W3:Y:S04]  /*39800*/  LDL.LU R71, [R1+0xa48] ;  /* 0x000a480001477983 */ /* 0x000ee80000300800 */
[----:B------:R-:W3:Y:S04]  /*39810*/  LDL.LU R67, [R1+0xa4c] ;  /* 0x000a4c0001437983 */ /* 0x000ee80000300800 */
[----:B------:R0:W3:Y:S01]  /*39820*/  @!P1 LDG.E.U16 R60, desc[UR20][R42.64] ;  /* 0x000000142a3c9981 */ /* 0x0000e2000c1e1500 */
[----:B--2---:R-:W-:-:S05]  /*39830*/  IADD3 R2, P3, PT, R2, R70, RZ ;  /* 0x0000004602027210 */ /* 0x004fca0007f7e0ff */
[----:B------:R-:W-:Y:S01]  /*39840*/  IMAD.X R3, R3, 0x1, R69, P3 ;  /* 0x0000000103037824 */ /* 0x000fe200018e0645 */
[----:B------:R-:W-:Y:S01]  /*39850*/  STL [R1+0xa74], R2 ;  /* 0x000a740201007387 */ /* 0x000fe20000100800 */
[----:B0-----:R-:W-:Y:S02]  /*39860*/  @!P1 IMAD.MOV.U32 R42, RZ, RZ, R2 ;  /* 0x000000ffff2a9224 */ /* 0x001fe400078e0002 */
[----:B------:R-:W-:Y:S01]  /*39870*/  @!P1 IMAD.MOV.U32 R43, RZ, RZ, R3 ;  /* 0x000000ffff2b9224 */ /* 0x000fe200078e0003 */
[----:B------:R0:W-:Y:S04]  /*39880*/  STL [R1+0xa70], R3 ;  /* 0x000a700301007387 */ /* 0x0001e80000100800 */
[----:B------:R1:W2:Y:S04]  /*39890*/  @!P1 LDG.E.U16 R62, desc[UR20][R42.64] ;  /* 0x000000142a3e9981 */ /* 0x0002a8000c1e1500 */
[----:B0-----:R-:W2:Y:S04]  /*398a0*/  LDL.LU R3, [R1+0xa78] ;  /* 0x000a780001037983 */ /* 0x001ea80000300800 */
[----:B------:R-:W2:Y:S04]  /*398b0*/  LDL.LU R2, [R1+0xa7c] ;  /* 0x000a7c0001027983 */ /* 0x000ea80000300800 */
[----:B------:R-:W2:Y:S01]  /*398c0*/  LDL.LU R65, [R1+0xaa8] ;  /* 0x000aa80001417983 */ /* 0x000ea20000300800 */
[----:B----4-:R-:W-:-:S05]  /*398d0*/  IADD3 R0, P3, PT, R0, R70, RZ ;  /* 0x0000004600007210 */ /* 0x010fca0007f7e0ff */
[----:B------:R-:W-:Y:S01]  /*398e0*/  IMAD.X R61, R61, 0x1, R69, P3 ;  /* 0x000000013d3d7824 */ /* 0x000fe200018e0645 */
[----:B------:R0:W-:Y:S01]  /*398f0*/  STL [R1+0xaa4], R0 ;  /* 0x000aa40001007387 */ /* 0x0001e20000100800 */
[----:B-1----:R-:W-:-:S03]  /*39900*/  @!P1 IMAD.MOV.U32 R42, RZ, RZ, R0 ;  /* 0x000000ffff2a9224 */ /* 0x002fc600078e0000 */
[----:B------:R1:W-:Y:S01]  /*39910*/  STL [R1+0xaa0], R61 ;  /* 0x000aa03d01007387 */ /* 0x0003e20000100800 */
[----:B------:R-:W-:-:S03]  /*39920*/  @!P1 IMAD.MOV.U32 R43, RZ, RZ, R61 ;  /* 0x000000ffff2b9224 */ /* 0x000fc600078e003d */
[----:B0-----:R-:W4:Y:S04]  /*39930*/  LDL.LU R0, [R1+0xaac] ;  /* 0x000aac0001007983 */ /* 0x001f280000300800 */
[----:B------:R-:W4:Y:S04]  /*39940*/  LDL.LU R63, [R1+0xa50] ;  /* 0x000a5000013f7983 */ /* 0x000f280000300800 */
[----:B-1----:R-:W4:Y:S01]  /*39950*/  LDL.LU R61, [R1+0xa54] ;  /* 0x000a5400013d7983 */ /* 0x002f220000300800 */
[----:B------:R-:W-:Y:S02]  /*39960*/  PRMT R64, RZ, 0x7610, R64 ;  /* 0x00007610ff407816 */ /* 0x000fe40000000040 */
[----:B------:R-:W-:-:S04]  /*39970*/  PRMT R66, RZ, 0x7610, R66 ;  /* 0x00007610ff427816 */ /* 0x000fc80000000042 */
[----:B------:R0:W4:Y:S01]  /*39980*/  @!P1 LDG.E.U16 R64, desc[UR20][R42.64] ;  /* 0x000000142a409981 */ /* 0x000122000c1e1500 */
[----:B------:R-:W-:Y:S02]  /*39990*/  PRMT R73, RZ, 0x7610, R73 ;  /* 0x00007610ff497816 */ /* 0x000fe40000000049 */
[----:B---3--:R-:W-:-:S05]  /*399a0*/  IADD3 R67, P3, PT, R67, R70, RZ ;  /* 0x0000004643437210 */ /* 0x008fca0007f7e0ff */
[----:B------:R-:W-:Y:S02]  /*399b0*/  IMAD.X R71, R71, 0x1, R69, P3 ;  /* 0x0000000147477824 */ /* 0x000fe400018e0645 */
[----:B0-----:R-:W-:Y:S02]  /*399c0*/  @!P1 IMAD.MOV.U32 R42, RZ, RZ, R67 ;  /* 0x000000ffff2a9224 */ /* 0x001fe400078e0043 */
[----:B------:R-:W-:Y:S01]  /*399d0*/  @!P1 IMAD.MOV.U32 R43, RZ, RZ, R71 ;  /* 0x000000ffff2b9224 */ /* 0x000fe200078e0047 */
[----:B------:R-:W-:Y:S04]  /*399e0*/  STL [R1+0xa4c], R67 ;  /* 0x000a4c4301007387 */ /* 0x000fe80000100800 */
[----:B------:R-:W-:Y:S04]  /*399f0*/  STL [R1+0xa48], R71 ;  /* 0x000a484701007387 */ /* 0x000fe80000100800 */
        /* <DEDUP_REMOVED lines=9> */
[----:B------:R-:W2:Y:S01]  /*39a90*/  LDL.LU R2, [R1+0xa84] ;  /* 0x000a840001027983 */ /* 0x000ea20000300800 */
[----:B----4-:R-:W-:-:S05]  /*39aa0*/  IADD3 R0, P3, PT, R0, R70, RZ ;  /* 0x0000004600007210 */ /* 0x010fca0007f7e0ff */
[----:B------:R-:W-:Y:S01]  /*39ab0*/  IMAD.X R65, R65, 0x1, R69, P3 ;  /* 0x0000000141417824 */ /* 0x000fe200018e0645 */
[----:B------:R-:W-:Y:S01]  /*39ac0*/  IADD3 R61, P3, PT, R61, R70, RZ ;  /* 0x000000463d3d7210 */ /* 0x000fe20007f7e0ff */
[----:B------:R0:W-:Y:S01]  /*39ad0*/  STL [R1+0xaac], R0 ;  /* 0x000aac0001007387 */ /* 0x0001e20000100800 */
[----:B-1----:R-:W-:-:S03]  /*39ae0*/  @!P1 IMAD.MOV.U32 R42, RZ, RZ, R0 ;  /* 0x000000ffff2a9224 */ /* 0x002fc600078e0000 */
[----:B------:R1:W-:Y:S01]  /*39af0*/  STL [R1+0xaa8], R65 ;  /* 0x000aa84101007387 */ /* 0x0003e20000100800 */
[----:B------:R-:W-:-:S03]  /*39b00*/  IMAD.X R63, R63, 0x1, R69, P3 ;  /* 0x000000013f3f7824 */ /* 0x000fc600018e0645 */
[----:B0-----:R-:W4:Y:S04]  /*39b10*/  LDL.LU R0, [R1+0xab4] ;  /* 0x000ab40001007983 */ /* 0x001f280000300800 */
[----:B------:R-:W-:Y:S04]  /*39b20*/  STL [R1+0xa54], R61 ;  /* 0x000a543d01007387 */ /* 0x000fe80000100800 */
[----:B------:R0:W-:Y:S04]  /*39b30*/  STL [R1+0xa50], R63 ;  /* 0x000a503f01007387 */ /* 0x0001e80000100800 */
[----:B------:R-:W3:Y:S01]  /*39b40*/  LDL.LU R74, [R1+0xab0] ;  /* 0x000ab000014a7983 */ /* 0x000ee20000300800 */
[----:B------:R-:W-:Y:S01]  /*39b50*/  PRMT R75, RZ, 0x7610, R75 ;  /* 0x00007610ff4b7816 */ /* 0x000fe2000000004b */
[----:B------:R-:W-:-:S02]  /*39b60*/  @!P1 IMAD.MOV.U32 R43, RZ, RZ, R65 ;  /* 0x000000ffff2b9224 */ /* 0x000fc400078e0041 */
[----:B------:R-:W3:Y:S04]  /*39b70*/  LDL.LU R71, [R1+0x4d0] ;  /* 0x0004d00001477983 */ /* 0x000ee80000300800 */
[----:B------:R-:W3:Y:S01]  /*39b80*/  LDL.LU R67, [R1+0x4d4] ;  /* 0x0004d40001437983 */ /* 0x000ee20000300800 */
[----:B------:R-:W-:-:S03]  /*39b90*/  PRMT R77, RZ, 0x7610, R77 ;  /* 0x00007610ff4d7816 */ /* 0x000fc6000000004d */
[----:B-1----:R-:W3:Y:S04]  /*39ba0*/  LDL.LU R65, [R1+0x4e0] ;  /* 0x0004e00001417983 */ /* 0x002ee80000300800 */
[----:B------:R1:W3:Y:S01]  /*39bb0*/  @!P1 LDG.E.U16 R75, desc[UR20][R42.64] ;  /* 0x000000142a4b9981 */ /* 0x0002e2000c1e1500 */
[----:B------:R-:W-:Y:S01]  /*39bc0*/  PRMT R79, RZ, 0x7610, R79 ;  /* 0x00007610ff4f7816 */ /* 0x000fe2000000004f */
[----:B-1----:R-:W-:Y:S02]  /*39bd0*/  @!P1 IMAD.MOV.U32 R42, RZ, RZ, R61 ;  /* 0x000000ffff2a9224 */ /* 0x002fe400078e003d */
[----:B------:R-:W-:-:S05]  /*39be0*/  @!P1 IMAD.MOV.U32 R43, RZ, RZ, R63 ;  /* 0x000000ffff2b9224 */ /* 0x000fca00078e003f */
[----:B------:R1:W3:Y:S01]  /*39bf0*/  @!P1 LDG.E.U16 R77, desc[UR20][R42.64] ;  /* 0x000000142a4d9981 */ /* 0x0002e2000c1e1500 */
[----:B--2---:R-:W-:-:S05]  /*39c00*/  IADD3 R2, P3, PT, R2, R70, RZ ;  /* 0x0000004602027210 */ /* 0x004fca0007f7e0ff */
[----:B------:R-:W-:Y:S01]  /*39c10*/  IMAD.X R3, R3, 0x1, R69, P3 ;  /* 0x0000000103037824 */ /* 0x000fe200018e0645 */
[----:B------:R-:W-:Y:S04]  /*39c20*/  STL [R1+0xa84], R2 ;  /* 0x000a840201007387 */ /* 0x000fe80000100800 */
[----:B------:R2:W-:Y:S04]  /*39c30*/  STL [R1+0xa80], R3 ;  /* 0x000a800301007387 */ /* 0x0005e80000100800 */
[----:B0-----:R-:W3:Y:S01]  /*39c40*/  LDL.LU R63, [R1+0x4e4] ;  /* 0x0004e400013f7983 */ /* 0x001ee20000300800 */
[----:B-1----:R-:W-:-:S02]  /*39c50*/  @!P1 IMAD.MOV.U32 R42, RZ, RZ, R2 ;  /* 0x000000ffff2a9224 */ /* 0x002fc400078e0002 */
[----:B------:R-:W-:Y:S01]  /*39c60*/  @!P1 IMAD.MOV.U32 R43, RZ, RZ, R3 ;  /* 0x000000ffff2b9224 */ /* 0x000fe200078e0003 */
[----:B------:R-:W3:Y:S04]  /*39c70*/  LDL.LU R61, [R1+0x4f0] ;  /* 0x0004f000013d7983 */ /* 0x000ee80000300800 */
[----:B--2---:R-:W2:Y:S04]  /*39c80*/  LDL.LU R3, [R1+0x4f4] ;  /* 0x0004f40001037983 */ /* 0x004ea80000300800 */
[----:B------:R-:W2:Y:S04]  /*39c90*/  LDL.LU R2, [R1+0x4d8] ;  /* 0x0004d80001027983 */ /* 0x000ea80000300800 */
[----:B------:R0:W2:Y:S01]  /*39ca0*/  @!P1 LDG.E.U16 R79, desc[UR20][R42.64] ;  /* 0x000000142a4f9981 */ /* 0x0000a2000c1e1500 */
[----:B----4-:R-:W-:-:S05]  /*39cb0*/  IADD3 R0, P3, PT, R0, R70, RZ ;  /* 0x0000004600007210 */ /* 0x010fca0007f7e0ff */
[----:B------:R1:W-:Y:S01]  /*39cc0*/  STL [R1+0xab4], R0 ;  /* 0x000ab40001007387 */ /* 0x0003e20000100800 */
[----:B0-----:R-:W-:Y:S02]  /*39cd0*/  @!P1 IMAD.MOV.U32 R42, RZ, RZ, R0 ;  /* 0x000000ffff2a9224 */ /* 0x001fe400078e0000 */
[----:B---3--:R-:W-:-:S05]  /*39ce0*/  IMAD.X R74, R74, 0x1, R69, P3 ;  /* 0x000000014a4a7824 */ /* 0x008fca00018e0645 */
[----:B------:R-:W-:Y:S04]  /*39cf0*/  STL [R1+0xab0], R74 ;  /* 0x000ab04a01007387 */ /* 0x000fe80000100800 */
[----:B-1----:R-:W3:Y:S01]  /*39d00*/  LDL.LU R0, [R1+0x4dc] ;  /* 0x0004dc0001007983 */ /* 0x002ee20000300800 */
[----:B------:R-:W-:-:S05]  /*39d10*/  IADD3 R67, P3, PT, R67, R70, RZ ;  /* 0x0000004643437210 */ /* 0x000fca0007f7e0ff */
[----:B------:R-:W-:Y:S01]  /*39d20*/  IMAD.X R71, R71, 0x1, R69, P3 ;  /* 0x0000000147477824 */ /* 0x000fe200018e0645 */
[----:B------:R-:W-:Y:S01]  /*39d30*/  PRMT R81, RZ, 0x7610, R81 ;  /* 0x00007610ff517816 */ /* 0x000fe20000000051 */
[----:B------:R-:W-:Y:S01]  /*39d40*/  @!P1 IMAD.MOV.U32 R43, RZ, RZ, R74 ;  /* 0x000000ffff2b9224 */ /* 0x000fe200078e004a */
[----:B------:R-:W-:Y:S01]  /*39d50*/  PRMT R83, RZ, 0x7610, R83 ;  /* 0x00007610ff537816 */ /* 0x000fe20000000053 */
[----:B------:R-:W-:Y:S04]  /*39d60*/  STL [R1+0x4d4], R67 ;  /* 0x0004d44301007387 */ /* 0x000fe80000100800 */
[----:B------:R0:W4:Y:S04]  /*39d70*/  @!P1 LDG.E.U16 R81, desc[UR20][R42.64] ;  /* 0x000000142a519981 */ /* 0x000128000c1e1500 */
[----:B------:R-:W-:Y:S01]  /*39d80*/  STL [R1+0x4d0], R71 ;  /* 0x0004d04701007387 */ /* 0x000fe20000100800 */
[----:B0-----:R-:W-:-:S02]  /*39d90*/  @!P1 IMAD.MOV.U32 R42, RZ, RZ, R67 ;  /* 0x000000ffff2a9224 */ /* 0x001fc400078e0043 */
[----:B------:R-:W-:Y:S01]  /*39da0*/  @!P1 IMAD.MOV.U32 R43, RZ, RZ, R71 ;  /* 0x000000ffff2b9224 */ /* 0x000fe200078e0047 */
[----:B------:R-:W-:-:S04]  /*39db0*/  PRMT R85, RZ, 0x7610, R85 ;  /* 0x00007610ff557816 */ /* 0x000fc80000000055 */
[----:B------:R0:W4:Y:S01]  /*39dc0*/  @!P1 LDG.E.U16 R83, desc[UR20][R42.64] ;  /* 0x000000142a539981 */ /* 0x000122000c1e1500 */
[----:B------:R-:W-:Y:S02]  /*39dd0*/  PRMT R87, RZ, 0x7610, R87 ;  /* 0x00007610ff577816 */ /* 0x000fe40000000057 */
[----:B------:R-:W-:Y:S02]  /*39de0*/  PRMT R89, RZ, 0x7610, R89 ;  /* 0x00007610ff597816 */ /* 0x000fe40000000059 */
[----:B------:R-:W-:-:S05]  /*39df0*/  IADD3 R63, P3, PT, R63, R70, RZ ;  /* 0x000000463f3f7210 */ /* 0x000fca0007f7e0ff */
[----:B------:R-:W-:Y:S01]  /*39e00*/  IMAD.X R65, R65, 0x1, R69, P3 ;  /* 0x0000000141417824 */ /* 0x000fe200018e0645 */
[----:B--2---:R-:W-:-:S05]  /*39e10*/  IADD3 R3, P3, PT, R3, R70, RZ ;  /* 0x0000004603037210 */ /* 0x004fca0007f7e0ff */
[----:B------:R-:W-:Y:S01]  /*39e20*/  IMAD.X R61, R61, 0x1, R69, P3 ;  /* 0x000000013d3d7824 */ /* 0x000fe200018e0645 */
[----:B------:R1:W-:Y:S04]  /*39e30*/  STL [R1+0x4e4], R63 ;  /* 0x0004e43f01007387 */ /* 0x0003e80000100800 */
[----:B------:R2:W-:Y:S01]  /*39e40*/  STL [R1+0x4e0], R65 ;  /* 0x0004e04101007387 */ /* 0x0005e20000100800 */
[----:B0-----:R-:W-:-:S03]  /*39e50*/  @!P1 IMAD.MOV.U32 R42, RZ, RZ, R63 ;  /* 0x000000ffff2a9224 */ /* 0x001fc600078e003f */
[----:B------:R-:W-:Y:S01]  /*39e60*/  STL [R1+0x4f4], R3 ;  /* 0x0004f40301007387 */ /* 0x000fe20000100800 */
[----:B------:R-:W-:-:S03]  /*39e70*/  @!P1 IMAD.MOV.U32 R43, RZ, RZ, R65 ;  /* 0x000000ffff2b9224 */ /* 0x000fc600078e0041 */
[----:B------:R0:W-:Y:S04]  /*39e80*/  STL [R1+0x4f0], R61 ;  /* 0x0004f03d01007387 */ /* 0x0001e80000100800 */
[----:B------:R0:W4:Y:S01]  /*39e90*/  @!P1 LDG.E.U16 R85, desc[UR20][R42.64] ;  /* 0x000000142a559981 */ /* 0x000122000c1e1500 */
[----:B---3--:R-:W-:-:S05]  /*39ea0*/  IADD3 R0, P3, PT, R0, R70, RZ ;  /* 0x0000004600007210 */ /* 0x008fca0007f7e0ff */
[----:B------:R-:W-:Y:S01]  /*39eb0*/  IMAD.X R2, R2, 0x1, R69, P3 ;  /* 0x0000000102027824 */ /* 0x000fe200018e0645 */
[----:B------:R-:W-:Y:S04]  /*39ec0*/  STL [R1+0x4dc], R0 ;  /* 0x0004dc0001007387 */ /* 0x000fe80000100800 */
[----:B------:R3:W-:Y:S04]  /*39ed0*/  STL [R1+0x4d8], R2 ;  /* 0x0004d80201007387 */ /* 0x0007e80000100800 */
[----:B-1----:R-:W4:Y:S04]  /*39ee0*/  LDL.LU R63, [R1+0x290] ;  /* 0x00029000013f7983 */ /* 0x002f280000300800 */
[----:B--2---:R-:W2:Y:S04]  /*39ef0*/  LDL.LU R65, [R1+0x270] ;  /* 0x0002700001417983 */ /* 0x004ea80000300800 */
[----:B------:R-:W2:Y:S01]  /*39f00*/  LDL.LU R67, [R1+0x250] ;  /* 0x0002500001437983 */ /* 0x000ea20000300800 */
[----:B0-----:R-:W-:-:S03]  /*39f10*/  @!P1 IMAD.MOV.U32 R42, RZ, RZ, R3 ;  /* 0x000000ffff2a9224 */ /* 0x001fc600078e0003 */
[----:B------:R-:W2:Y:S01]  /*39f20*/  LDL.LU R74, [R1+0x230] ;  /* 0x00023000014a7983 */ /* 0x000ea20000300800 */
[----:B------:R-:W-:-:S03]  /*39f30*/  @!P1 IMAD.MOV.U32 R43, RZ, RZ, R61 ;  /* 0x000000ffff2b9224 */ /* 0x000fc600078e003d */
[----:B------:R-:W2:Y:S01]  /*39f40*/  LDL.LU R76, [R1+0x210] ;  /* 0x00021000014c7983 */ /* 0x000ea20000300800 */
[----:B------:R-:W-:-:S03]  /*39f50*/  IMAD.MOV.U32 R61, RZ, RZ, R72 ;  /* 0x000000ffff3d7224 */ /* 0x000fc600078e0048 */
[----:B------:R-:W2:Y:S04]  /*39f60*/  LDL.LU R78, [R1+0x1f0] ;  /* 0x0001f000014e7983 */ /* 0x000ea80000300800 */
[----:B------:R-:W2:Y:S04]  /*39f70*/  LDL.LU R80, [R1+0x1d0] ;  /* 0x0001d00001507983 */ /* 0x000ea80000300800 */
[----:B------:R-:W2:Y:S04]  /*39f80*/  LDL.LU R86, [R1+0x1b0] ;  /* 0x0001b00001567983 */ /* 0x000ea80000300800 */
[----:B------:R-:W2:Y:S04]  /*39f90*/  LDL.LU R72, [R1+0x190] ;  /* 0x0001900001487983 */ /* 0x000ea80000300800 */
[----:B------:R-:W2:Y:S04]  /*39fa0*/  LDL.LU R82, [R1+0x130] ;  /* 0x0001300001527983 */ /* 0x000ea80000300800 */
[----:B------:R-:W2:Y:S04]  /*39fb0*/  LDL.LU R84, [R1+0x110] ;  /* 0x0001100001547983 */ /* 0x000ea80000300800 */
[----:B------:R0:W2:Y:S04]  /*39fc0*/  @!P1 LDG.E.U16 R87, desc[UR20][R42.64] ;  /* 0x000000142a579981 */ /* 0x0000a8000c1e1500 */
[----:B------:R-:W2:Y:S04]  /*39fd0*/  LDL.LU R88, [R1+0xf0] ;  /* 0x0000f00001587983 */ /* 0x000ea80000300800 */
[----:B------:R-:W2:Y:S01]  /*39fe0*/  LDL.LU R90, [R1+0xd0] ;  /* 0x0000d000015a7983 */ /* 0x000ea20000300800 */
[----:B0-----:R-:W-:-:S02]  /*39ff0*/  @!P1 IMAD.MOV.U32 R42, RZ, RZ, R0 ;  /* 0x000000ffff2a9224 */ /* 0x001fc400078e0000 */
[----:B------:R-:W-:Y:S01]  /*3a000*/  @!P1 IMAD.MOV.U32 R43, RZ, RZ, R2 ;  /* 0x000000ffff2b9224 */ /* 0x000fe200078e0002 */
[----:B------:R-:W2:Y:S04]  /*3a010*/  LDL.LU R92, [R1+0xb0] ;  /* 0x0000b000015c7983 */ /* 0x000ea80000300800 */
[----:B------:R-:W2:Y:S04]  /*3a020*/  LDL.LU R71, [R1+0x90] ;  /* 0x0000900001477983 */ /* 0x000ea80000300800 */
[----:B---3--:R-:W3:Y:S04]  /*3a030*/  LDL.LU R2, [R1+0x70] ;  /* 0x0000700001027983 */ /* 0x008ee80000300800 */
[----:B------:R-:W2:Y:S04]  /*3a040*/  LDL.LU R3, [R1+0x50] ;  /* 0x0000500001037983 */ /* 0x000ea80000300800 */
[----:B------:R-:W2:Y:S04]  /*3a050*/  LDL.LU R0, [R1+0x30] ;  /* 0x0000300001007983 */ /* 0x000ea80000300800 */
[----:B------:R0:W2:Y:S04]  /*3a060*/  @!P1 LDG.E.U16 R89, desc[UR20][R42.64] ;  /* 0x000000142a599981 */ /* 0x0000a8000c1e1500 */
[----:B------:R-:W2:Y:S04]  /*3a070*/  LDL.LU R42, [R1+0x4e8] ;  /* 0x0004e800012a7983 */ /* 0x000ea80000300800 */
[----:B------:R-:W0:Y:S01]  /*3a080*/  LDL.LU R43, [R1+0x4ec] ;  /* 0x0004ec00012b7983 */ /* 0x000e220000300800 */
[----:B------:R-:W-:-:S02]  /*3a090*/  PRMT R91, RZ, 0x7610, R91 ;  /* 0x00007610ff5b7816 */ /* 0x000fc4000000005b */
[----:B0-----:R-:W-:-:S05]  /*3a0a0*/  IADD3 R43, P3, PT, R43, R70, RZ ;  /* 0x000000462b2b7210 */ /* 0x001fca0007f7e0ff */
[----:B--2---:R-:W-:Y:S01]  /*3a0b0*/  IMAD.X R42, R42, 0x1, R69, P3 ;  /* 0x000000012a2a7824 */ /* 0x004fe200018e0645 */
[----:B------:R0:W-:Y:S04]  /*3a0c0*/  STL [R1+0x4ec], R43 ;  /* 0x0004ec2b01007387 */ /* 0x0001e80000100800 */
[----:B------:R1:W-:Y:S01]  /*3a0d0*/  STL [R1+0x4e8], R42 ;  /* 0x0004e82a01007387 */ /* 0x0003e20000100800 */
[----:B0-----:R-:W-:-:S04]  /*3a0e0*/  @!P1 LOP3.LUT R43, R43, R42, RZ, 0x3c, !PT ;  /* 0x0000002a2b2b9212 */ /* 0x001fc800078e3cff */
[----:B-1----:R-:W-:-:S04]  /*3a0f0*/  @!P1 LOP3.LUT R42, R43, R42, RZ, 0x3c, !PT ;  /* 0x0000002a2b2a9212 */ /* 0x002fc800078e3cff */
[----:B------:R-:W-:-:S05]  /*3a100*/  @!P1 LOP3.LUT R43, R43, R42, RZ, 0x3c, !PT ;  /* 0x0000002a2b2b9212 */ /* 0x000fca00078e3cff */
[----:B------:R0:W2:Y:S04]  /*3a110*/  @!P1 LDG.E.U16 R91, desc[UR20][R42.64] ;  /* 0x000000142a5b9981 */ /* 0x0000a8000c1e1500 */
[----:B------:R-:W2:Y:S04]  /*3a120*/  LDL.LU R42, [R1+0x30c] ;  /* 0x00030c00012a7983 */ /* 0x000ea80000300800 */
[----:B------:R-:W0:Y:S01]  /*3a130*/  LDL.LU R43, [R1+0x310] ;  /* 0x00031000012b7983 */ /* 0x000e220000300800 */
[----:B------:R-:W-:Y:S02]  /*3a140*/  PRMT R93, RZ, 0x7610, R93 ;  /* 0x00007610ff5d7816 */ /* 0x000fe4000000005d */
[----:B0-----:R-:W-:-:S05]  /*3a150*/  IADD3 R43, P3, PT, R43, R70, RZ ;  /* 0x000000462b2b7210 */ /* 0x001fca0007f7e0ff */
[----:B--2---:R-:W-:Y:S01]  /*3a160*/  IMAD.X R42, R42, 0x1, R69, P3 ;  /* 0x000000012a2a7824 */ /* 0x004fe200018e0645 */
[----:B------:R0:W-:Y:S04]  /*3a170*/  STL [R1+0x310], R43 ;  /* 0x0003102b01007387 */ /* 0x0001e80000100800 */
[----:B------:R1:W-:Y:S01]  /*3a180*/  STL [R1+0x30c], R42 ;  /* 0x00030c2a01007387 */ /* 0x0003e20000100800 */
[----:B0-----:R-:W-:-:S04]  /*3a190*/  @!P1 LOP3.LUT R43, R43, R42, RZ, 0x3c, !PT ;  /* 0x0000002a2b2b9212 */ /* 0x001fc800078e3cff */
[----:B-1----:R-:W-:-:S04]  /*3a1a0*/  @!P1 LOP3.LUT R42, R43, R42, RZ, 0x3c, !PT ;  /* 0x0000002a2b2a9212 */ /* 0x002fc800078e3cff */
[----:B------:R-:W-:-:S05]  /*3a1b0*/  @!P1 LOP3.LUT R43, R43, R42, RZ, 0x3c, !PT ;  /* 0x0000002a2b2b9212 */ /* 0x000fca00078e3cff */
[----:B------:R-:W2:Y:S01]  /*3a1c0*/  @!P1 LDG.E.U16 R93, desc[UR20][R42.64] ;  /* 0x000000142a5d9981 */ /* 0x000ea2000c1e1500 */
[----:B------:R-:W-:Y:S06]  /*3a1d0*/  BAR.SYNC.DEFER_BLOCKING 0x0 ;  /* 0x0000000000007b1d */ /* 0x000fec0000010000 */
[----:B------:R-:W2:Y:S04]  /*3a1e0*/  LDL.LU R42, [R1+0x170] ;  /* 0x00017000012a7983 */ /* 0x000ea80000300800 */
[----:B------:R-:W2:Y:S04]  /*3a1f0*/  LDL.LU R43, [R1+0x150] ;  /* 0x00015000012b7983 */ /* 0x000ea80000300800 */
[----:B------:R0:W-:Y:S04]  /*3a200*/  STS.U16 [R68+UR8+0x10000], R61 ;  /* 0x0100003d44007988 */ /* 0x0001e80008000408 */
[----:B----4-:R1:W-:Y:S04]  /*3a210*/  STS.U16 [R68+UR8+0x10400], R63 ;  /* 0x0104003f44007988 */ /* 0x0103e80008000408 */
[----:B------:R4:W-:Y:S04]  /*3a220*/  STS.U16 [R68+UR8+0x10800], R65 ;  /* 0x0108004144007988 */ /* 0x0009e80008000408 */
[----:B0-----:R-:W2:Y:S04]  /*3a230*/  LDL.LU R61, [R1+0x1350] ;  /* 0x00135000013d7983 */ /* 0x001ea80000300800 */
[----:B-1----:R-:W2:Y:S04]  /*3a240*/  LDL.LU R63, [R1+0x134c] ;  /* 0x00134c00013f7983 */ /* 0x002ea80000300800 */
[----:B----4-:R-:W4:Y:S04]  /*3a250*/  LDL.LU R65, [R1+0x1348] ;  /* 0x0013480001417983 */ /* 0x010f280000300800 */
[----:B------:R0:W-:Y:S04]  /*3a260*/  STS.U16 [R68+UR8+0x10c00], R67 ;  /* 0x010c004344007988 */ /* 0x0001e80008000408 */
[----:B------:R1:W-:Y:S04]  /*3a270*/  STS.U16 [R68+UR8+0x11000], R74 ;  /* 0x0110004a44007988 */ /* 0x0003e80008000408 */
[----:B------:R3:W-:Y:S04]  /*3a280*/  STS.U16 [R68+UR8+0x11400], R76 ;  /* 0x0114004c44007988 */ /* 0x0007e80008000408 */
[----:B0-----:R-:W4:Y:S04]  /*3a290*/  LDL.LU R67, [R1+0x1344] ;  /* 0x0013440001437983 */ /* 0x001f280000300800 */
[----:B-1----:R-:W4:Y:S04]  /*3a2a0*/  LDL.LU R74, [R1+0x1340] ;  /* 0x00134000014a7983 */ /* 0x002f280000300800 */
[----:B---3--:R-:W3:Y:S04]  /*3a2b0*/  LDL.LU R76, [R1+0x133c] ;  /* 0x00133c00014c7983 */ /* 0x008ee80000300800 */
[----:B------:R0:W-:Y:S04]  /*3a2c0*/  STS.U16 [R68+UR8+0x11800], R78 ;  /* 0x0118004e44007988 */ /* 0x0001e80008000408 */
[----:B------:R1:W-:Y:S04]  /*3a2d0*/  STS.U16 [R68+UR8+0x11c00], R80 ;  /* 0x011c005044007988 */ /* 0x0003e80008000408 */
[----:B------:R1:W-:Y:S04]  /*3a2e0*/  STS.U16 [R68+UR8+0x12000], R86 ;  /* 0x0120005644007988 */ /* 0x0003e80008000408 */
[----:B0-----:R-:W3:Y:S04]  /*3a2f0*/  LDL.LU R78, [R1+0x1338] ;  /* 0x00133800014e7983 */ /* 0x001ee80000300800 */
[----:B-1----:R-:W3:Y:S04]  /*3a300*/  LDL.LU R80, [R1+0x1334] ;  /* 0x0013340001507983 */ /* 0x002ee80000300800 */
[----:B------:R-:W3:Y:S04]  /*3a310*/  LDL.LU R86, [R1+0x1330] ;  /* 0x0013300001567983 */ /* 0x000ee80000300800 */
[----:B------:R0:W-:Y:S04]  /*3a320*/  STS.U16 [R68+UR8+0x12400], R72 ;  /* 0x0124004844007988 */ /* 0x0001e80008000408 */
[----:B------:R1:W-:Y:S04]  /*3a330*/  STS.U16 [R68+UR8+0x13000], R82 ;  /* 0x0130005244007988 */ /* 0x0003e80008000408 */
[----:B0-----:R-:W3:Y:S04]  /*3a340*/  LDL.LU R72, [R1+0x132c] ;  /* 0x00132c0001487983 */ /* 0x001ee80000300800 */
[----:B------:R0:W-:Y:S04]  /*3a350*/  STS.U16 [R68+UR8+0x13400], R84 ;  /* 0x0134005444007988 */ /* 0x0001e80008000408 */
[----:B-1----:R-:W3:Y:S04]  /*3a360*/  LDL.LU R82, [R1+0x2ac] ;  /* 0x0002ac0001527983 */ /* 0x002ee80000300800 */
        /* <DEDUP_REMOVED lines=14> */
[----:B-1----:R-:W3:Y:S04]  /*3a450*/  LDL.LU R0, [R1+0x1ac] ;  /* 0x0001ac0001007983 */ /* 0x002ee80000300800 */
        /* <DEDUP_REMOVED lines=8> */
[----:B--2---:R0:W-:Y:S04]  /*3a4e0*/  STS.U16 [R68+UR8+0x12800], R42 ;  /* 0x0128002a44007988 */ /* 0x0041e80008000408 */
[----:B------:R1:W-:Y:S04]  /*3a4f0*/  STS.U16 [R68+UR8+0x12c00], R43 ;  /* 0x012c002b44007988 */ /* 0x0003e80008000408 */
[----:B0-----:R-:W2:Y:S04]  /*3a500*/  LDL.LU R42, [R1+0x4c] ;  /* 0x00004c00012a7983 */ /* 0x001ea80000300800 */
[----:B-1----:R-:W2:Y:S04]  /*3a510*/  LDL.LU R43, [R1+0x2c] ;  /* 0x00002c00012b7983 */ /* 0x002ea80000300800 */
[----:B----4-:R-:W-:Y:S04]  /*3a520*/  STS.U16 [R68+UR8+0x15c00], R65 ;  /* 0x015c004144007988 */ /* 0x010fe80008000408 */
[----:B---3--:R0:W-:Y:S04]  /*3a530*/  STS.U16 [R68+UR8+0x15800], R86 ;  /* 0x0158005644007988 */ /* 0x0081e80008000408 */
[----:B0-----:R-:W3:Y:S04]  /*3a540*/  LDL.LU R86, [R1+0x6c] ;  /* 0x00006c0001567983 */ /* 0x001ee80000300800 */
[----:B------:R-:W4:Y:S04]  /*3a550*/  LDL.LU R65, [R1+0x8c] ;  /* 0x00008c0001417983 */ /* 0x000f280000300800 */
[----:B------:R-:W2:Y:S04]  /*3a560*/  LDL.LU R49, [R1+0xac] ;  /* 0x0000ac0001317983 */ /* 0x000ea80000300800 */
[----:B------:R-:W2:Y:S04]  /*3a570*/  LDL.LU R8, [R1+0xcc] ;  /* 0x0000cc0001087983 */ /* 0x000ea80000300800 */
[----:B------:R-:W2:Y:S04]  /*3a580*/  LDL.LU R16, [R1+0xec] ;  /* 0x0000ec0001107983 */ /* 0x000ea80000300800 */
[----:B------:R-:W2:Y:S04]  /*3a590*/  LDL.LU R24, [R1+0x10c] ;  /* 0x00010c0001187983 */ /* 0x000ea80000300800 */
[----:B------:R0:W-:Y:S04]  /*3a5a0*/  STS.U16 [R68+UR8+0x15400], R72 ;  /* 0x0154004844007988 */ /* 0x0001e80008000408 */
[----:B------:R-:W2:Y:S04]  /*3a5b0*/  LDL.LU R32, [R1+0x12c] ;  /* 0x00012c0001207983 */ /* 0x000ea80000300800 */
[----:B------:R-:W2:Y:S01]  /*3a5c0*/  LDL.LU R40, [R1+0x14c] ;  /* 0x00014c0001287983 */ /* 0x000ea20000300800 */
[----:B0-----:R-:W-:-:S03]  /*3a5d0*/  LOP3.LUT R72, R68, 0x10, RZ, 0x3c, !PT ;  /* 0x0000001044487812 */ /* 0x001fc600078e3cff */
[----:B------:R-:W2:Y:S04]  /*3a5e0*/  LDL.LU R44, [R1+0x16c] ;  /* 0x00016c00012c7983 */ /* 0x000ea80000300800 */
[----:B------:R-:W2:Y:S04]  /*3a5f0*/  LDL.LU R46, [R1+0x18c] ;  /* 0x00018c00012e7983 */ /* 0x000ea80000300800 */
        /* <DEDUP_REMOVED lines=18> */
[----:B--2---:R-:W-:Y:S04]  /*3a720*/  STS.U16 [R72+UR8+0x12480], R46 ;  /* 0x0124802e48007988 */ /* 0x004fe80008000408 */
[----:B------:R-:W-:Y:S04]  /*3a730*/  STS.U16 [R72+UR8+0x12880], R44 ;  /* 0x0128802c48007988 */ /* 0x000fe80008000408 */
[----:B------:R-:W-:Y:S04]  /*3a740*/  STS.U16 [R72+UR8+0x12c80], R40 ;  /* 0x012c802848007988 */ /* 0x000fe80008000408 */
[----:B------:R-:W-:Y:S04]  /*3a750*/  STS.U16 [R72+UR8+0x13080], R32 ;  /* 0x0130802048007988 */ /* 0x000fe80008000408 */
[----:B------:R-:W-:Y:S04]  /*3a760*/  STS.U16 [R72+UR8+0x13480], R24 ;  /* 0x0134801848007988 */ /* 0x000fe80008000408 */
[----:B------:R-:W-:Y:S04]  /*3a770*/  STS.U16 [R72+UR8+0x13880], R16 ;  /* 0x0138801048007988 */ /* 0x000fe80008000408 */
[----:B------:R-:W-:Y:S04]  /*3a780*/  STS.U16 [R72+UR8+0x13c80], R8 ;  /* 0x013c800848007988 */ /* 0x000fe80008000408 */
[----:B------:R-:W-:Y:S04]  /*3a790*/  STS.U16 [R72+UR8+0x14080], R49 ;  /* 0x0140803148007988 */ /* 0x000fe80008000408 */
[----:B----4-:R-:W-:Y:S04]  /*3a7a0*/  STS.U16 [R72+UR8+0x14480], R65 ;  /* 0x0144804148007988 */ /* 0x010fe80008000408 */
[----:B---3--:R-:W-:Y:S04]  /*3a7b0*/  STS.U16 [R72+UR8+0x14880], R86 ;  /* 0x0148805648007988 */ /* 0x008fe80008000408 */
[----:B------:R-:W-:Y:S04]  /*3a7c0*/  STS.U16 [R72+UR8+0x14c80], R42 ;  /* 0x014c802a48007988 */ /* 0x000fe80008000408 */
[----:B------:R-:W-:Y:S04]  /*3a7d0*/  STS.U16 [R72+UR8+0x15080], R43 ;  /* 0x0150802b48007988 */ /* 0x000fe80008000408 */
[----:B------:R0:W-:Y:S04]  /*3a7e0*/  STS.U16 [R72+UR8+0x15480], R0 ;  /* 0x0154800048007988 */ /* 0x0001e80008000408 */
[----:B0-----:R-:W2:Y:S04]  /*3a7f0*/  LDL.LU R0, [R1+0x1304] ;  /* 0x0013040001007983 */ /* 0x001ea80000300800 */
[----:B------:R-:W3:Y:S04]  /*3a800*/  LDL.LU R46, [R1+0x188] ;  /* 0x00018800012e7983 */ /* 0x000ee80000300800 */
[----:B------:R-:W4:Y:S04]  /*3a810*/  LDL.LU R44, [R1+0x168] ;  /* 0x00016800012c7983 */ /* 0x000f280000300800 */
        /* <DEDUP_REMOVED lines=12> */
[----:B0-----:R-:W2:Y:S04]  /*3a8e0*/  LDL.LU R84, [R1+0x1a8] ;  /* 0x0001a80001547983 */ /* 0x001ea80000300800 */
        /* <DEDUP_REMOVED lines=12> */
[----:B------:R-:W-:Y:S04]  /*3a9b0*/  STS.U16 [R72+UR8+0x17880], R50 ;  /* 0x0178803248007988 */ /* 0x000fe80008000408 */
[----:B-1----:R-:W2:Y:S04]  /*3a9c0*/  LDL.LU R48, [R1+0x288] ;  /* 0x0002880001307983 */ /* 0x002ea80000300800 */
[----:B------:R0:W-:Y:S04]  /*3a9d0*/  STS.U16 [R72+UR8+0x17c80], R52 ;  /* 0x017c803448007988 */ /* 0x0001e80008000408 */
[----:B0-----:R-:W2:Y:S04]  /*3a9e0*/  LDL.LU R72, [R1+0x1300] ;  /* 0x0013000001487983 */ /* 0x001ea80000300800 */
[----:B------:R-:W2:Y:S01]  /*3a9f0*/  LDL.LU R52, [R1+0x2a8] ;  /* 0x0002a80001347983 */ /* 0x000ea20000300800 */
[----:B------:R-:W-:-:S05]  /*3aa00*/  LOP3.LUT R50, R68, 0x20, RZ, 0x3c, !PT ;  /* 0x0000002044327812 */ /* 0x000fca00078e3cff */
        /* <DEDUP_REMOVED lines=9> */
[----:B---3--:R-:W-:Y:S04]  /*3aaa0*/  STS.U16 [R50+UR8+0x12500], R46 ;  /* 0x0125002e32007988 */ /* 0x008fe80008000408 */
[----:B----4-:R-:W-:Y:S04]  /*3aab0*/  STS.U16 [R50+UR8+0x12900], R44 ;  /* 0x0129002c32007988 */ /* 0x010fe80008000408 */
        /* <DEDUP_REMOVED lines=33> */
[----:B------:R0:W-:Y:S02]  /*3acd0*/  STS.U16 [R50+UR8+0x15900], R82 ;  /* 0x0159005232007988 */ /* 0x0001e40008000408 */
[----:B0-----:R-:W-:-:S05]  /*3ace0*/  LOP3.LUT R82, R68, 0x20, RZ, 0x3c, !PT ;  /* 0x0000002044527812 */ /* 0x001fca00078e3cff */
[----:B------:R-:W-:Y:S01]  /*3acf0*/  STS.U16 [R82+UR8+0x15d00], R61 ;  /* 0x015d003d52007988 */ /* 0x000fe20008000408 */
[----:B------:R-:W-:-:S03]  /*3ad00*/  LOP3.LUT R50, R68, 0x30, RZ, 0x3c, !PT ;  /* 0x0000003044327812 */ /* 0x000fc600078e3cff */
        /* <DEDUP_REMOVED lines=51> */
[----:B------:R-:W-:Y:S04]  /*3b040*/  STS.U16 [R50+UR8+0x15980], R80 ;  /* 0x0159805032007988 */ /* 0x000fe80008000408 */
        /* <DEDUP_REMOVED lines=31> */
[----:B------:R1:W-:Y:S04]  /*3b240*/  STS.U16 [R10+UR8+0x15600], R71 ;  /* 0x015600470a007988 */ /* 0x0003e80008000408 */
[----:B0-----:R-:W2:Y:S04]  /*3b250*/  LDL.LU R2, [R1+0x12f4] ;  /* 0x0012f40001027983 */ /* 0x001ea80000300800 */
[----:B-1----:R-:W3:Y:S04]  /*3b260*/  LDL.LU R71, [R1+0x12f0] ;  /* 0x0012f00001477983 */ /* 0x002ee80000300800 */
[----:B------:R-:W4:Y:S04]  /*3b270*/  LDL.LU R48, [R1+0x29c] ;  /* 0x00029c0001307983 */ /* 0x000f280000300800 */
[----:B------:R-:W2:Y:S04]  /*3b280*/  LDL.LU R33, [R1+0x27c] ;  /* 0x00027c0001217983 */ /* 0x000ea80000300800 */
[----:B------:R-:W3:Y:S04]  /*3b290*/  LDL.LU R25, [R1+0x25c] ;  /* 0x00025c0001197983 */ /* 0x000ee80000300800 */
        /* <DEDUP_REMOVED lines=29> */
[----:B--2---:R-:W-:Y:S04]  /*3b470*/  STS.U16 [R11+UR8+0x10680], R33 ;  /* 0x010680210b007988 */ /* 0x004fe80008000408 */
[----:B---3--:R0:W-:Y:S04]  /*3b480*/  STS.U16 [R11+UR8+0x10a80], R25 ;  /* 0x010a80190b007988 */ /* 0x0081e80008000408 */
[----:B------:R1:W-:Y:S04]  /*3b490*/  STS.U16 [R11+UR8+0x10e80], R17 ;  /* 0x010e80110b007988 */ /* 0x0003e80008000408 */
[----:B0-----:R-:W2:Y:S04]  /*3b4a0*/  LDL.LU R25, [R1+0x298] ;  /* 0x0002980001197983 */ /* 0x001ea80000300800 */
[----:B-1----:R-:W3:Y:S04]  /*3b4b0*/  LDL.LU R17, [R1+0x278] ;  /* 0x0002780001117983 */ /* 0x002ee80000300800 */
[----:B------:R0:W-:Y:S04]  /*3b4c0*/  STS.U16 [R11+UR8+0x11280], R9 ;  /* 0x011280090b007988 */ /* 0x0001e80008000408 */
        /* <DEDUP_REMOVED lines=15> */
[----:B0-----:R-:W4:Y:S04]  /*3b5c0*/  LDL.LU R9, [R1+0x258] ;  /* 0x0002580001097983 */ /* 0x001f280000300800 */
[----:B-1----:R-:W4:Y:S04]  /*3b5d0*/  LDL.LU R47, [R1+0x238] ;  /* 0x00023800012f7983 */ /* 0x002f280000300800 */
[----:B------:R0:W-:Y:S04]  /*3b5e0*/  STS.U16 [R11+UR8+0x15280], R3 ;  /* 0x015280030b007988 */ /* 0x0001e80008000408 */
[----:B------:R-:W-:Y:S04]  /*3b5f0*/  STS.U16 [R11+UR8+0x15680], R92 ;  /* 0x0156805c0b007988 */ /* 0x000fe80008000408 */
[----:B0-----:R-:W4:Y:S04]  /*3b600*/  LDL.LU R3, [R1+0x12ec] ;  /* 0x0012ec0001037983 */ /* 0x001f280000300800 */
[----:B------:R-:W4:Y:S04]  /*3b610*/  LDL.LU R63, [R1+0x218] ;  /* 0x00021800013f7983 */ /* 0x000f280000300800 */
[----:B------:R-:W4:Y:S04]  /*3b620*/  LDL.LU R84, [R1+0x1f8] ;  /* 0x0001f80001547983 */ /* 0x000f280000300800 */
[----:B------:R-:W4:Y:S04]  /*3b630*/  LDL.LU R46, [R1+0x1d8] ;  /* 0x0001d800012e7983 */ /* 0x000f280000300800 */
[----:B------:R-:W-:Y:S04]  /*3b640*/  STS.U16 [R11+UR8+0x15a80], R76 ;  /* 0x015a804c0b007988 */ /* 0x000fe80008000408 */
[----:B------:R-:W4:Y:S04]  /*3b650*/  LDL.LU R44, [R1+0x1b8] ;  /* 0x0001b800012c7983 */ /* 0x000f280000300800 */
[----:B------:R-:W-:Y:S01]  /*3b660*/  STS.U16 [R11+UR8+0x15e80], R55 ;  /* 0x015e80370b007988 */ /* 0x000fe20008000408 */
[----:B------:R-:W-:-:S03]  /*3b670*/  LOP3.LUT R10, R68, 0x60, RZ, 0x3c, !PT ;  /* 0x00000060440a7812 */ /* 0x000fc600078e3cff */
[----:B------:R-:W4:Y:S04]  /*3b680*/  LDL.LU R40, [R1+0x198] ;  /* 0x0001980001287983 */ /* 0x000f280000300800 */
[----:B------:R-:W-:Y:S04]  /*3b690*/  STS.U16 [R11+UR8+0x16280], R5 ;  /* 0x016280050b007988 */ /* 0x000fe80008000408 */
        /* <DEDUP_REMOVED lines=15> */
[----:B------:R-:W4:Y:S04]  /*3b790*/  LDL.LU R43, [R1+0x78] ;  /* 0x00007800012b7983 */ /* 0x000f280000300800 */
[----:B--2---:R-:W-:Y:S04]  /*3b7a0*/  STS.U16 [R10+UR8+0x10300], R25 ;  /* 0x010300190a007988 */ /* 0x004fe80008000408 */
[----:B---3--:R0:W-:Y:S04]  /*3b7b0*/  STS.U16 [R10+UR8+0x10700], R17 ;  /* 0x010700110a007988 */ /* 0x0081e80008000408 */
[----:B0-----:R-:W2:Y:S04]  /*3b7c0*/  LDL.LU R17, [R1+0x58] ;  /* 0x0000580001117983 */ /* 0x001ea80000300800 */
[----:B----4-:R0:W-:Y:S04]  /*3b7d0*/  STS.U16 [R10+UR8+0x10b00], R9 ;  /* 0x010b00090a007988 */ /* 0x0101e80008000408 */
[----:B------:R1:W-:Y:S04]  /*3b7e0*/  STS.U16 [R10+UR8+0x10f00], R47 ;  /* 0x010f002f0a007988 */ /* 0x0003e80008000408 */
[----:B0-----:R-:W3:Y:S04]  /*3b7f0*/  LDL.LU R9, [R1+0x294] ;  /* 0x0002940001097983 */ /* 0x001ee80000300800 */
[----:B-1----:R-:W4:Y:S04]  /*3b800*/  LDL.LU R47, [R1+0x274] ;  /* 0x00027400012f7983 */ /* 0x002f280000300800 */
[----:B------:R0:W-:Y:S04]  /*3b810*/  STS.U16 [R10+UR8+0x11300], R63 ;  /* 0x0113003f0a007988 */ /* 0x0001e80008000408 */
[----:B------:R1:W-:Y:S04]  /*3b820*/  STS.U16 [R10+UR8+0x11700], R84 ;  /* 0x011700540a007988 */ /* 0x0003e80008000408 */
[----:B------:R1:W-:Y:S04]  /*3b830*/  STS.U16 [R10+UR8+0x11b00], R46 ;  /* 0x011b002e0a007988 */ /* 0x0003e80008000408 */
[----:B0-----:R-:W4:Y:S04]  /*3b840*/  LDL.LU R63, [R1+0x254] ;  /* 0x00025400013f7983 */ /* 0x001f280000300800 */
[----:B------:R0:W-:Y:S04]  /*3b850*/  STS.U16 [R10+UR8+0x11f00], R44 ;  /* 0x011f002c0a007988 */ /* 0x0001e80008000408 */
[----:B-1----:R-:W4:Y:S04]  /*3b860*/  LDL.LU R84, [R1+0x234] ;  /* 0x0002340001547983 */ /* 0x002f280000300800 */
[----:B------:R1:W-:Y:S04]  /*3b870*/  STS.U16 [R10+UR8+0x12300], R40 ;  /* 0x012300280a007988 */ /* 0x0003e80008000408 */
[----:B------:R-:W4:Y:S04]  /*3b880*/  LDL.LU R46, [R1+0x214] ;  /* 0x00021400012e7983 */ /* 0x000f280000300800 */
        /* <DEDUP_REMOVED lines=18> */
[----:B0-----:R-:W4:Y:S04]  /*3b9b0*/  LDL.LU R42, [R1+0xd4] ;  /* 0x0000d400012a7983 */ /* 0x001f280000300800 */
[----:B-1----:R-:W4:Y:S04]  /*3b9c0*/  LDL.LU R43, [R1+0xb4] ;  /* 0x0000b400012b7983 */ /* 0x002f280000300800 */
[----:B--2---:R-:W-:Y:S04]  /*3b9d0*/  STS.U16 [R10+UR8+0x14b00], R17 ;  /* 0x014b00110a007988 */ /* 0x004fe80008000408 */
[----:B------:R0:W-:Y:S04]  /*3b9e0*/  STS.U16 [R10+UR8+0x14f00], R71 ;  /* 0x014f00470a007988 */ /* 0x0001e80008000408 */
[----:B------:R1:W-:Y:S04]  /*3b9f0*/  STS.U16 [R10+UR8+0x15300], R72 ;  /* 0x015300480a007988 */ /* 0x0003e80008000408 */
[----:B0-----:R-:W2:Y:S04]  /*3ba00*/  LDL.LU R71, [R1+0x12e8] ;  /* 0x0012e80001477983 */ /* 0x001ea80000300800 */
[----:B-1----:R-:W2:Y:S04]  /*3ba10*/  LDL.LU R72, [R1+0x12e4] ;  /* 0x0012e40001487983 */ /* 0x002ea80000300800 */
[----:B------:R-:W-:Y:S04]  /*3ba20*/  STS.U16 [R10+UR8+0x15700], R90 ;  /* 0x0157005a0a007988 */ /* 0x000fe80008000408 */
        /* <DEDUP_REMOVED lines=29> */
[----:B------:R2:W-:Y:S04]  /*3bc00*/  STS.U16 [R4+UR8+0x14b80], R3 ;  /* 0x014b800304007988 */ /* 0x0005e80008000408 */
[----:B0-----:R0:W5:Y:S04]  /*3bc10*/  LDL.LU R72, [R1+0x12e0] ;  /* 0x0012e00001487983 */ /* 0x0011680000300800 */
[----:B-1----:R0:W5:Y:S04]  /*3bc20*/  LDL.LU R71, [R1+0x12dc] ;  /* 0x0012dc0001477983 */ /* 0x0021680000300800 */
[----:B--2---:R0:W5:Y:S04]  /*3bc30*/  LDL.LU R3, [R1+0x12d8] ;  /* 0x0012d80001037983 */ /* 0x0041680000300800 */
[----:B------:R1:W-:Y:S04]  /*3bc40*/  STS.U16 [R4+UR8+0x14f80], R2 ;  /* 0x014f800204007988 */ /* 0x0003e80008000408 */
[----:B------:R2:W-:Y:S04]  /*3bc50*/  STS.U16 [R4+UR8+0x15380], R0 ;  /* 0x0153800004007988 */ /* 0x0005e80008000408 */
[----:B-1----:R0:W5:Y:S04]  /*3bc60*/  LDL.LU R2, [R1+0x12d4] ;  /* 0x0012d40001027983 */ /* 0x0021680000300800 */
[----:B--2---:R0:W5:Y:S04]  /*3bc70*/  LDL.LU R0, [R1+0x12d0] ;  /* 0x0012d00001007983 */ /* 0x0041680000300800 */
        /* <DEDUP_REMOVED lines=11> */
[----:B------:R1:W-:Y:S06]  /*3bd30*/  MEMBAR.ALL.CTA ;  /* 0x0000000000007992 */ /* 0x0003ec0000008000 */
[----:B-1----:R-:W1:Y:S01]  /*3bd40*/  FENCE.VIEW.ASYNC.S ;  /* 0x00000000000073c6 */ /* 0x002e620000000000 */
[----:B------:R-:W-:-:S04]  /*3bd50*/  ULEA UR6, UR18, UR8, 0x3 ;  /* 0x0000000812067291 */ /* 0x000fc8000f8e18ff */
[----:B------:R-:W-:Y:S01]  /*3bd60*/  UIADD3 UR6, UPT, UPT, UR6, 0x20000, URZ ;  /* 0x0002000006067890 */ /* 0x000fe2000fffe0ff */
[----:B-1----:R-:W-:Y:S06]  /*3bd70*/  BAR.SYNC.DEFER_BLOCKING 0x0 ;  /* 0x0000000000007b1d */ /* 0x002fec0000010000 */
[----:B0-----:R-:W-:Y:S05]  /*3bd80*/  @P0 BRA `(.L_x_10) ;  /* 0x0000000000900947 */ /* 0x001fea0003800000 */
[----:B------:R-:W-:Y:S02]  /*3bd90*/  UIADD3 UR19, UPT, UPT, UR9, 0x108, URZ ;  /* 0x0000010809137890 */ /* 0x000fe4000fffe0ff */
[----:B------:R-:W-:Y:S02]  /*3bda0*/  UIADD3 UR36, UPT, UPT, UR9, 0x110, URZ ;  /* 0x0000011009247890 */ /* 0x000fe4000fffe0ff */
[----:B------:R-:W-:Y:S02]  /*3bdb0*/  UIADD3 UR37, UPT, UPT, UR9, 0x118, URZ ;  /* 0x0000011809257890 */ /* 0x000fe4000fffe0ff */
[----:B------:R-:W-:Y:S02]  /*3bdc0*/  UIADD3 UR42, UPT, UPT, UR9, 0x120, URZ ;  /* 0x00000120092a7890 */ /* 0x000fe4000fffe0ff */
[----:B------:R-:W-:Y:S02]  /*3bdd0*/  UIADD3 UR43, UPT, UPT, UR9, 0x128, URZ ;  /* 0x00000128092b7890 */ /* 0x000fe4000fffe0ff */
[----:B------:R-:W-:Y:S01]  /*3bde0*/  UIADD3 UR48, UPT, UPT, UR9, 0x130, URZ ;  /* 0x0000013009307890 */ /* 0x000fe2000fffe0ff */
[----:B------:R-:W-:Y:S01]  /*3bdf0*/  UMOV UR16, 0x0 ;  /* 0x0000000000107882 */ /* 0x000fe20000000000 */
[----:B------:R-:W-:Y:S01]  /*3be00*/  UMOV UR17, 0x8400490 ;  /* 0x0840049000117882 */ /* 0x000fe20000000000 */
[----:B------:R-:W-:Y:S01]  /*3be10*/  UMOV UR13, 0x40004040 ;  /* 0x40004040000d7882 */ /* 0x000fe20000000000 */
[----:B------:R-:W-:-:S02]  /*3be20*/  UIADD3 UR49, UPT, UPT, UR9, 0x138, URZ ;  /* 0x0000013809317890 */ /* 0x000fc4000fffe0ff */
[----:B------:R0:W-:Y:S01]  /*3be30*/  UTCHMMA tmem[UR11], gdesc[UR12], tmem[UR9], tmem[UR16], idesc[UR17], UPT ;  /* 0x00ff100c0b0079ea */ /* 0x0001e2000b800009 */
[----:B------:R-:W-:Y:S01]  /*3be40*/  UMOV UR34, 0x0 ;  /* 0x0000000000227882 */ /* 0x000fe20000000000 */
[----:B------:R-:W-:Y:S01]  /*3be50*/  UMOV UR35, 0x8400490 ;  /* 0x0840049000237882 */ /* 0x000fe20000000000 */
[----:B------:R-:W-:Y:S01]  /*3be60*/  UMOV UR38, 0x0 ;  /* 0x0000000000267882 */ /* 0x000fe20000000000 */
[----:B------:R-:W-:Y:S01]  /*3be70*/  UMOV UR39, 0x8400490 ;  /* 0x0840049000277882 */ /* 0x000fe20000000000 */
        /* <DEDUP_REMOVED lines=21> */
.L_x_10:
[----:B------:R-:W2:Y:S04]  /*3bfd0*/  LDL R5, [R1+0xecc] ;  /* 0x000ecc0001057983 */ /* 0x000ea80000100800 */
[----:B------:R-:W2:Y:S01]  /*3bfe0*/  LDL R4, [R1+0x2b4] ;  /* 0x0002b40001047983 */ /* 0x000ea20000100800 */
[----:B------:R-:W-:-:S04]  /*3bff0*/  UIADD3 UR18, UPT, UPT, UR18, 0x1, URZ ;  /* 0x0000000112127890 */ /* 0x000fc8000fffe0ff */
[----:B------:R-:W-:-:S04]  /*3c000*/  UISETP.GT.AND UP1, UPT, UR18, 0x1, UPT ;  /* 0x000000011200788c */ /* 0x000fc8000bf24270 */
[----:B0-----:R-:W-:Y:S02]  /*3c010*/  USEL UR4, URZ, 0x1, !UP1 ;  /* 0x00000001ff047887 */ /* 0x001fe4000c800000 */
[----:B------:R-:W-:Y:S02]  /*3c020*/  USEL UR18, UR18, URZ, !UP1 ;  /* 0x000000ff12127287 */ /* 0x000fe4000c800000 */
[----:B------:R-:W-:-:S03]  /*3c030*/  ULOP3.LUT UR7, UR5, UR4, URZ, 0x3c, !UPT ;  /* 0x0000000405077292 */ /* 0x000fc6000f8e3cff */
[----:B------:R-:W-:-:S04]  /*3c040*/  UMOV UR4, UR5 ;  /* 0x0000000500047c82 */ /* 0x000fc80008000000 */
[----:B------:R-:W-:Y:S01]  /*3c050*/  UMOV UR5, UR7 ;  /* 0x0000000700057c82 */ /* 0x000fe20008000000 */
[----:B--2---:R-:W-:-:S13]  /*3c060*/  ISETP.NE.U32.AND P1, PT, R4, R5, PT ;  /* 0x000000050400720c */ /* 0x004fda0003f25070 */
[----:B------:R-:W-:Y:S05]  /*3c070*/  @P1 BRA `(.L_x_11) ;  /* 0xfffffea400b41947 */ /* 0x000fea000383ffff */
.L_x_8:
[----:B0-----:R-:W3:Y:S01]  /*3c080*/  LDL.LU R5, [R1+0xf4c] ;  /* 0x000f4c0001057983 */ /* 0x001ee20000300800 */
[----:B------:R-:W3:Y:S01]  /*3c090*/  LDCU.128 UR12, c[0x0][0x390] ;  /* 0x00007200ff0c77ac */ /* 0x000ee20008000c00 */
[----:B------:R-:W0:Y:S02]  /*3c0a0*/  LDC R4, c[0x0][0x3a0] ;  /* 0x0000e800ff047b82 */ /* 0x000e240000000800 */
[----:B------:R-:W4:Y:S01]  /*3c0b0*/  LDL.LU R10, [R1+0xf74] ;  /* 0x000f7400010a7983 */ /* 0x000f220000300800 */
[----:B------:R-:W4:Y:S03]  /*3c0c0*/  LDCU UR18, c[0x0][0x39c] ;  /* 0x00007380ff1277ac */ /* 0x000f260008000800 */
[----:B--2---:R-:W2:Y:S01]  /*3c0d0*/  LDL.LU R9, [R1+0xf78] ;  /* 0x000f780001097983 */ /* 0x004ea20000300800 */
[----:B------:R-:W1:Y:S01]  /*3c0e0*/  LDCU UR5, c[0x0][0x3b8] ;  /* 0x00007700ff0577ac */ /* 0x000e620008000800 */
[----:B------:R-:W2:Y:S01]  /*3c0f0*/  LDCU UR11, c[0x0][0x39c] ;  /* 0x00007380ff0b77ac */ /* 0x000ea20008000800 */
[----:B------:R-:W0:Y:S01]  /*3c100*/  LDCU UR7, c[0x0][0x3b4] ;  /* 0x00007680ff0777ac */ /* 0x000e220008000800 */
[----:B------:R-:W0:Y:S01]  /*3c110*/  LDCU UR16, c[0x0][0x39c] ;  /* 0x00007380ff1077ac */ /* 0x000e220008000800 */
[----:B------:R-:W0:Y:S02]  /*3c120*/  LDCU UR17, c[0x0][0x39c] ;  /* 0x00007380ff1177ac */ /* 0x000e240008000800 */
[----:B0-----:R-:W-:-:S02]  /*3c130*/  VIADD R4, R4, 0x7f ;  /* 0x0000007f04047836 */ /* 0x001fc40000000000 */
[----:B-1---5:R-:W-:-:S03]  /*3c140*/  IMAD R7, R0, UR5, RZ ;  /* 0x0000000500077c24 */ /* 0x022fc6000f8e02ff */
[----:B------:R-:W-:Y:S01]  /*3c150*/  ISETP.GE.AND P4, PT, R4, 0x80, PT ;  /* 0x000000800400780c */ /* 0x000fe20003f86270 */
[----:B------:R-:W-:-:S04]  /*3c160*/  VIADD R6, R7, UR5 ;  /* 0x0000000507067c36 */ /* 0x000fc80008000000 */
[----:B------:R-:W-:-:S04]  /*3c170*/  VIADD R3, R6, UR5 ;  /* 0x0000000506037c36 */ /* 0x000fc80008000000 */
[----:B------:R-:W-:Y:S01]  /*3c180*/  VIADD R4, R3, UR5 ;  /* 0x0000000503047c36 */ /* 0x000fe20008000000 */
[C---:B---3--:R-:W-:Y:S01]  /*3c190*/  ISETP.GE.AND P1, PT, R5.reuse, UR14, PT ;  /* 0x0000000e05007c0c */ /* 0x048fe2000bf26270 */
[----:B------:R-:W-:Y:S01]  /*3c1a0*/  IMAD R8, R5, UR7, RZ ;  /* 0x0000000705087c24 */ /* 0x000fe2000f8e02ff */
[----:B------:R-:W0:Y:S01]  /*3c1b0*/  LDCU UR14, c[0x0][0x39c] ;  /* 0x00007380ff0e77ac */ /* 0x000e220008000800 */
[----:B------:R-:W-:Y:S01]  /*3c1c0*/  VIADD R5, R4, UR5 ;  /* 0x0000000504057c36 */ /* 0x000fe20008000000 */
[----:B----4-:R-:W-:Y:S02]  /*3c1d0*/  ISETP.LT.AND P6, PT, R10, UR18, !P1 ;  /* 0x000000120a007c0c */ /* 0x010fe4000cfc1270 */
[----:B------:R-:W-:Y:S01]  /*3c1e0*/  LEA R2, P3, R8, UR12, 0x1 ;  /* 0x0000000c08027c11 */ /* 0x000fe2000f8608ff */
[----:B------:R-:W-:Y:S01]  /*3c1f0*/  VIADD R79, R5, UR5 ;  /* 0x00000005054f7c36 */ /* 0x000fe20008000000 */
[----:B--2---:R-:W-:Y:S02]  /*3c200*/  ISETP.LT.AND P5, PT, R9, UR11, !P1 ;  /* 0x0000000b09007c0c */ /* 0x004fe4000cfa1270 */
[----:B------:R-:W-:Y:S01]  /*3c210*/  P2R R9, PR, RZ, 0x40 ;  /* 0x00000040ff097803 */ /* 0x000fe20000000000 */
[----:B------:R-:W-:Y:S01]  /*3c220*/  VIADD R83, R79, UR5 ;  /* 0x000000054f537c36 */ /* 0x000fe20008000000 */
[----:B------:R-:W-:-:S02]  /*3c230*/  ISETP.LT.AND P0, PT, R0, UR15, !P1 ;  /* 0x0000000f00007c0c */ /* 0x000fc4000cf01270 */
[----:B------:R-:W-:Y:S01]  /*3c240*/  LEA.HI.X.SX32 R0, R8, UR13, 0x1, P3 ;  /* 0x0000000d08007c11 */ /* 0x000fe200098f0eff */
[----:B------:R1:W-:Y:S01]  /*3c250*/  STL [R1+0x1d8], R9 ;  /* 0x0001d80901007387 */ /* 0x0003e20000100800 */
[----:B------:R-:W-:Y:S09]  /*3c260*/  @!P4 BRA `(.L_x_12) ;  /* 0x000000000010c947 */ /* 0x000ff20003800000 */
[----:B------:R-:W-:-:S06]  /*3c270*/  USHF.L.U32 UR4, UR4, 0x1f, URZ ;  /* 0x0000001f04047899 */ /* 0x000fcc00080006ff */
[----:B------:R-:W-:-:S04]  /*3c280*/  IMAD.U32 R8, RZ, RZ, UR4 ;  /* 0x00000004ff087e24 */ /* 0x000fc8000f8e00ff */
[----:B------:R-:W2:Y:S02]  /*3c290*/  SYNCS.PHASECHK.TRANS64.TRYWAIT P3, [UR6], R8 ;  /* 0x00000008ff0075a7 */ /* 0x000ea40008061106 */
[----:B--2---:R-:W-:Y:S05]  /*3c2a0*/  @!P3 BRA `(.L_x_13) ;  /* 0x000000ac0020b947 */ /* 0x004fea0003800000 */
.L_x_12:
[----:B------:R-:W-:Y:S01]  /*3c2b0*/  BAR.SYNC.DEFER_BLOCKING 0x0 ;  /* 0x0000000000007b1d */ /* 0x000fe20000010000 */
[-C--:B------:R-:W-:Y:S01]  /*3c2c0*/  LEA R68, P4, R7, R2.reuse, 0x1 ;  /* 0x0000000207447211 */ /* 0x080fe200078808ff */
[----:B------:R-:W-:Y:S01]  /*3c2d0*/  VIADD R78, R83, UR5 ;  /* 0x00000005534e7c36 */ /* 0x000fe20008000000 */
[----:B------:R-:W-:Y:S02]  /*3c2e0*/  LEA R70, P3, R6, R2, 0x1 ;  /* 0x0000000206467211 */ /* 0x000fe400078608ff */
[----:B------:R-:W-:Y:S01]  /*3c2f0*/  LEA.HI.X.SX32 R69, R7, R0, 0x1, P4 ;  /* 0x0000000007457211 */ /* 0x000fe200020f0eff */
[----:B------:R-:W-:Y:S01]  /*3c300*/  VIADD R85, R78, UR5 ;  /* 0x000000054e557c36 */ /* 0x000fe20008000000 */
[----:B------:R-:W-:Y:S01]  /*3c310*/  LEA R72, P4, R3, R2, 0x1 ;  /* 0x0000000203487211 */ /* 0x000fe200078808ff */
[----:B------:R2:W-:Y:S01]  /*3c320*/  STL [R1+0x139c], R68 ;  /* 0x00139c4401007387 */ /* 0x0005e20000100800 */
[-C--:B------:R-:W-:Y:S01]  /*3c330*/  LEA.HI.X.SX32 R71, R6, R0.reuse, 0x1, P3 ;  /* 0x0000000006477211 */ /* 0x080fe200018f0eff */
[----:B------:R-:W-:Y:S01]  /*3c340*/  VIADD R89, R85, UR5 ;  /* 0x0000000555597c36 */ /* 0x000fe20008000000 */
[----:B------:R-:W-:Y:S01]  /*3c350*/  LEA.HI.X.SX32 R73, R3, R0, 0x1, P4 ;  /* 0x0000000003497211 */ /* 0x000fe200020f0eff */
[----:B------:R-:W-:Y:S01]  /*3c360*/  STL [R1+0x1398], R69 ;  /* 0x0013984501007387 */ /* 0x000fe20000100800 */
[CC--:B------:R-:W-:Y:S01]  /*3c370*/  LEA R74, P3, R4.reuse, R2.reuse, 0x1 ;  /* 0x00000002044a7211 */ /* 0x0c0fe200078608ff */
[----:B------:R-:W-:Y:S01]  /*3c380*/  VIADD R3, R89, UR5 ;  /* 0x0000000559037c36 */ /* 0x000fe20008000000 */
[----:B------:R-:W-:Y:S01]  /*3c390*/  LEA R76, P4, R5, R2, 0x1 ;  /* 0x00000002054c7211 */ /* 0x000fe200078808ff */
[----:B------:R-:W-:Y:S01]  /*3c3a0*/  STL [R1+0x13a4], R69 ;  /* 0x0013a44501007387 */ /* 0x000fe20000100800 */
[-C--:B------:R-:W-:Y:S01]  /*3c3b0*/  LEA.HI.X.SX32 R75, R4, R0.reuse, 0x1, P3 ;  /* 0x00000000044b7211 */ /* 0x080fe200018f0eff */
[----:B------:R-:W-:Y:S01]  /*3c3c0*/  VIADD R84, R3, UR5 ;  /* 0x0000000503547c36 */ /* 0x000fe20008000000 */
[----:B------:R-:W-:Y:S01]  /*3c3d0*/  LEA.HI.X.SX32 R77, R5, R0, 0x1, P4 ;  /* 0x00000000054d7211 */ /* 0x000fe200020f0eff */
[----:B------:R-:W-:Y:S01]  /*3c3e0*/  STL [R1+0x13b0], R69 ;  /* 0x0013b04501007387 */ /* 0x000fe20000100800 */
[C---:B------:R-:W-:Y:S01]  /*3c3f0*/  LEA R82, P3, R83.reuse, R2, 0x1 ;  /* 0x0000000253527211 */ /* 0x040fe200078608ff */
[----:B------:R-:W-:Y:S01]  /*3c400*/  VIADD R88, R84, UR5 ;  /* 0x0000000554587c36 */ /* 0x000fe20008000000 */
[----:B------:R-:W3:Y:S01]  /*3c410*/  LDCU UR4, c[0x0][0x39c] ;  /* 0x00007380ff0477ac */ /* 0x000ee20008000800 */
[----:B------:R-:W4:Y:S02]  /*3c420*/  @!P2 SYNCS.CCTL.IV [UR8+0x20000] ;  /* 0x02000000ff00a9b1 */ /* 0x000f240008000008 */
[----:B----4-:R-:W-:Y:S01]  /*3c430*/  BAR.SYNC.DEFER_BLOCKING 0x0 ;  /* 0x0000000000007b1d */ /* 0x010fe20000010000 */
[----:B------:R-:W-:-:S02]  /*3c440*/  LEA.HI.X.SX32 R83, R83, R0, 0x1, P3 ;  /* 0x0000000053537211 */ /* 0x000fc400018f0eff */
[----:B------:R-:W-:-:S03]  /*3c450*/  LEA R90, P3, R85, R2, 0x1 ;  /* 0x00000002555a7211 */ /* 0x000fc600078608ff */
[----:B------:R-:W4:Y:S01]  /*3c460*/  LDCU UR6, c[0x0][0x39c] ;  /* 0x00007380ff0677ac */ /* 0x000f220008000800 */
[----:B------:R-:W-:Y:S01]  /*3c470*/  LEA.HI.X.SX32 R91, R85, R0, 0x1, P3 ;  /* 0x00000000555b7211 */ /* 0x000fe200018f0eff */
[----:B-1----:R-:W1:Y:S01]  /*3c480*/  LDTM.x64 R4, tmem[UR10] ;  /* 0x0000000a000479ee */ /* 0x002e620008340000 */
[----:B------:R-:W-:Y:S01]  /*3c490*/  STL [R1+0x13bc], R69 ;  /* 0x0013bc4501007387 */ /* 0x000fe20000100800 */
[C---:B------:R-:W-:Y:S01]  /*3c4a0*/  LEA R92, P3, R3.reuse, R2, 0x1 ;  /* 0x00000002035c7211 */ /* 0x040fe200078608ff */
[----:B------:R-:W5:Y:S02]  /*3c4b0*/  LDCU UR7, c[0x0][0x39c] ;  /* 0x00007380ff0777ac */ /* 0x000f640008000800 */
[----:B------:R-:W-:Y:S01]  /*3c4c0*/  STL [R1+0x13c8], R69 ;  /* 0x0013c84501007387 */ /* 0x000fe20000100800 */
[----:B------:R-:W-:-:S03]  /*3c4d0*/  LEA.HI.X.SX32 R93, R3, R0, 0x1, P3 ;  /* 0x00000000035d7211 */ /* 0x000fc600018f0eff */
[----:B------:R-:W-:Y:S04]  /*3c4e0*/  STL [R1+0x13d4], R69 ;  /* 0x0013d44501007387 */ /* 0x000fe80000100800 */
[----:B------:R-:W-:Y:S01]  /*3c4f0*/  STL [R1+0x13e0], R69 ;  /* 0x0013e04501007387 */ /* 0x000fe20000100800 */
[----:B------:R-:W0:Y:S03]  /*3c500*/  @!P2 SYNCS.CCTL.IV [UR8+0x20008] ;  /* 0x02000800ff00a9b1 */ /* 0x000e260008000008 */
[----:B------:R1:W-:Y:S01]  /*3c510*/  STL [R1+0x13ec], R69 ;  /* 0x0013ec4501007387 */ /* 0x0003e20000100800 */
[C---:B------:R-:W-:Y:S01]  /*3c520*/  LEA R80, P2, R79.reuse, R2, 0x1 ;  /* 0x000000024f507211 */ /* 0x040fe200078408ff */
[----:B------:R-:W0:Y:S02]  /*3c530*/  LDCU UR8, c[0x0][0x39c] ;  /* 0x00007380ff0877ac */ /* 0x000e240008000800 */
[----:B------:R1:W-:Y:S01]  /*3c540*/  STL [R1+0x13a8], R70 ;  /* 0x0013a84601007387 */ /* 0x0003e20000100800 */
[----:B------:R-:W-:Y:S01]  /*3c550*/  LEA.HI.X.SX32 R81, R79, R0, 0x1, P2 ;  /* 0x000000004f517211 */ /* 0x000fe200010f0eff */
[----:B------:R-:W-:Y:S01]  /*3c560*/  VIADD R79, R88, UR5 ;  /* 0x00000005584f7c36 */ /* 0x000fe20008000000 */
[C---:B------:R-:W-:Y:S01]  /*3c570*/  LEA R86, P2, R78.reuse, R2, 0x1 ;  /* 0x000000024e567211 */ /* 0x040fe200078408ff */
[----:B------:R0:W-:Y:S03]  /*3c580*/  STL [R1+0x13a0], R71 ;  /* 0x0013a04701007387 */ /* 0x0001e60000100800 */
[----:B------:R-:W-:Y:S01]  /*3c590*/  LEA.HI.X.SX32 R87, R78, R0, 0x1, P2 ;  /* 0x000000004e577211 */ /* 0x000fe200010f0eff */
[----:B------:R-:W-:Y:S01]  /*3c5a0*/  STL [R1+0x13b4], R72 ;  /* 0x0013b44801007387 */ /* 0x000fe20000100800 */
[----:B--2---:R-:W-:Y:S01]  /*3c5b0*/  LEA R68, P2, R89, R2, 0x1 ;  /* 0x0000000259447211 */ /* 0x004fe200078408ff */
[----:B------:R-:W-:-:S02]  /*3c5c0*/  VIADD R78, R79, UR5 ;  /* 0x000000054f4e7c36 */ /* 0x000fc40008000000 */
[----:B------:R-:W-:Y:S01]  /*3c5d0*/  STL [R1+0x13ac], R73 ;  /* 0x0013ac4901007387 */ /* 0x000fe20000100800 */
[----:B-1----:R-:W-:Y:S01]  /*3c5e0*/  LEA.HI.X.SX32 R69, R89, R0, 0x1, P2 ;  /* 0x0000000059457211 */ /* 0x002fe200010f0eff */
[----:B------:R-:W-:Y:S01]  /*3c5f0*/  VIADD R85, R78, UR5 ;  /* 0x000000054e557c36 */ /* 0x000fe20008000000 */
[C---:B------:R-:W-:Y:S01]  /*3c600*/  LEA R70, P2, R84.reuse, R2, 0x1 ;  /* 0x0000000254467211 */ /* 0x040fe200078408ff */
[----:B------:R-:W-:Y:S02]  /*3c610*/  STL [R1+0x13c0], R74 ;  /* 0x0013c04a01007387 */ /* 0x000fe40000100800 */
[----:B------:R-:W-:Y:S01]  /*3c620*/  VIADD R3, R85, UR5 ;  /* 0x0000000555037c36 */ /* 0x000fe20008000000 */
[----:B0-----:R-:W-:Y:S01]  /*3c630*/  LEA.HI.X.SX32 R71, R84, R0, 0x1, P2 ;  /* 0x0000000054477211 */ /* 0x001fe200010f0eff */
[----:B------:R-:W-:Y:S02]  /*3c640*/  STL [R1+0x13b8], R75 ;  /* 0x0013b84b01007387 */ /* 0x000fe40000100800 */
[----:B------:R-:W-:-:S02]  /*3c650*/  VIADD R84, R3, UR5 ;  /* 0x0000000503547c36 */ /* 0x000fc40008000000 */
        /* <DEDUP_REMOVED lines=17> */
[----:B------:R0:W-:Y:S04]  /*3c770*/  STL.64 [R1+0x160], R68 ;  /* 0x0001604401007387 */ /* 0x0001e80000100a00 */
[----:B------:R-:W-:Y:S04]  /*3c780*/  STL.64 [R1+0x158], R92 ;  /* 0x0001585c01007387 */ /* 0x000fe80000100a00 */
[----:B------:R1:W-:Y:S01]  /*3c790*/  STL.64 [R1+0x150], R70 ;  /* 0x0001504601007387 */ /* 0x0003e20000100a00 */
[----:B0-----:R-:W-:-:S03]  /*3c7a0*/  LEA R68, P3, R88, R2, 0x1 ;  /* 0x0000000258447211 */ /* 0x001fc600078608ff */
[----:B------:R-:W2:Y:S01]  /*3c7b0*/  LDL.LU R74, [R1+0xf90] ;  /* 0x000f9000014a7983 */ /* 0x000ea20000300800 */
[----:B------:R-:W-:Y:S02]  /*3c7c0*/  LEA.HI.X.SX32 R69, R88, R0, 0x1, P3 ;  /* 0x0000000058457211 */ /* 0x000fe400018f0eff */
[----:B-1----:R-:W-:-:S03]  /*3c7d0*/  LEA R70, P2, R79, R2, 0x1 ;  /* 0x000000024f467211 */ /* 0x002fc600078408ff */
[----:B------:R0:W-:Y:S04]  /*3c7e0*/  STL.64 [R1+0x148], R68 ;  /* 0x0001484401007387 */ /* 0x0001e80000100a00 */
[----:B0-----:R-:W3:Y:S04]  /*3c7f0*/  LDL.LU R69, [R1+0xf8c] ;  /* 0x000f8c0001457983 */ /* 0x001ee80000300800 */
[----:B------:R-:W4:Y:S01]  /*3c800*/  LDL.LU R68, [R1+0xf88] ;  /* 0x000f880001447983 */ /* 0x000f220000300800 */
[----:B------:R-:W-:Y:S02]  /*3c810*/  LEA.HI.X.SX32 R71, R79, R0, 0x1, P2 ;  /* 0x000000004f477211 */ /* 0x000fe400010f0eff */
[----:B------:R-:W-:-:S03]  /*3c820*/  LEA R72, P3, R78, R2, 0x1 ;  /* 0x000000024e487211 */ /* 0x000fc600078608ff */
[----:B------:R0:W-:Y:S01]  /*3c830*/  STL.64 [R1+0x140], R70 ;  /* 0x0001404601007387 */ /* 0x0001e20000100a00 */
[----:B------:R-:W-:-:S05]  /*3c840*/  LEA.HI.X.SX32 R73, R78, R0, 0x1, P3 ;  /* 0x000000004e497211 */ /* 0x000fca00018f0eff */
[----:B------:R1:W-:Y:S01]  /*3c850*/  STL.64 [R1+0x138], R72 ;  /* 0x0001384801007387 */ /* 0x0003e20000100a00 */
[----:B0-----:R-:W-:-:S04]  /*3c860*/  LEA R70, P2, R85, R2, 0x1 ;  /* 0x0000000255467211 */ /* 0x001fc800078408ff */
[----:B------:R-:W-:Y:S02]  /*3c870*/  LEA.HI.X.SX32 R71, R85, R0, 0x1, P2 ;  /* 0x0000000055477211 */ /* 0x000fe400010f0eff */
[C---:B-1----:R-:W-:Y:S01]  /*3c880*/  LEA R72, P3, R3.reuse, R2, 0x1 ;  /* 0x0000000203487211 */ /* 0x042fe200078608ff */
[----:B------:R-:W-:Y:S02]  /*3c890*/  VIADD R79, R84, UR5 ;  /* 0x00000005544f7c36 */ /* 0x000fe40008000000 */
[----:B------:R0:W-:Y:S01]  /*3c8a0*/  STL.64 [R1+0x130], R70 ;  /* 0x0001304601007387 */ /* 0x0001e20000100a00 */
[----:B------:R-:W-:Y:S01]  /*3c8b0*/  LEA.HI.X.SX32 R73, R3, R0, 0x1, P3 ;  /* 0x0000000003497211 */ /* 0x000fe200018f0eff */
[----:B------:R-:W-:-:S04]  /*3c8c0*/  VIADD R78, R79, UR5 ;  /* 0x000000054f4e7c36 */ /* 0x000fc80008000000 */
        /* <DEDUP_REMOVED lines=11> */
[----:B-1----:R-:W-:-:S03]  /*3c980*/  LEA R72, P3, R3, R2, 0x1 ;  /* 0x0000000203487211 */ /* 0x002fc600078608ff */
[----:B------:R0:W-:Y:S01]  /*3c990*/  STL.64 [R1+0x110], R70 ;  /* 0x0001104601007387 */ /* 0x0001e20000100a00 */
[----:B------:R-:W-:-:S03]  /*3c9a0*/  LEA.HI.X.SX32 R73, R3, R0, 0x1, P3 ;  /* 0x0000000003497211 */ /* 0x000fc600018f0eff */
[----:B------:R-:W-:Y:S01]  /*3c9b0*/  STL [R1+0x1400], R2 ;  /* 0x0014000201007387 */ /* 0x000fe20000100800 */
[----:B------:R-:W-:Y:S02]  /*3c9c0*/  F2FP.BF16.F32.PACK_AB R66, R67, R66 ;  /* 0x000000424342723e */ /* 0x000fe400000010ff */
[C---:B0-----:R-:W-:Y:S01]  /*3c9d0*/  LEA R70, P4, R84.reuse, R2, 0x1 ;  /* 0x0000000254467211 */ /* 0x041fe200078808ff */
[----:B------:R0:W-:Y:S03]  /*3c9e0*/  STL [R1+0x1404], R3 ;  /* 0x0014040301007387 */ /* 0x0001e60000100800 */
[----:B------:R-:W-:Y:S01]  /*3c9f0*/  LEA.HI.X.SX32 R71, R84, R0, 0x1, P4 ;  /* 0x0000000054477211 */ /* 0x000fe200020f0eff */
[----:B------:R-:W-:Y:S01]  /*3ca00*/  STL.64 [R1+0x108], R72 ;  /* 0x0001084801007387 */ /* 0x000fe20000100a00 */
[----:B------:R-:W-:Y:S02]  /*3ca10*/  F2FP.BF16.F32.PACK_AB R64, R65, R64 ;  /* 0x000000404140723e */ /* 0x000fe400000010ff */
[----:B------:R-:W-:Y:S01]  /*3ca20*/  F2FP.BF16.F32.PACK_AB R62, R63, R62 ;  /* 0x0000003e3f3e723e */ /* 0x000fe200000010ff */
[----:B------:R-:W-:Y:S01]  /*3ca30*/  STL [R1+0x140c], R84 ;  /* 0x00140c5401007387 */ /* 0x000fe20000100800 */
[----:B------:R-:W-:-:S03]  /*3ca40*/  F2FP.BF16.F32.PACK_AB R60, R61, R60 ;  /* 0x0000003c3d3c723e */ /* 0x000fc600000010ff */
[----:B------:R1:W-:Y:S01]  /*3ca50*/  STL [R1+0x1408], R0 ;  /* 0x0014080001007387 */ /* 0x0003e20000100800 */
[----:B------:R-:W-:-:S03]  /*3ca60*/  F2FP.BF16.F32.PACK_AB R58, R59, R58 ;  /* 0x0000003a3b3a723e */ /* 0x000fc600000010ff */
[----:B------:R-:W-:Y:S01]  /*3ca70*/  STL.64 [R1+0x100], R70 ;  /* 0x0001004601007387 */ /* 0x000fe20000100a00 */
[----:B------:R-:W-:-:S03]  /*3ca80*/  F2FP.BF16.F32.PACK_AB R56, R57, R56 ;  /* 0x000000383938723e */ /* 0x000fc600000010ff */
[----:B------:R-:W-:Y:S01]  /*3ca90*/  STL [R1+0x1410], R67 ;  /* 0x0014104301007387 */ /* 0x000fe20000100800 */
[----:B0-----:R-:W-:-:S03]  /*3caa0*/  F2FP.BF16.F32.PACK_AB R3, R55, R54 ;  /* 0x000000363703723e */ /* 0x001fc600000010ff */
[----:B------:R-:W-:Y:S01]  /*3cab0*/  STL [R1+0x1d4], R66 ;  /* 0x0001d44201007387 */ /* 0x000fe20000100800 */
[----:B------:R-:W-:-:S03]  /*3cac0*/  F2FP.BF16.F32.PACK_AB R2, R53, R52 ;  /* 0x000000343502723e */ /* 0x000fc600000010ff */
[----:B------:R-:W-:Y:S01]  /*3cad0*/  STL [R1+0x1d0], R64 ;  /* 0x0001d04001007387 */ /* 0x000fe20000100800 */
[----:B-1----:R-:W-:-:S03]  /*3cae0*/  F2FP.BF16.F32.PACK_AB R0, R51, R50 ;  /* 0x000000323300723e */ /* 0x002fc600000010ff */
[----:B------:R-:W-:Y:S04]  /*3caf0*/  STL [R1+0x1cc], R62 ;  /* 0x0001cc3e01007387 */ /* 0x000fe80000100800 */
[----:B------:R-:W-:Y:S04]  /*3cb00*/  STL [R1+0x1c8], R60 ;  /* 0x0001c83c01007387 */ /* 0x000fe80000100800 */
[----:B------:R-:W-:Y:S04]  /*3cb10*/  STL [R1+0x1c4], R58 ;  /* 0x0001c43a01007387 */ /* 0x000fe80000100800 */
[----:B------:R-:W-:Y:S04]  /*3cb20*/  STL [R1+0x1c0], R56 ;  /* 0x0001c03801007387 */ /* 0x000fe80000100800 */
[----:B------:R-:W-:Y:S04]  /*3cb30*/  STL [R1+0x1bc], R3 ;  /* 0x0001bc0301007387 */ /* 0x000fe80000100800 */
[----:B------:R-:W-:Y:S04]  /*3cb40*/  STL.64 [R1+0x14e0], R48 ;  /* 0x0014e03001007387 */ /* 0x000fe80000100a00 */
[----:B------:R-:W-:Y:S04]  /*3cb50*/  STL [R1+0x1b8], R2 ;  /* 0x0001b80201007387 */ /* 0x000fe80000100800 */
[----:B------:R-:W-:Y:S04]  /*3cb60*/  STL.64 [R1+0x14d8], R46 ;  /* 0x0014d82e01007387 */ /* 0x000fe80000100a00 */
[----:B------:R-:W-:Y:S04]  /*3cb70*/  STL [R1+0x1b4], R0 ;  /* 0x0001b40001007387 */ /* 0x000fe80000100800 */
[----:B------:R-:W-:Y:S04]  /*3cb80*/  STL.64 [R1+0x14d0], R44 ;  /* 0x0014d02c01007387 */ /* 0x000fe80000100a00 */
        /* <DEDUP_REMOVED lines=15> */
[----:B------:R0:W-:Y:S04]  /*3cc80*/  STL.64 [R1+0x1450], R12 ;  /* 0x0014500c01007387 */ /* 0x0001e80000100a00 */
[----:B------:R-:W-:Y:S04]  /*3cc90*/  STL.64 [R1+0x1448], R10 ;  /* 0x0014480a01007387 */ /* 0x000fe80000100a00 */
[----:B------:R-:W-:Y:S04]  /*3cca0*/  STL.64 [R1+0x1440], R8 ;  /* 0x0014400801007387 */ /* 0x000fe80000100a00 */
[----:B------:R-:W-:Y:S04]  /*3ccb0*/  STL.64 [R1+0x1438], R6 ;  /* 0x0014380601007387 */ /* 0x000fe80000100a00 */
[----:B------:R-:W-:Y:S01]  /*3ccc0*/  STL.64 [R1+0x1430], R4 ;  /* 0x0014300401007387 */ /* 0x000fe20000100a00 */
[----:B--2---:R-:W-:-:S02]  /*3ccd0*/  ISETP.LT.AND P2, PT, R74, UR16, !P1 ;  /* 0x000000104a007c0c */ /* 0x004fc4000cf41270 */
[----:B---3--:R-:W-:Y:S02]  /*3cce0*/  ISETP.LT.AND P3, PT, R69, UR17, !P1 ;  /* 0x0000001145007c0c */ /* 0x008fe4000cf61270 */
[----:B----4-:R-:W-:Y:S02]  /*3ccf0*/  ISETP.LT.AND P4, PT, R68, UR14, !P1 ;  /* 0x0000000e44007c0c */ /* 0x010fe4000cf81270 */
[----:B0-----:R-:W0:Y:S02]  /*3cd00*/  LDTM.x64 R12, tmem[UR10+0x40] ;  /* 0x0000400a000c79ee */ /* 0x001e240008340000 */
[----:B0-----:R-:W-:Y:S04]  /*3cd10*/  STL.64 [R1], R12 ;  /* 0x0000000c01007387 */ /* 0x001fe80000100a00 */
        /* <DEDUP_REMOVED lines=30> */
[----:B------:R2:W-:Y:S04]  /*3cf00*/  STL.64 [R1+0xf8], R74 ;  /* 0x0000f84a01007387 */ /* 0x0005e80000100a00 */
[----:B0-----:R-:W3:Y:S04]  /*3cf10*/  LDL.LU.64 R48, [R1+0x14e0] ;  /* 0x0014e00001307983 */ /* 0x001ee80000300a00 */
[----:B------:R-:W4:Y:S04]  /*3cf20*/  LDL.LU.64 R46, [R1+0x14d8] ;  /* 0x0014d800012e7983 */ /* 0x000f280000300a00 */
[----:B------:R-:W5:Y:S04]  /*3cf30*/  LDL.LU.64 R44, [R1+0x14d0] ;  /* 0x0014d000012c7983 */ /* 0x000f680000300a00 */
        /* <DEDUP_REMOVED lines=20> */
[----:B------:R-:W5:Y:S04]  /*3d080*/  LDL.LU R84, [R1+0xa4] ;  /* 0x0000a40001547983 */ /* 0x000f680000300800 */
[----:B------:R-:W5:Y:S04]  /*3d090*/  LDL.LU R0, [R1+0xa0] ;  /* 0x0000a00001007983 */ /* 0x000f680000300800 */
[----:B------:R-:W5:Y:S04]  /*3d0a0*/  LDL.LU R3, [R1+0x9c] ;  /* 0x00009c0001037983 */ /* 0x000f680000300800 */
[----:B------:R-:W5:Y:S04]  /*3d0b0*/  LDL.LU R2, [R1+0x98] ;  /* 0x0000980001027983 */ /* 0x000f680000300800 */
[----:B------:R-:W5:Y:S04]  /*3d0c0*/  LDL.LU R89, [R1+0x94] ;  /* 0x0000940001597983 */ /* 0x000f680000300800 */
[----:B------:R-:W5:Y:S04]  /*3d0d0*/  LDL.LU R90, [R1+0x90] ;  /* 0x00009000015a7983 */ /* 0x000f680000300800 */
[----:B------:R-:W5:Y:S04]  /*3d0e0*/  LDL.LU R91, [R1+0x8c] ;  /* 0x00008c00015b7983 */ /* 0x000f680000300800 */
[----:B------:R-:W5:Y:S04]  /*3d0f0*/  LDL.LU R86, [R1+0x88] ;  /* 0x0000880001567983 */ /* 0x000f680000300800 */
[----:B-1----:R-:W5:Y:S04]  /*3d100*/  LDL.LU R69, [R1+0x84] ;  /* 0x0000840001457983 */ /* 0x002f680000300800 */
[----:B------:R-:W5:Y:S04]  /*3d110*/  LDL.LU R66, [R1+0x80] ;  /* 0x0000800001427983 */ /* 0x000f680000300800 */
[----:B------:R-:W5:Y:S04]  /*3d120*/  LDL.LU R65, [R1+0x7c] ;  /* 0x00007c0001417983 */ /* 0x000f680000300800 */
[----:B------:R-:W5:Y:S04]  /*3d130*/  LDL.LU R64, [R1+0x78] ;  /* 0x0000780001407983 */ /* 0x000f680000300800 */
[----:B------:R-:W5:Y:S04]  /*3d140*/  LDL.LU R63, [R1+0x74] ;  /* 0x00007400013f7983 */ /* 0x000f680000300800 */
[----:B------:R-:W5:Y:S04]  /*3d150*/  LDL.LU R62, [R1+0x70] ;  /* 0x00007000013e7983 */ /* 0x000f680000300800 */
[----:B------:R-:W5:Y:S04]  /*3d160*/  LDL.LU R61, [R1+0x6c] ;  /* 0x00006c00013d7983 */ /* 0x000f680000300800 */
[----:B------:R-:W5:Y:S04]  /*3d170*/  LDL.LU R60, [R1+0x68] ;  /* 0x00006800013c7983 */ /* 0x000f680000300800 */
[----:B------:R-:W5:Y:S01]  /*3d180*/  LDL.LU R59, [R1+0x64] ;  /* 0x00006400013b7983 */ /* 0x000f620000300800 */
[----:B------:R-:W-:-:S03]  /*3d190*/  IMAD.MOV.U32 R67, RZ, RZ, R54 ;  /* 0x000000ffff437224 */ /* 0x000fc600078e0036 */
        /* <DEDUP_REMOVED lines=16> */
[----:B--2---:R-:W2:Y:S04]  /*3d2a0*/  LDL.LU R74, [R1+0x20] ;  /* 0x00002000014a7983 */ /* 0x004ea80000300800 */
[----:B------:R-:W2:Y:S04]  /*3d2b0*/  LDL.LU R75, [R1+0x1c] ;  /* 0x00001c00014b7983 */ /* 0x000ea80000300800 */
[----:B------:R-:W2:Y:S04]  /*3d2c0*/  LDL.LU R72, [R1+0x18] ;  /* 0x0000180001487983 */ /* 0x000ea80000300800 */
[----:B------:R-:W2:Y:S04]  /*3d2d0*/  LDL.LU R73, [R1+0x14] ;  /* 0x0000140001497983 */ /* 0x000ea80000300800 */
[----:B------:R-:W2:Y:S04]  /*3d2e0*/  LDL.LU R70, [R1+0x10] ;  /* 0x0000100001467983 */ /* 0x000ea80000300800 */
[----:B------:R-:W2:Y:S04]  /*3d2f0*/  LDL.LU R71, [R1+0xc] ;  /* 0x00000c0001477983 */ /* 0x000ea80000300800 */
[----:B------:R-:W2:Y:S04]  /*3d300*/  LDL.LU R68, [R1+0x8] ;  /* 0x0000080001447983 */ /* 0x000ea80000300800 */
[----:B------:R-:W2:Y:S04]  /*3d310*/  LDL.LU R93, [R1+0x4] ;  /* 0x00000400015d7983 */ /* 0x000ea80000300800 */
[----:B------:R-:W2:Y:S01]  /*3d320*/  LDL.LU R92, [R1] ;  /* 0x00000000015c7983 */ /* 0x000ea20000300800 */
[----:B---3--:R-:W-:-:S02]  /*3d330*/  F2FP.BF16.F32.PACK_AB R48, R49, R48 ;  /* 0x000000303130723e */ /* 0x008fc400000010ff */
[----:B----4-:R-:W-:-:S03]  /*3d340*/  F2FP.BF16.F32.PACK_AB R47, R47, R46 ;  /* 0x0000002e2f2f723e */ /* 0x010fc600000010ff */
[----:B------:R-:W-:Y:S01]  /*3d350*/  STL [R1+0x1b0], R48 ;  /* 0x0001b03001007387 */ /* 0x000fe20000100800 */
[----:B-----5:R-:W-:-:S03]  /*3d360*/  F2FP.BF16.F32.PACK_AB R46, R45, R44 ;  /* 0x0000002c2d2e723e */ /* 0x020fc600000010ff */
[----:B------:R-:W3:Y:S04]  /*3d370*/  LDL.LU R44, [R1+0xc0] ;  /* 0x0000c000012c7983 */ /* 0x000ee80000300800 */
[----:B------:R-:W-:Y:S01]  /*3d380*/  STL [R1+0x1ac], R47 ;  /* 0x0001ac2f01007387 */ /* 0x000fe20000100800 */
[----:B------:R-:W-:-:S03]  /*3d390*/  F2FP.BF16.F32.PACK_AB R43, R43, R42 ;  /* 0x0000002a2b2b723e */ /* 0x000fc600000010ff */
[----:B------:R-:W4:Y:S04]  /*3d3a0*/  LDL.LU R45, [R1+0xbc] ;  /* 0x0000bc00012d7983 */ /* 0x000f280000300800 */
[----:B------:R0:W-:Y:S01]  /*3d3b0*/  STL [R1+0x1a8], R46 ;  /* 0x0001a82e01007387 */ /* 0x0001e20000100800 */
[----:B------:R-:W-:Y:S02]  /*3d3c0*/  F2FP.BF16.F32.PACK_AB R41, R41, R40 ;  /* 0x000000282929723e */ /* 0x000fe400000010ff */
[----:B------:R-:W-:Y:S01]  /*3d3d0*/  F2FP.BF16.F32.PACK_AB R39, R39, R38 ;  /* 0x000000262727723e */ /* 0x000fe200000010ff */
[----:B0-----:R-:W4:Y:S04]  /*3d3e0*/  LDL.LU R46, [R1+0xb8] ;  /* 0x0000b800012e7983 */ /* 0x001f280000300800 */
[----:B------:R-:W5:Y:S04]  /*3d3f0*/  LDL.LU R47, [R1+0xb4] ;  /* 0x0000b400012f7983 */ /* 0x000f680000300800 */
[----:B------:R-:W5:Y:S04]  /*3d400*/  LDL.LU R48, [R1+0xb0] ;  /* 0x0000b00001307983 */ /* 0x000f680000300800 */
[----:B------:R-:W2:Y:S04]  /*3d410*/  LDL.LU R49, [R1+0xac] ;  /* 0x0000ac0001317983 */ /* 0x000ea80000300800 */
[----:B------:R-:W2:Y:S04]  /*3d420*/  LDL.LU R42, [R1+0xc8] ;  /* 0x0000c800012a7983 */ /* 0x000ea80000300800 */
[----:B------:R0:W-:Y:S01]  /*3d430*/  STL [R1+0x1a4], R43 ;  /* 0x0001a42b01007387 */ /* 0x0001e20000100800 */
[----:B------:R-:W-:-:S02]  /*3d440*/  F2FP.BF16.F32.PACK_AB R37, R37, R36 ;  /* 0x000000242525723e */ /* 0x000fc400000010ff */
[----:B------:R-:W-:Y:S01]  /*3d450*/  F2FP.BF16.F32.PACK_AB R35, R35, R34 ;  /* 0x000000222323723e */ /* 0x000fe200000010ff */
[----:B0-----:R-:W3:Y:S04]  /*3d460*/  LDL.LU R43, [R1+0xc4] ;  /* 0x0000c400012b7983 */ /* 0x001ee80000300800 */
[----:B------:R-:W2:Y:S04]  /*3d470*/  LDL.LU R40, [R1+0xd0] ;  /* 0x0000d00001287983 */ /* 0x000ea80000300800 */
[----:B------:R0:W-:Y:S01]  /*3d480*/  STL [R1+0x1a0], R41 ;  /* 0x0001a02901007387 */ /* 0x0001e20000100800 */
[----:B------:R-:W-:-:S02]  /*3d490*/  F2FP.BF16.F32.PACK_AB R33, R33, R32 ;  /* 0x000000202121723e */ /* 0x000fc400000010ff */
[----:B------:R-:W-:Y:S01]  /*3d4a0*/  F2FP.BF16.F32.PACK_AB R31, R31, R30 ;  /* 0x0000001e1f1f723e */ /* 0x000fe200000010ff */
[----:B0-----:R-:W2:Y:S04]  /*3d4b0*/  LDL.LU R41, [R1+0xcc] ;  /* 0x0000cc0001297983 */ /* 0x001ea80000300800 */
[----:B------:R-:W2:Y:S04]  /*3d4c0*/  LDL.LU R38, [R1+0xd8] ;  /* 0x0000d80001267983 */ /* 0x000ea80000300800 */
[----:B------:R0:W-:Y:S01]  /*3d4d0*/  STL [R1+0x19c], R39 ;  /* 0x00019c2701007387 */ /* 0x0001e20000100800 */
[----:B------:R-:W-:-:S03]  /*3d4e0*/  F2FP.BF16.F32.PACK_AB R29, R29, R28 ;  /* 0x0000001c1d1d723e */ /* 0x000fc600000010ff */
[----:B0-----:R-:W2:Y:S04]  /*3d4f0*/  LDL.LU R39, [R1+0xd4] ;  /* 0x0000d40001277983 */ /* 0x001ea80000300800 */
[----:B------:R-:W2:Y:S04]  /*3d500*/  LDL.LU R36, [R1+0xe0] ;  /* 0x0000e00001247983 */ /* 0x000ea80000300800 */
[----:B------:R0:W-:Y:S01]  /*3d510*/  STL [R1+0x198], R37 ;  /* 0x0001982501007387 */ /* 0x0001e20000100800 */
[----:B------:R-:W-:-:S03]  /*3d520*/  F2FP.BF16.F32.PACK_AB R25, R27, R26 ;  /* 0x0000001a1b19723e */ /* 0x000fc600000010ff */
[----:B0-----:R-:W2:Y:S04]  /*3d530*/  LDL.LU R37, [R1+0xdc] ;  /* 0x0000dc0001257983 */ /* 0x001ea80000300800 */
[----:B------:R-:W2:Y:S04]  /*3d540*/  LDL.LU R34, [R1+0xe8] ;  /* 0x0000e80001227983 */ /* 0x000ea80000300800 */
[----:B------:R0:W-:Y:S04]  /*3d550*/  STL [R1+0x194], R35 ;  /* 0x0001942301007387 */ /* 0x0001e80000100800 */
[----:B0-----:R-:W2:Y:S04]  /*3d560*/  LDL.LU R35, [R1+0xe4] ;  /* 0x0000e40001237983 */ /* 0x001ea80000300800 */
[----:B------:R-:W2:Y:S04]  /*3d570*/  LDL.LU R32, [R1+0xf0] ;  /* 0x0000f00001207983 */ /* 0x000ea80000300800 */
[----:B------:R0:W-:Y:S04]  /*3d580*/  STL [R1+0x190], R33 ;  /* 0x0001902101007387 */ /* 0x0001e80000100800 */
[----:B0-----:R-:W2:Y:S04]  /*3d590*/  LDL.LU R33, [R1+0xec] ;  /* 0x0000ec0001217983 */ /* 0x001ea80000300800 */
[----:B------:R-:W2:Y:S04]  /*3d5a0*/  LDL.LU R30, [R1+0xf8] ;  /* 0x0000f800011e7983 */ /* 0x000ea80000300800 */
[----:B------:R0:W-:Y:S04]  /*3d5b0*/  STL [R1+0x18c], R31 ;  /* 0x00018c1f01007387 */ /* 0x0001e80000100800 */
[----:B0-----:R-:W2:Y:S04]  /*3d5c0*/  LDL.LU R31, [R1+0xf4] ;  /* 0x0000f400011f7983 */ /* 0x001ea80000300800 */
[----:B------:R0:W-:Y:S04]  /*3d5d0*/  STL [R1+0x188], R29 ;  /* 0x0001881d01007387 */ /* 0x0001e80000100800 */
[----:B0-----:R-:W2:Y:S04]  /*3d5e0*/  LDL.LU R29, [R1+0xfc] ;  /* 0x0000fc00011d7983 */ /* 0x001ea80000300800 */
[----:B------:R0:W-:Y:S04]  /*3d5f0*/  STL [R1+0x184], R25 ;  /* 0x0001841901007387 */ /* 0x0001e80000100800 */
[----:B0-----:R-:W2:Y:S02]  /*3d600*/  LDL.LU R25, [R1+0x1428] ;  /* 0x0014280001197983 */ /* 0x001ea40000300800 */
[----:B--2---:R-:W-:-:S05]  /*3d610*/  F2FP.BF16.F32.PACK_AB R23, R25, R24 ;  /* 0x000000181917723e */ /* 0x004fca00000010ff */
        /* <DEDUP_REMOVED lines=13> */
[----:B0-----:R-:W2:Y:S01]  /*3d6f0*/  LDL.LU R15, [R1+0x1414] ;  /* 0x00141400010f7983 */ /* 0x001ea20000300800 */
[----:B------:R-:W-:Y:S02]  /*3d700*/  F2FP.BF16.F32.PACK_AB R27, R13, R12 ;  /* 0x0000000c0d1b723e */ /* 0x000fe400000010ff */
[----:B------:R-:W-:Y:S02]  /*3d710*/  F2FP.BF16.F32.PACK_AB R26, R29, R30 ;  /* 0x0000001e1d1a723e */ /* 0x000fe400000010ff */
[----:B------:R-:W-:Y:S02]  /*3d720*/  F2FP.BF16.F32.PACK_AB R25, R31, R32 ;  /* 0x000000201f19723e */ /* 0x000fe400000010ff */
[----:B------:R-:W-:-:S02]  /*3d730*/  F2FP.BF16.F32.PACK_AB R24, R33, R34 ;  /* 0x000000222118723e */ /* 0x000fc400000010ff */
[----:B------:R-:W-:Y:S02]  /*3d740*/  F2FP.BF16.F32.PACK_AB R23, R35, R36 ;  /* 0x000000242317723e */ /* 0x000fe400000010ff */
[----:B------:R-:W-:Y:S02]  /*3d750*/  F2FP.BF16.F32.PACK_AB R22, R37, R38 ;  /* 0x000000262516723e */ /* 0x000fe400000010ff */
[----:B------:R-:W-:Y:S02]  /*3d760*/  F2FP.BF16.F32.PACK_AB R21, R39, R40 ;  /* 0x000000282715723e */ /* 0x000fe400000010ff */
[----:B------:R-:W-:Y:S02]  /*3d770*/  F2FP.BF16.F32.PACK_AB R20, R41, R42 ;  /* 0x0000002a2914723e */ /* 0x000fe400000010ff */
[----:B---3--:R-:W-:Y:S02]  /*3d780*/  F2FP.BF16.F32.PACK_AB R19, R43, R44 ;  /* 0x0000002c2b13723e */ /* 0x008fe400000010ff */
[----:B----4-:R-:W-:-:S02]  /*3d790*/  F2FP.BF16.F32.PACK_AB R18, R45, R46 ;  /* 0x0000002e2d12723e */ /* 0x010fc400000010ff */
[----:B-----5:R-:W-:Y:S02]  /*3d7a0*/  F2FP.BF16.F32.PACK_AB R17, R47, R48 ;  /* 0x000000302f11723e */ /* 0x020fe400000010ff */
[----:B------:R-:W-:Y:S02]  /*3d7b0*/  F2FP.BF16.F32.PACK_AB R16, R49, R67 ;  /* 0x000000433110723e */ /* 0x000fe400000010ff */
[----:B------:R-:W-:Y:S02]  /*3d7c0*/  F2FP.BF16.F32.PACK_AB R13, R89, R90 ;  /* 0x0000005a590d723e */ /* 0x000fe400000010ff */
[----:B------:R-:W-:Y:S02]  /*3d7d0*/  F2FP.BF16.F32.PACK_AB R12, R91, R86 ;  /* 0x000000565b0c723e */ /* 0x000fe400000010ff */
[----:B------:R-:W-:Y:S02]  /*3d7e0*/  F2FP.BF16.F32.PACK_AB R88, R11, R10 ;  /* 0x0000000a0b58723e */ /* 0x000fe400000010ff */
[----:B------:R-:W-:-:S02]  /*3d7f0*/  F2FP.BF16.F32.PACK_AB R11, R69, R66 ;  /* 0x00000042450b723e */ /* 0x000fc400000010ff */
[----:B--2---:R-:W-:-:S05]  /*3d800*/  F2FP.BF16.F32.PACK_AB R28, R15, R14 ;  /* 0x0000000e0f1c723e */ /* 0x004fca00000010ff */
        /* <DEDUP_REMOVED lines=9> */
[----:B------:R-:W-:-:S03]  /*3d8a0*/  F2FP.BF16.F32.PACK_AB R15, R84, R0 ;  /* 0x00000000540f723e */ /* 0x000fc600000010ff */
[----:B------:R-:W-:Y:S04]  /*3d8b0*/  STL [R1+0xc0], R19 ;  /* 0x0000c01301007387 */ /* 0x000fe80000100800 */
[----:B------:R-:W-:Y:S04]  /*3d8c0*/  STL [R1+0xbc], R18 ;  /* 0x0000bc1201007387 */ /* 0x000fe80000100800 */
[----:B------:R0:W2:Y:S01]  /*3d8d0*/  LDL.LU R67, [R1+0x1410] ;  /* 0x0014100001437983 */ /* 0x0000a20000300800 */
[----:B------:R-:W-:-:S03]  /*3d8e0*/  F2FP.BF16.F32.PACK_AB R14, R3, R2 ;  /* 0x00000002030e723e */ /* 0x000fc600000010ff */
[----:B------:R-:W-:Y:S04]  /*3d8f0*/  STL [R1+0xb8], R17 ;  /* 0x0000b81101007387 */ /* 0x000fe80000100800 */
[----:B------:R-:W3:Y:S04]  /*3d900*/  LDL.LU R84, [R1+0x140c] ;  /* 0x00140c0001547983 */ /* 0x000ee80000300800 */
[----:B------:R-:W-:Y:S04]  /*3d910*/  STL [R1+0xb0], R16 ;  /* 0x0000b01001007387 */ /* 0x000fe80000100800 */
[----:B------:R-:W4:Y:S04]  /*3d920*/  LDL.LU R0, [R1+0x1408] ;  /* 0x0014080001007983 */ /* 0x000f280000300800 */
[----:B------:R0:W5:Y:S04]  /*3d930*/  LDL.LU R3, [R1+0x1404] ;  /* 0x0014040001037983 */ /* 0x0001680000300800 */
[----:B------:R-:W-:Y:S04]  /*3d940*/  STL [R1+0xa8], R15 ;  /* 0x0000a80f01007387 */ /* 0x000fe80000100800 */
[----:B------:R-:W3:Y:S04]  /*3d950*/  LDL.LU R2, [R1+0x1400] ;  /* 0x0014000001027983 */ /* 0x000ee80000300800 */
[----:B------:R0:W3:Y:S04]  /*3d960*/  LDL.LU R89, [R1+0x13fc] ;  /* 0x0013fc0001597983 */ /* 0x0000e80000300800 */
[----:B------:R-:W-:Y:S04]  /*3d970*/  STL [R1+0xa0], R14 ;  /* 0x0000a00e01007387 */ /* 0x000fe80000100800 */
[----:B------:R-:W3:Y:S04]  /*3d980*/  LDL.LU R90, [R1+0x13f8] ;  /* 0x0013f800015a7983 */ /* 0x000ee80000300800 */
[----:B------:R-:W3:Y:S04]  /*3d990*/  LDL.LU R91, [R1+0x13f4] ;  /* 0x0013f400015b7983 */ /* 0x000ee80000300800 */
[----:B------:R-:W-:Y:S04]  /*3d9a0*/  STL [R1+0x98], R13 ;  /* 0x0000980d01007387 */ /* 0x000fe80000100800 */
[----:B------:R-:W3:Y:S04]  /*3d9b0*/  LDL.LU R86, [R1+0x13f0] ;  /* 0x0013f00001567983 */ /* 0x000ee80000300800 */
[----:B------:R0:W3:Y:S01]  /*3d9c0*/  LDL.LU R69, [R1+0x13ec] ;  /* 0x0013ec0001457983 */ /* 0x0000e20000300800 */
[----:B------:R-:W-:-:S02]  /*3d9d0*/  F2FP.BF16.F32.PACK_AB R85, R9, R8 ;  /* 0x000000080955723e */ /* 0x000fc400000010ff */
[----:B------:R-:W-:Y:S02]  /*3d9e0*/  F2FP.BF16.F32.PACK_AB R10, R65, R64 ;  /* 0x00000040410a723e */ /* 0x000fe400000010ff */
[----:B------:R-:W-:Y:S01]  /*3d9f0*/  F2FP.BF16.F32.PACK_AB R9, R63, R62 ;  /* 0x0000003e3f09723e */ /* 0x000fe200000010ff */
[----:B------:R-:W-:Y:S01]  /*3da00*/  STL [R1+0x90], R12 ;  /* 0x0000900c01007387 */ /* 0x000fe20000100800 */
[----:B------:R-:W-:Y:S02]  /*3da10*/  F2FP.BF16.F32.PACK_AB R79, R7, R6 ;  /* 0x00000006074f723e */ /* 0x000fe400000010ff */
[----:B------:R-:W-:Y:S01]  /*3da20*/  F2FP.BF16.F32.PACK_AB R8, R61, R60 ;  /* 0x0000003c3d08723e */ /* 0x000fe200000010ff */
[----:B------:R-:W-:Y:S01]  /*3da30*/  STL [R1+0x88], R11 ;  /* 0x0000880b01007387 */ /* 0x000fe20000100800 */
[----:B------:R-:W-:Y:S02]  /*3da40*/  F2FP.BF16.F32.PACK_AB R7, R59, R58 ;  /* 0x0000003a3b07723e */ /* 0x000fe400000010ff */
[----:B------:R-:W-:Y:S01]  /*3da50*/  F2FP.BF16.F32.PACK_AB R78, R5, R4 ;  /* 0x00000004054e723e */ /* 0x000fe200000010ff */
[----:B------:R-:W-:Y:S01]  /*3da60*/  STL [R1+0x80], R10 ;  /* 0x0000800a01007387 */ /* 0x000fe20000100800 */
[----:B------:R-:W-:-:S02]  /*3da70*/  F2FP.BF16.F32.PACK_AB R6, R57, R56 ;  /* 0x000000383906723e */ /* 0x000fc400000010ff */
[----:B------:R-:W-:Y:S01]  /*3da80*/  F2FP.BF16.F32.PACK_AB R5, R55, R54 ;  /* 0x000000363705723e */ /* 0x000fe200000010ff */
[----:B------:R-:W-:Y:S01]  /*3da90*/  STL [R1+0x78], R9 ;  /* 0x0000780901007387 */ /* 0x000fe20000100800 */
[----:B------:R-:W-:-:S03]  /*3daa0*/  F2FP.BF16.F32.PACK_AB R4, R53, R52 ;  /* 0x000000343504723e */ /* 0x000fc600000010ff */
[----:B------:R-:W-:Y:S04]  /*3dab0*/  STL [R1+0x70], R8 ;  /* 0x0000700801007387 */ /* 0x000fe80000100800 */
[----:B------:R-:W-:Y:S04]  /*3dac0*/  STL [R1+0x6c], R7 ;  /* 0x00006c0701007387 */ /* 0x000fe80000100800 */
[----:B------:R-:W-:Y:S04]  /*3dad0*/  STL [R1+0x64], R6 ;  /* 0x0000640601007387 */ /* 0x000fe80000100800 */
[----:B------:R-:W-:Y:S01]  /*3dae0*/  STL [R1+0x60], R5 ;  /* 0x0000600501007387 */ /* 0x000fe20000100800 */
[----:B--2---:R-:W-:-:S05]  /*3daf0*/  F2FP.BF16.F32.PACK_AB R67, R51, R50 ;  /* 0x000000323343723e */ /* 0x004fca00000010ff */
[----:B------:R-:W-:Y:S04]  /*3db00*/  STL [R1+0x58], R67 ;  /* 0x0000584301007387 */ /* 0x000fe80000100800 */
[----:B------:R1:W-:Y:S02]  /*3db10*/  STL [R1+0x5c], R4 ;  /* 0x00005c0401007387 */ /* 0x0003e40000100800 */
[----:B-1----:R-:W1:Y:S01]  /*3db20*/  LDTM.x64 R4, tmem[UR10+0x80] ;  /* 0x0000800a000479ee */ /* 0x002e620008340000 */
[----:B---3--:R-:W-:Y:S02]  /*3db30*/  F2FP.BF16.F32.PACK_AB R69, R87, R82 ;  /* 0x000000525745723e */ /* 0x008fe400000010ff */
[----:B------:R-:W2:Y:S04]  /*3db40*/  LDL.LU R87, [R1+0x13e8] ;  /* 0x0013e80001577983 */ /* 0x000ea80000300800 */
[----:B------:R-:W3:Y:S04]  /*3db50*/  LDL.LU R82, [R1+0x13e4] ;  /* 0x0013e40001527983 */ /* 0x000ee80000300800 */
[----:B------:R0:W-:Y:S04]  /*3db60*/  STL [R1+0x54], R69 ;  /* 0x0000544501007387 */ /* 0x0001e80000100800 */
[----:B0-----:R0:W2:Y:S02]  /*3db70*/  LDL.LU R69, [R1+0x13e0] ;  /* 0x0013e00001457983 */ /* 0x0010a40000300800 */
[----:B--2---:R-:W-:-:S02]  /*3db80*/  F2FP.BF16.F32.PACK_AB R69, R83, R80 ;  /* 0x000000505345723e */ /* 0x004fc400000010ff */
[----:B------:R-:W3:Y:S04]  /*3db90*/  LDL.LU R83, [R1+0x13dc] ;  /* 0x0013dc0001537983 */ /* 0x000ee80000300800 */
[----:B------:R-:W2:Y:S04]  /*3dba0*/  LDL.LU R80, [R1+0x13d8] ;  /* 0x0013d80001507983 */ /* 0x000ea80000300800 */
[----:B------:R0:W-:Y:S04]  /*3dbb0*/  STL [R1+0x50], R69 ;  /* 0x0000504501007387 */ /* 0x0001e80000100800 */
[----:B0-----:R0:W2:Y:S02]  /*3dbc0*/  LDL.LU R69, [R1+0x13d4] ;  /* 0x0013d40001457983 */ /* 0x0010a40000300800 */
[----:B--2---:R-:W-:-:S02]  /*3dbd0*/  F2FP.BF16.F32.PACK_AB R69, R81, R76 ;  /* 0x0000004c5145723e */ /* 0x004fc400000010ff */
[----:B------:R-:W2:Y:S04]  /*3dbe0*/  LDL.LU R81, [R1+0x13d0] ;  /* 0x0013d00001517983 */ /* 0x000ea80000300800 */
        /* <DEDUP_REMOVED lines=17> */
[----:B0-----:R0:W2:Y:S01]  /*3dd00*/  LDL.LU R69, [R1+0x13a4] ;  /* 0x0013a40001457983 */ /* 0x0010a20000300800 */
[----:B------:R-:W-:-:S02]  /*3dd10*/  F2FP.BF16.F32.PACK_AB R89, R93, R92 ;  /* 0x0000005c5d59723e */ /* 0x000fc400000010ff */
[----:B-1----:R-:W-:Y:S02]  /*3dd20*/  F2FP.BF16.F32.PACK_AB R66, R67, R66 ;  /* 0x000000424342723e */ /* 0x002fe400000010ff */
[----:B------:R-:W-:Y:S02]  /*3dd30*/  F2FP.BF16.F32.PACK_AB R64, R65, R64 ;  /* 0x000000404140723e */ /* 0x000fe400000010ff */
        /* <DEDUP_REMOVED lines=28> */
[----:B-----5:R-:W-:Y:S02]  /*3df00*/  F2FP.BF16.F32.PACK_AB R3, R7, R6 ;  /* 0x000000060703723e */ /* 0x020fe400000010ff */
[----:B------:R-:W-:Y:S02]  /*3df10*/  F2FP.BF16.F32.PACK_AB R4, R5, R4 ;  /* 0x000000040504723e */ /* 0x000fe400000010ff */
[----:B--2---:R-:W-:Y:S02]  /*3df20*/  F2FP.BF16.F32.PACK_AB R69, R71, R68 ;  /* 0x000000444745723e */ /* 0x004fe400000010ff */
[----:B------:R-:W2:Y:S04]  /*3df30*/  LDL.LU R71, [R1+0x13a0] ;  /* 0x0013a00001477983 */ /* 0x000ea80000300800 */
[----:B------:R-:W5:Y:S04]  /*3df40*/  LDL.LU R68, [R1+0x139c] ;  /* 0x00139c0001447983 */ /* 0x000f680000300800 */
[----:B------:R1:W-:Y:S04]  /*3df50*/  STL [R1+0x3c], R69 ;  /* 0x00003c4501007387 */ /* 0x0003e80000100800 */
[----:B-1----:R-:W5:Y:S04]  /*3df60*/  LDL.LU R69, [R1+0x1398] ;  /* 0x0013980001457983 */ /* 0x002f680000300800 */
        /* <DEDUP_REMOVED lines=32> */
[----:B-1----:R-:W3:Y:S04]  /*3e170*/  LDL.LU R3, [R1+0xf94] ;  /* 0x000f940001037983 */ /* 0x002ee80000300800 */
[----:B------:R-:W4:Y:S04]  /*3e180*/  LDL.LU R92, [R1+0xf98] ;  /* 0x000f9800015c7983 */ /* 0x000f280000300800 */
[----:B------:R1:W-:Y:S04]  /*3e190*/  STL [R1+0x10], R4 ;  /* 0x0000100401007387 */ /* 0x0003e80000100800 */
[----:B------:R-:W4:Y:S01]  /*3e1a0*/  LDL.LU R89, [R1+0x116c] ;  /* 0x00116c0001597983 */ /* 0x000f220000300800 */
[----:B-1----:R-:W1:Y:S01]  /*3e1b0*/  LDTM.x64 R4, tmem[UR10+0xc0] ;  /* 0x0000c00a000479ee */ /* 0x002e620008340000 */
[----:B------:R-:W-:-:S02]  /*3e1c0*/  NOP ;  /* 0x0000000000007918 */ /* 0x000fc40000000000 */
[----:B-1----:R1:W-:Y:S04]  /*3e1d0*/  STL.64 [R1+0x1390], R24 ;  /* 0x0013901801007387 */ /* 0x0023e80000100a00 */
[----:B-1----:R-:W4:Y:S04]  /*3e1e0*/  LDL.LU R25, [R1+0xf9c] ;  /* 0x000f9c0001197983 */ /* 0x002f280000300800 */
[----:B------:R1:W-:Y:S04]  /*3e1f0*/  STL.64 [R1+0x1388], R26 ;  /* 0x0013881a01007387 */ /* 0x0003e80000100a00 */
[----:B------:R-:W-:Y:S04]  /*3e200*/  STL.64 [R1+0x1380], R28 ;  /* 0x0013801c01007387 */ /* 0x000fe80000100a00 */
[----:B------:R-:W-:Y:S04]  /*3e210*/  STL.64 [R1+0x1378], R30 ;  /* 0x0013781e01007387 */ /* 0x000fe80000100a00 */
[----:B------:R-:W-:Y:S04]  /*3e220*/  STL.64 [R1+0x1370], R32 ;  /* 0x0013702001007387 */ /* 0x000fe80000100a00 */
[----:B------:R-:W-:Y:S04]  /*3e230*/  STL [R1+0x1368], R38 ;  /* 0x0013682601007387 */ /* 0x000fe80000100800 */
[----:B------:R-:W-:Y:S04]  /*3e240*/  STL.64 [R1+0x1360], R34 ;  /* 0x0013602201007387 */ /* 0x000fe80000100a00 */
[----:B------:R-:W-:Y:S04]  /*3e250*/  STL.64 [R1+0x1358], R36 ;  /* 0x0013582401007387 */ /* 0x000fe80000100a00 */
[----:B------:R-:W-:Y:S04]  /*3e260*/  STL [R1+0x1350], R39 ;  /* 0x0013502701007387 */ /* 0x000fe80000100800 */
[----:B------:R-:W-:Y:S04]  /*3e270*/  STL.64 [R1+0x1348], R40 ;  /* 0x0013482801007387 */ /* 0x000fe80000100a00 */
[----:B------:R-:W-:Y:S04]  /*3e280*/  STL [R1+0x1340], R44 ;  /* 0x0013402c01007387 */ /* 0x000fe80000100800 */
[----:B------:R-:W-:Y:S04]  /*3e290*/  STL.64 [R1+0x1338], R42 ;  /* 0x0013382a01007387 */ /* 0x000fe80000100a00 */
[----:B------:R-:W-:Y:S04]  /*3e2a0*/  STL [R1+0x1330], R45 ;  /* 0x0013302d01007387 */ /* 0x000fe80000100800 */
[----:B------:R-:W-:Y:S04]  /*3e2b0*/  STL.64 [R1+0x1328], R46 ;  /* 0x0013282e01007387 */ /* 0x000fe80000100a00 */
[----:B------:R-:W-:Y:S04]  /*3e2c0*/  STL [R1+0x1324], R48 ;  /* 0x0013243001007387 */ /* 0x000fe80000100800 */
        /* <DEDUP_REMOVED lines=16> */
[----:B-1----:R-:W4:Y:S04]  /*3e3d0*/  LDL.LU R26, [R1+0xfa0] ;  /* 0x000fa000011a7983 */ /* 0x002f280000300800 */
[----:B-----5:R1:W-:Y:S02]  /*3e3e0*/  @P0 STG.E.U16 desc[UR20][R68.64], R78 ;  /* 0x0000004e44000986 */ /* 0x0203e4000c101514 */
[----:B-1----:R-:W-:-:S05]  /*3e3f0*/  PRMT R68, R78, 0x7632, R68 ;  /* 0x000076324e447816 */ /* 0x002fca0000000044 */
[----:B--2---:R-:W-:Y:S04]  /*3e400*/  @P5 STG.E.U16 desc[UR20][R70.64], R68 ;  /* 0x0000004446005986 */ /* 0x004fe8000c101514 */
[----:B------:R1:W-:Y:S02]  /*3e410*/  @P2 STG.E.U16 desc[UR20][R72.64], R79 ;  /* 0x0000004f48002986 */ /* 0x0003e4000c101514 */
[----:B-1----:R-:W-:-:S05]  /*3e420*/  PRMT R72, R79, 0x7632, R72 ;  /* 0x000076324f487816 */ /* 0x002fca0000000048 */
[----:B------:R-:W-:Y:S01]  /*3e430*/  @P3 STG.E.U16 desc[UR20][R74.64], R72 ;  /* 0x000000484a003986 */ /* 0x000fe2000c101514 */
[----:B---3--:R-:W-:Y:S01]  /*3e440*/  ISETP.LT.AND P0, PT, R3, UR4, !P1 ;  /* 0x0000000403007c0c */ /* 0x008fe2000cf01270 */
[----:B------:R-:W4:Y:S02]  /*3e450*/  LDCU UR4, c[0x0][0x39c] ;  /* 0x00007380ff0477ac */ /* 0x000f240008000800 */
[----:B----4-:R-:W-:Y:S01]  /*3e460*/  ISETP.LT.AND P5, PT, R92, UR4, !P1 ;  /* 0x000000045c007c0c */ /* 0x010fe2000cfa1270 */
[----:B------:R-:W1:Y:S02]  /*3e470*/  LDCU UR4, c[0x0][0x39c] ;  /* 0x00007380ff0477ac */ /* 0x000e640008000800 */
[----:B-1----:R-:W-:Y:S01]  /*3e480*/  ISETP.LT.AND P2, PT, R25, UR4, !P1 ;  /* 0x0000000419007c0c */ /* 0x002fe2000cf41270 */
[----:B------:R-:W1:Y:S01]  /*3e490*/  LDCU UR4, c[0x0][0x39c] ;  /* 0x00007380ff0477ac */ /* 0x000e620008000800 */
[----:B------:R-:W2:Y:S04]  /*3e4a0*/  LDL.LU R25, [R1+0xfa4] ;  /* 0x000fa40001197983 */ /* 0x000ea80000300800 */
[----:B------:R-:W3:Y:S01]  /*3e4b0*/  LDL.LU R24, [R1+0xfa8] ;  /* 0x000fa80001187983 */ /* 0x000ee20000300800 */
[----:B-1----:R-:W-:Y:S01]  /*3e4c0*/  ISETP.LT.AND P3, PT, R89, UR4, !P1 ;  /* 0x0000000459007c0c */ /* 0x002fe2000cf61270 */
[----:B------:R-:W1:Y:S02]  /*3e4d0*/  LDCU UR4, c[0x0][0x39c] ;  /* 0x00007380ff0477ac */ /* 0x000e640008000800 */
[----:B------:R-:W-:Y:S01]  /*3e4e0*/  @P4 STG.E.U16 desc[UR20][R76.64], R85 ;  /* 0x000000554c004986 */ /* 0x000fe2000c101514 */
[----:B-1----:R-:W-:Y:S01]  /*3e4f0*/  ISETP.LT.AND P4, PT, R26, UR4, !P1 ;  /* 0x000000041a007c0c */ /* 0x002fe2000cf81270 */
[----:B------:R-:W2:Y:S02]  /*3e500*/  LDCU UR4, c[0x0][0x39c] ;  /* 0x00007380ff0477ac */ /* 0x000ea40008000800 */
[----:B------:R-:W4:Y:S04]  /*3e510*/  LDL.LU R26, [R1+0xfac] ;  /* 0x000fac00011a7983 */ /* 0x000f280000300800 */
[----:B------:R-:W5:Y:S04]  /*3e520*/  LDL.S16 R41, [R1+0x168] ;  /* 0x0001680001297983 */ /* 0x000f680000100600 */
[----:B------:R-:W5:Y:S01]  /*3e530*/  LDL.LU R32, [R1+0xfb0] ;  /* 0x000fb00001207983 */ /* 0x000f620000300800 */
[----:B------:R-:W-:Y:S01]  /*3e540*/  VIADD R3, R84, UR5 ;  /* 0x0000000554037c36 */ /* 0x000fe20008000000 */
[----:B------:R-:W-:-:S02]  /*3e550*/  PRMT R84, R85, 0x7632, R84 ;  /* 0x0000763255547816 */ /* 0x000fc40000000054 */
[----:B------:R-:W5:Y:S04]  /*3e560*/  LDL.LU R30, [R1+0x1d8] ;  /* 0x0001d800011e7983 */ /* 0x000f680000300800 */
[----:B------:R-:W-:Y:S04]  /*3e570*/  @P0 STG.E.U16 desc[UR20][R80.64], R84 ;  /* 0x0000005450000986 */ /* 0x000fe8000c101514 */
[----:B------:R-:W5:Y:S04]  /*3e580*/  LDL.LU.S16 R31, [R1+0x16a] ;  /* 0x00016a00011f7983 */ /* 0x000f680000300600 */
[----:B------:R1:W-:Y:S02]  /*3e590*/  @P5 STG.E.U16 desc[UR20][R82.64], R88 ;  /* 0x0000005852005986 */ /* 0x0003e4000c101514 */
[----:B-1----:R-:W-:-:S05]  /*3e5a0*/  PRMT R88, R88, 0x7632, R88 ;  /* 0x0000763258587816 */ /* 0x002fca0000000058 */
[----:B------:R1:W-:Y:S01]  /*3e5b0*/  @P2 STG.E.U16 desc[UR20][R86.64], R88 ;  /* 0x0000005856002986 */ /* 0x0003e2000c101514 */
[----:B--2---:R-:W-:Y:S01]  /*3e5c0*/  ISETP.LT.AND P0, PT, R25, UR4, !P1 ;  /* 0x0000000419007c0c */ /* 0x004fe2000cf01270 */
[----:B------:R-:W3:Y:S02]  /*3e5d0*/  LDCU UR4, c[0x0][0x39c] ;  /* 0x00007380ff0477ac */ /* 0x000ee40008000800 */
[----:B---3--:R-:W-:Y:S01]  /*3e5e0*/  ISETP.LT.AND P5, PT, R24, UR4, !P1 ;  /* 0x0000000418007c0c */ /* 0x008fe2000cfa1270 */
[----:B------:R-:W4:Y:S01]  /*3e5f0*/  LDCU UR4, c[0x0][0x39c] ;  /* 0x00007380ff0477ac */ /* 0x000f220008000800 */
[----:B------:R-:W2:Y:S04]  /*3e600*/  LDL.LU.64 R24, [R1+0x160] ;  /* 0x0001600001187983 */ /* 0x000ea80000300a00 */
[----:B------:R-:W3:Y:S04]  /*3e610*/  LDL.LU R36, [R1+0xfb4] ;  /* 0x000fb40001247983 */ /* 0x000ee80000300800 */
[----:B------:R-:W3:Y:S01]  /*3e620*/  LDL.S16 R39, [R1+0x16c] ;  /* 0x00016c0001277983 */ /* 0x000ee20000100600 */
[----:B----4-:R-:W-:Y:S01]  /*3e630*/  ISETP.LT.AND P2, PT, R26, UR4, !P1 ;  /* 0x000000041a007c0c */ /* 0x010fe2000cf41270 */
[----:B------:R-:W4:Y:S02]  /*3e640*/  LDCU UR4, c[0x0][0x39c] ;  /* 0x00007380ff0477ac */ /* 0x000f240008000800 */
[----:B------:R-:W3:Y:S01]  /*3e650*/  LDL.LU.64 R26, [R1+0x158] ;  /* 0x00015800011a7983 */ /* 0x000ee20000300a00 */
[----:B------:R-:W-:-:S02]  /*3e660*/  LEA R52, P6, R3, R2, 0x1 ;  /* 0x0000000203347211 */ /* 0x000fc400078c08ff */
[----:B-----5:R-:W-:Y:S01]  /*3e670*/  PRMT R34, R41, 0x7610, R34 ;  /* 0x0000761029227816 */ /* 0x020fe20000000022 */
[----:B------:R-:W5:Y:S01]  /*3e680*/  LDL.LU.S16 R38, [R1+0x16e] ;  /* 0x00016e0001267983 */ /* 0x000f620000300600 */
[C---:B------:R-:W-:Y:S01]  /*3e690*/  LEA.HI.X.SX32 R53, R3.reuse, R0, 0x1, P6 ;  /* 0x0000000003357211 */ /* 0x040fe200030f0eff */
[----:B------:R-:W-:Y:S02]  /*3e6a0*/  VIADD R3, R3, UR5 ;  /* 0x0000000503037c36 */ /* 0x000fe40008000000 */
[----:B------:R-:W5:Y:S03]  /*3e6b0*/  LDL.LU.64 R28, [R1+0x150] ;  /* 0x00015000011c7983 */ /* 0x000f660000300a00 */
[C---:B------:R-:W-:Y:S01]  /*3e6c0*/  LEA R56, P6, R3.reuse, R2, 0x1 ;  /* 0x0000000203387211 */ /* 0x040fe200078c08ff */
[----:B------:R-:W5:Y:S03]  /*3e6d0*/  LDL.S16 R43, [R1+0x170] ;  /* 0x00017000012b7983 */ /* 0x000f660000100600 */
[C---:B------:R-:W-:Y:S01]  /*3e6e0*/  LEA.HI.X.SX32 R57, R3.reuse, R0, 0x1, P6 ;  /* 0x0000000003397211 */ /* 0x040fe200030f0eff */
[----:B------:R-:W-:Y:S01]  /*3e6f0*/  VIADD R3, R3, UR5 ;  /* 0x0000000503037c36 */ /* 0x000fe20008000000 */
[----:B------:R0:W-:Y:S04]  /*3e700*/  @P3 STG.E.U16 desc[UR20][R90.64], R34 ;  /* 0x000000225a003986 */ /* 0x0001e8000c101514 */
[C---:B------:R-:W-:Y:S01]  /*3e710*/  LEA R92, P6, R3.reuse, R2, 0x1 ;  /* 0x00000002035c7211 */ /* 0x040fe200078c08ff */
[----:B------:R-:W5:Y:S03]  /*3e720*/  LDL.LU.64 R46, [R1+0x148] ;  /* 0x00014800012e7983 */ /* 0x000f660000300a00 */
[C---:B------:R-:W-:Y:S01]  /*3e730*/  LEA.HI.X.SX32 R93, R3.reuse, R0, 0x1, P6 ;  /* 0x00000000035d7211 */ /* 0x040fe200030f0eff */
[----:B------:R-:W-:-:S05]  /*3e740*/  VIADD R3, R3, UR5 ;  /* 0x0000000503037c36 */ /* 0x000fca0008000000 */
[----:B------:R-:W-:-:S04]  /*3e750*/  LEA R68, P6, R3, R2, 0x1 ;  /* 0x0000000203447211 */ /* 0x000fc800078c08ff */
        /* <DEDUP_REMOVED lines=22> */
[----:B------:R-:W-:Y:S01]  /*3e8c0*/  VIADD R3, R3, UR5 ;  /* 0x0000000503037c36 */ /* 0x000fe20008000000 */
[----:B----4-:R-:W-:Y:S01]  /*3e8d0*/  ISETP.LT.AND P3, PT, R32, UR4, !P1 ;  /* 0x0000000420007c0c */ /* 0x010fe2000cf61270 */
[----:B------:R-:W3:Y:S01]  /*3e8e0*/  LDCU UR4, c[0x0][0x39c] ;  /* 0x00007380ff0477ac */ /* 0x000ee20008000800 */
[----:B------:R-:W4:Y:S02]  /*3e8f0*/  LDL.LU R32, [R1+0xfb8] ;  /* 0x000fb80001207983 */ /* 0x000f240000300800 */
[C---:B------:R-:W-:Y:S02]  /*3e900*/  LEA R84, P6, R3.reuse, R2, 0x1 ;  /* 0x0000000203547211 */ /* 0x040fe400078c08ff */
[----:B------:R-:W4:Y:S02]  /*3e910*/  LDL.LU.S16 R41, [R1+0x172] ;  /* 0x0001720001297983 */ /* 0x000f240000300600 */
[C---:B------:R-:W-:Y:S01]  /*3e920*/  LEA.HI.X.SX32 R85, R3.reuse, R0, 0x1, P6 ;  /* 0x0000000003557211 */ /* 0x040fe200030f0eff */
[----:B------:R-:W-:Y:S01]  /*3e930*/  VIADD R3, R3, UR5 ;  /* 0x0000000503037c36 */ /* 0x000fe20008000000 */
[----:B------:R-:W4:Y:S04]  /*3e940*/  LDL.LU.64 R48, [R1+0x140] ;  /* 0x0001400001307983 */ /* 0x000f280000300a00 */
[C---:B-1----:R-:W-:Y:S01]  /*3e950*/  LEA R86, P6, R3.reuse, R2, 0x1 ;  /* 0x0000000203567211 */ /* 0x042fe200078c08ff */
[----:B0-----:R-:W4:Y:S03]  /*3e960*/  LDL.LU R34, [R1+0xfbc] ;  /* 0x000fbc0001227983 */ /* 0x001f260000300800 */
[C---:B------:R-:W-:Y:S01]  /*3e970*/  LEA.HI.X.SX32 R87, R3.reuse, R0, 0x1, P6 ;  /* 0x0000000003577211 */ /* 0x040fe200030f0eff */
[----:B------:R-:W-:Y:S01]  /*3e980*/  VIADD R3, R3, UR5 ;  /* 0x0000000503037c36 */ /* 0x000fe20008000000 */
[----:B------:R-:W-:Y:S01]  /*3e990*/  PRMT R45, R31, 0x7610, R45 ;  /* 0x000076101f2d7816 */ /* 0x000fe2000000002d */
[----:B------:R-:W4:Y:S03]  /*3e9a0*/  LDL.S16 R44, [R1+0x174] ;  /* 0x00017400012c7983 */ /* 0x000f260000100600 */
[----:B------:R-:W-:-:S04]  /*3e9b0*/  LEA R88, P6, R3, R2, 0x1 ;  /* 0x0000000203587211 */ /* 0x000fc800078c08ff */
[C---:B------:R-:W-:Y:S01]  /*3e9c0*/  LEA.HI.X.SX32 R89, R3.reuse, R0, 0x1, P6 ;  /* 0x0000000003597211 */ /* 0x040fe200030f0eff */
[----:B------:R-:W-:-:S05]  /*3e9d0*/  VIADD R3, R3, UR5 ;  /* 0x0000000503037c36 */ /* 0x000fca0008000000 */
[----:B------:R-:W-:-:S04]  /*3e9e0*/  LEA R90, P6, R3, R2, 0x1 ;  /* 0x00000002035a7211 */ /* 0x000fc800078c08ff */
[----:B------:R-:W-:Y:S02]  /*3e9f0*/  LEA.HI.X.SX32 R91, R3, R0, 0x1, P6 ;  /* 0x00000000035b7211 */ /* 0x000fe400030f0eff */
[----:B------:R-:W-:Y:S02]  /*3ea00*/  ISETP.NE.AND P6, PT, R30, RZ, PT ;  /* 0x000000ff1e00720c */ /* 0x000fe40003fc5270 */
[----:B------:R-:W4:Y:S04]  /*3ea10*/  LDL.LU.64 R30, [R1+0x138] ;  /* 0x00013800011e7983 */ /* 0x000f280000300a00 */
[----:B--2---:R0:W-:Y:S01]  /*3ea20*/  @P4 STG.E.U16 desc[UR20][R24.64], R45 ;  /* 0x0000002d18004986 */ /* 0x0041e2000c101514 */
[----:B---3--:R-:W-:Y:S01]  /*3ea30*/  ISETP.LT.AND P4, PT, R36, UR4, !P1 ;  /* 0x0000000424007c0c */ /* 0x008fe2000cf81270 */
[----:B------:R-:W4:Y:S02]  /*3ea40*/  LDCU UR4, c[0x0][0x39c] ;  /* 0x00007380ff0477ac */ /* 0x000f240008000800 */
[----:B0-----:R-:W2:Y:S04]  /*3ea50*/  LDL.LU.64 R24, [R1+0x1390] ;  /* 0x0013900001187983 */ /* 0x001ea80000300a00 */
[----:B------:R-:W3:Y:S01]  /*3ea60*/  LDL.LU R36, [R1+0xfc0] ;  /* 0x000fc00001247983 */ /* 0x000ee20000300800 */
[----:B------:R-:W-:-:S03]  /*3ea70*/  PRMT R33, R39, 0x7610, R33 ;  /* 0x0000761027217816 */ /* 0x000fc60000000021 */
[----:B------:R-:W2:Y:S04]  /*3ea80*/  LDL.LU.S16 R45, [R1+0x176] ;  /* 0x00017600012d7983 */ /* 0x000ea80000300600 */
[----:B------:R0:W-:Y:S04]  /*3ea90*/  @P0 STG.E.U16 desc[UR20][R26.64], R33 ;  /* 0x000000211a000986 */ /* 0x0001e8000c101514 */
[----:B0-----:R-:W2:Y:S04]  /*3eaa0*/  LDL.LU.64 R26, [R1+0x1388] ;  /* 0x00138800011a7983 */ /* 0x001ea80000300a00 */
[----:B------:R-:W2:Y:S01]  /*3eab0*/  LDL.LU R39, [R1+0xfc4] ;  /* 0x000fc40001277983 */ /* 0x000ea20000300800 */
[----:B-----5:R-:W-:-:S02]  /*3eac0*/  PRMT R35, R38, 0x7610, R35 ;  /* 0x0000761026237816 */ /* 0x020fc40000000023 */
[----:B------:R-:W-:-:S03]  /*3ead0*/  PRMT R37, R43, 0x7610, R37 ;  /* 0x000076102b257816 */ /* 0x000fc60000000025 */
[----:B------:R0:W-:Y:S04]  /*3eae0*/  @P5 STG.E.U16 desc[UR20][R28.64], R35 ;  /* 0x000000231c005986 */ /* 0x0001e8000c101514 */
[----:B------:R1:W-:Y:S01]  /*3eaf0*/  @P2 STG.E.U16 desc[UR20][R46.64], R37 ;  /* 0x000000252e002986 */ /* 0x0003e2000c101514 */
[----:B----4-:R-:W-:Y:S01]  /*3eb00*/  ISETP.LT.AND P0, PT, R32, UR4, !P1 ;  /* 0x0000000420007c0c */ /* 0x010fe2000cf01270 */
[----:B------:R-:W4:Y:S02]  /*3eb10*/  LDCU UR4, c[0x0][0x39c] ;  /* 0x00007380ff0477ac */ /* 0x000f240008000800 */
[----:B------:R-:W5:Y:S04]  /*3eb20*/  LDL.LU.64 R32, [R1+0x130] ;  /* 0x0001300001207983 */ /* 0x000f680000300a00 */
[----:B0-----:R-:W5:Y:S04]  /*3eb30*/  LDL.LU.64 R28, [R1+0x1380] ;  /* 0x00138000011c7983 */ /* 0x001f680000300a00 */
[----:B------:R-:W5:Y:S01]  /*3eb40*/  LDL.S16 R38, [R1+0x178] ;  /* 0x0001780001267983 */ /* 0x000f620000100600 */
[----:B----4-:R-:W-:Y:S01]  /*3eb50*/  ISETP.LT.AND P5, PT, R34, UR4, !P1 ;  /* 0x0000000422007c0c */ /* 0x010fe2000cfa1270 */
[----:B------:R-:W3:Y:S02]  /*3eb60*/  LDCU UR4, c[0x0][0x39c] ;  /* 0x00007380ff0477ac */ /* 0x000ee40008000800 */
[----:B------:R-:W4:Y:S04]  /*3eb70*/  LDL.LU.64 R34, [R1+0x128] ;  /* 0x0001280001227983 */ /* 0x000f280000300a00 */
[----:B-1----:R-:W4:Y:S01]  /*3eb80*/  LDL.LU R46, [R1+0xfc8] ;  /* 0x000fc800012e7983 */ /* 0x002f220000300800 */
[----:B------:R-:W-:-:S03]  /*3eb90*/  PRMT R40, R41, 0x7610, R40 ;  /* 0x0000761029287816 */ /* 0x000fc60000000028 */
[----:B------:R-:W4:Y:S04]  /*3eba0*/  LDL.LU.S16 R60, [R1+0x17a] ;  /* 0x00017a00013c7983 */ /* 0x000f280000300600 */
[----:B------:R0:W-:Y:S01]  /*3ebb0*/  @P3 STG.E.U16 desc[UR20][R48.64], R40 ;  /* 0x0000002830003986 */ /* 0x0001e2000c101514 */
[----:B------:R-:W-:-:S05]  /*3ebc0*/  PRMT R42, R44, 0x7610, R42 ;  /* 0x000076102c2a7816 */ /* 0x000fca000000002a */
[----:B------:R1:W-:Y:S01]  /*3ebd0*/  @P4 STG.E.U16 desc[UR20][R30.64], R42 ;  /* 0x0000002a1e004986 */ /* 0x0003e2000c101514 */
[----:B---3--:R-:W-:Y:S01]  /*3ebe0*/  ISETP.LT.AND P2, PT, R36, UR4, !P1 ;  /* 0x0000000424007c0c */ /* 0x008fe2000cf41270 */
[----:B------:R-:W2:Y:S02]  /*3ebf0*/  LDCU UR4, c[0x0][0x39c] ;  /* 0x00007380ff0477ac */ /* 0x000ea40008000800 */
[----:B------:R-:W3:Y:S04]  /*3ec00*/  LDL.LU.64 R36, [R1+0x120] ;  /* 0x0001200001247983 */ /* 0x000ee80000300a00 */
[----:B0-----:R-:W3:Y:S01]  /*3ec10*/  LDL.LU R49, [R1+0xfcc] ;  /* 0x000fcc0001317983 */ /* 0x001ee20000300800 */
[----:B--2---:R-:W-:Y:S01]  /*3ec20*/  ISETP.LT.AND P3, PT, R39, UR4, !P1 ;  /* 0x0000000427007c0c */ /* 0x004fe2000cf61270 */
[----:B------:R-:W4:Y:S02]  /*3ec30*/  LDCU UR4, c[0x0][0x39c] ;  /* 0x00007380ff0477ac */ /* 0x000f240008000800 */
[----:B------:R-:W2:Y:S04]  /*3ec40*/  LDL.S16 R39, [R1+0x17c] ;  /* 0x00017c0001277983 */ /* 0x000ea80000100600 */
[----:B------:R-:W2:Y:S04]  /*3ec50*/  LDL.LU.64 R40, [R1+0x118] ;  /* 0x0001180001287983 */ /* 0x000ea80000300a00 */
[----:B-1----:R-:W2:Y:S04]  /*3ec60*/  LDL.LU.64 R30, [R1+0x1378] ;  /* 0x00137800011e7983 */ /* 0x002ea80000300a00 */
[----:B------:R-:W2:Y:S04]  /*3ec70*/  LDL.LU R62, [R1+0xfd0] ;  /* 0x000fd000013e7983 */ /* 0x000ea80000300800 */
[----:B------:R-:W2:Y:S04]  /*3ec80*/  LDL.LU.S16 R44, [R1+0x17e] ;  /* 0x00017e00012c7983 */ /* 0x000ea80000300600 */
[----:B------:R-:W2:Y:S04]  /*3ec90*/  LDL.LU.64 R42, [R1+0x110] ;  /* 0x00011000012a7983 */ /* 0x000ea80000300a00 */
[----:B------:R-:W2:Y:S01]  /*3eca0*/  LDL.LU R48, [R1+0xfd4] ;  /* 0x000fd40001307983 */ /* 0x000ea20000300800 */
[----:B------:R-:W-:-:S03]  /*3ecb0*/  PRMT R50, R45, 0x7610, R50 ;  /* 0x000076102d327816 */ /* 0x000fc60000000032 */
[----:B------:R-:W2:Y:S04]  /*3ecc0*/  LDL.S16 R45, [R1+0x180] ;  /* 0x00018000012d7983 */ /* 0x000ea80000100600 */
[----:B-----5:R0:W-:Y:S01]  /*3ecd0*/  @P0 STG.E.U16 desc[UR20][R32.64], R50 ;  /* 0x0000003220000986 */ /* 0x0201e2000c101514 */
[----:B----4-:R-:W-:Y:S01]  /*3ece0*/  ISETP.LT.AND P4, PT, R46, UR4, !P1 ;  /* 0x000000042e007c0c */ /* 0x010fe2000cf81270 */
[----:B------:R-:W3:Y:S02]  /*3ecf0*/  LDCU UR4, c[0x0][0x39c] ;  /* 0x00007380ff0477ac */ /* 0x000ee40008000800 */
[----:B------:R-:W4:Y:S04]  /*3ed00*/  LDL.LU.64 R46, [R1+0x108] ;  /* 0x00010800012e7983 */ /* 0x000f280000300a00 */
[----:B0-----:R-:W5:Y:S04]  /*3ed10*/  LDL.LU.64 R32, [R1+0x1370] ;  /* 0x0013700001207983 */ /* 0x001f680000300a00 */
[----:B------:R-:W4:Y:S01]  /*3ed20*/  LDL.LU R64, [R1+0xfd8] ;  /* 0x000fd80001407983 */ /* 0x000f220000300800 */
[----:B------:R-:W-:-:S05]  /*3ed30*/  PRMT R54, R38, 0x7610, R54 ;  /* 0x0000761026367816 */ /* 0x000fca0000000036 */
[----:B------:R0:W-:Y:S01]  /*3ed40*/  @P5 STG.E.U16 desc[UR20][R34.64], R54 ;  /* 0x0000003622005986 */ /* 0x0001e2000c101514 */
[----:B------:R-:W-:Y:S02]  /*3ed50*/  PRMT R55, R60, 0x7610, R55 ;  /* 0x000076103c377816 */ /* 0x000fe40000000037 */
[----:B---3--:R-:W-:Y:S01]  /*3ed60*/  ISETP.LT.AND P0, PT, R49, UR4, !P1 ;  /* 0x0000000431007c0c */ /* 0x008fe2000cf01270 */
[----:B------:R-:W2:Y:S01]  /*3ed70*/  LDCU UR4, c[0x0][0x39c] ;  /* 0x00007380ff0477ac */ /* 0x000ea20008000800 */
[----:B------:R-:W3:Y:S04]  /*3ed80*/  LDL.LU.S16 R49, [R1+0x182] ;  /* 0x0001820001317983 */ /* 0x000ee80000300600 */
[----:B------:R-:W5:Y:S04]  /*3ed90*/  LDL.LU.64 R50, [R1+0x100] ;  /* 0x0001000001327983 */ /* 0x000f680000300a00 */
[----:B------:R-:W5:Y:S04]  /*3eda0*/  LDL.LU R38, [R1+0x1368] ;  /* 0x0013680001267983 */ /* 0x000f680000300800 */
[----:B0-----:R-:W5:Y:S04]  /*3edb0*/  LDL.LU.64 R34, [R1+0x1360] ;  /* 0x0013600001227983 */ /* 0x001f680000300a00 */
[----:B------:R-:W5:Y:S04]  /*3edc0*/  LDL.S16 R54, [R1+0x184] ;  /* 0x0001840001367983 */ /* 0x000f680000100600 */
[----:B------:R0:W-:Y:S01]  /*3edd0*/  @P2 STG.E.U16 desc[UR20][R36.64], R55 ;  /* 0x0000003724002986 */ /* 0x0001e2000c101514 */
[----:B--2---:R-:W-:Y:S01]  /*3ede0*/  ISETP.LT.AND P5, PT, R62, UR4, !P1 ;  /* 0x000000043e007c0c */ /* 0x004fe2000cfa1270 */
[----:B------:R-:W1:Y:S02]  /*3edf0*/  LDCU UR4, c[0x0][0x39c] ;  /* 0x00007380ff0477ac */ /* 0x000e640008000800 */
[----:B------:R-:W2:Y:S04]  /*3ee00*/  LDL.LU R62, [R1+0xfdc] ;  /* 0x000fdc00013e7983 */ /* 0x000ea80000300800 */
[----:B0-----:R-:W2:Y:S04]  /*3ee10*/  LDL.LU.64 R36, [R1+0x1358] ;  /* 0x0013580001247983 */ /* 0x001ea80000300a00 */
[----:B------:R-:W2:Y:S01]  /*3ee20*/  LDL.LU.S16 R55, [R1+0x186] ;  /* 0x0001860001377983 */ /* 0x000ea20000300600 */
[----:B-1----:R-:W-:Y:S01]  /*3ee30*/  ISETP.LT.AND P2, PT, R48, UR4, !P1 ;  /* 0x0000000430007c0c */ /* 0x002fe2000cf41270 */
[----:B------:R-:W4:Y:S02]  /*3ee40*/  LDCU UR4, c[0x0][0x39c] ;  /* 0x00007380ff0477ac */ /* 0x000f240008000800 */
[----:B------:R-:W2:Y:S01]  /*3ee50*/  LDL.LU R48, [R1+0xfe0] ;  /* 0x000fe00001307983 */ /* 0x000ea20000300800 */
[----:B------:R-:W-:-:S03]  /*3ee60*/  PRMT R65, R39, 0x7610, R65 ;  /* 0x0000761027417816 */ /* 0x000fc60000000041 */
[----:B------:R-:W2:Y:S04]  /*3ee70*/  LDL.S16 R60, [R1+0x188] ;  /* 0x00018800013c7983 */ /* 0x000ea80000100600 */
[----:B------:R-:W2:Y:S04]  /*3ee80*/  LDL.LU R39, [R1+0x1350] ;  /* 0x0013500001277983 */ /* 0x000ea80000300800 */
[----:B------:R0:W-:Y:S04]  /*3ee90*/  @P3 STG.E.U16 desc[UR20][R40.64], R65 ;  /* 0x0000004128003986 */ /* 0x0001e8000c101514 */
[----:B0-----:R-:W2:Y:S01]  /*3eea0*/  LDL.LU.64 R40, [R1+0x1348] ;  /* 0x0013480001287983 */ /* 0x001ea20000300a00 */
[----:B------:R-:W-:-:S05]  /*3eeb0*/  PRMT R61, R44, 0x7610, R61 ;  /* 0x000076102c3d7816 */ /* 0x000fca000000003d */
[----:B------:R0:W-:Y:S01]  /*3eec0*/  @P4 STG.E.U16 desc[UR20][R42.64], R61 ;  /* 0x0000003d2a004986 */ /* 0x0001e2000c101514 */
[----:B------:R-:W-:Y:S02]  /*3eed0*/  PRMT R59, R45, 0x7610, R59 ;  /* 0x000076102d3b7816 */ /* 0x000fe4000000003b */
[----:B----4-:R-:W-:Y:S01]  /*3eee0*/  ISETP.LT.AND P3, PT, R64, UR4, !P1 ;  /* 0x0000000440007c0c */ /* 0x010fe2000cf61270 */
[----:B------:R-:W2:Y:S01]  /*3eef0*/  LDCU UR4, c[0x0][0x39c] ;  /* 0x00007380ff0477ac */ /* 0x000ea20008000800 */
[----:B------:R-:W4:Y:S04]  /*3ef00*/  LDL.LU R64, [R1+0xfe4] ;  /* 0x000fe40001407983 */ /* 0x000f280000300800 */
[----:B------:R-:W4:Y:S04]  /*3ef10*/  LDL.LU.S16 R65, [R1+0x18a] ;  /* 0x00018a0001417983 */ /* 0x000f280000300600 */
[----:B------:R-:W4:Y:S04]  /*3ef20*/  LDL.LU R44, [R1+0x1340] ;  /* 0x00134000012c7983 */ /* 0x000f280000300800 */
[----:B0-----:R-:W4:Y:S04]  /*3ef30*/  LDL.LU.64 R42, [R1+0x1338] ;  /* 0x00133800012a7983 */ /* 0x001f280000300a00 */
[----:B------:R-:W4:Y:S04]  /*3ef40*/  LDL.LU R61, [R1+0xfe8] ;  /* 0x000fe800013d7983 */ /* 0x000f280000300800 */
[----:B------:R0:W-:Y:S01]  /*3ef50*/  @P0 STG.E.U16 desc[UR20][R46.64], R59 ;  /* 0x0000003b2e000986 */ /* 0x0001e2000c101514 */
[----:B---3--:R-:W-:-:S05]  /*3ef60*/  PRMT R63, R49, 0x7610, R63 ;  /* 0x00007610313f7816 */ /* 0x008fca000000003f */
[----:B-----5:R1:W-:Y:S01]  /*3ef70*/  @P5 STG.E.U16 desc[UR20][R50.64], R63 ;  /* 0x0000003f32005986 */ /* 0x0203e2000c101514 */
[----:B--2---:R-:W-:Y:S01]  /*3ef80*/  ISETP.LT.AND P4, PT, R62, UR4, !P1 ;  /* 0x000000043e007c0c */ /* 0x004fe2000cf81270 */
[----:B------:R-:W2:Y:S02]  /*3ef90*/  LDCU UR4, c[0x0][0x39c] ;  /* 0x00007380ff0477ac */ /* 0x000ea40008000800 */
[----:B------:R-:W3:Y:S04]  /*3efa0*/  LDL.S16 R62, [R1+0x18c] ;  /* 0x00018c00013e7983 */ /* 0x000ee80000100600 */
[----:B------:R-:W5:Y:S04]  /*3efb0*/  LDL.LU R45, [R1+0x1330] ;  /* 0x00133000012d7983 */ /* 0x000f680000300800 */
[----:B0-----:R-:W3:Y:S04]  /*3efc0*/  LDL.LU.64 R46, [R1+0x1328] ;  /* 0x00132800012e7983 */ /* 0x001ee80000300a00 */
[----:B------:R-:W3:Y:S01]  /*3efd0*/  LDL.LU R59, [R1+0xfec] ;  /* 0x000fec00013b7983 */ /* 0x000ee20000300800 */
[----:B--2---:R-:W-:Y:S01]  /*3efe0*/  ISETP.LT.AND P0, PT, R48, UR4, !P1 ;  /* 0x0000000430007c0c */ /* 0x004fe2000cf01270 */
[----:B------:R-:W4:Y:S02]  /*3eff0*/  LDCU UR4, c[0x0][0x39c] ;  /* 0x00007380ff0477ac */ /* 0x000f240008000800 */
[----:B------:R-:W2:Y:S04]  /*3f000*/  LDL.LU R48, [R1+0x1324] ;  /* 0x0013240001307983 */ /* 0x000ea80000300800 */
[----:B------:R-:W2:Y:S04]  /*3f010*/  LDL.LU R49, [R1+0x1320] ;  /* 0x0013200001317983 */ /* 0x000ea80000300800 */
[----:B-1----:R-:W2:Y:S04]  /*3f020*/  LDL.LU.64 R50, [R1+0x1318] ;  /* 0x0013180001327983 */ /* 0x002ea80000300a00 */
[----:B------:R-:W2:Y:S01]  /*3f030*/  LDL.LU R63, [R1+0xff0] ;  /* 0x000ff000013f7983 */ /* 0x000ea20000300800 */
[----:B------:R-:W-:-:S05]  /*3f040*/  PRMT R66, R54, 0x7610, R66 ;  /* 0x0000761036427816 */ /* 0x000fca0000000042 */
[----:B------:R0:W-:Y:S01]  /*3f050*/  @P2 STG.E.U16 desc[UR20][R52.64], R66 ;  /* 0x0000004234002986 */ /* 0x0001e2000c101514 */
[----:B------:R-:W-:-:S05]  /*3f060*/  PRMT R58, R55, 0x7610, R58 ;  /* 0x00007610373a7816 */ /* 0x000fca000000003a */
[----:B------:R-:W-:Y:S01]  /*3f070*/  @P3 STG.E.U16 desc[UR20][R56.64], R58 ;  /* 0x0000003a38003986 */ /* 0x000fe2000c101514 */
[----:B------:R-:W-:-:S05]  /*3f080*/  PRMT R67, R60, 0x7610, R67 ;  /* 0x000076103c437816 */ /* 0x000fca0000000043 */
[----:B------:R1:W-:Y:S01]  /*3f090*/  @P4 STG.E.U16 desc[UR20][R92.64], R67 ;  /* 0x000000435c004986 */ /* 0x0003e2000c101514 */
[----:B----4-:R-:W-:Y:S01]  /*3f0a0*/  ISETP.LT.AND P5, PT, R64, UR4, !P1 ;  /* 0x0000000440007c0c */ /* 0x010fe2000cfa1270 */
[----:B------:R-:W4:Y:S02]  /*3f0b0*/  LDCU UR4, c[0x0][0x39c] ;  /* 0x00007380ff0477ac */ /* 0x000f240008000800 */
[----:B------:R-:W5:Y:S04]  /*3f0c0*/  LDL.S16 R64, [R1+0x190] ;  /* 0x0001900001407983 */ /* 0x000f680000100600 */
[----:B------:R-:W5:Y:S04]  /*3f0d0*/  LDL.LU R54, [R1+0x1310] ;  /* 0x0013100001367983 */ /* 0x000f680000300800 */
[----:B0-----:R-:W5:Y:S01]  /*3f0e0*/  LDL.LU.64 R52, [R1+0x1308] ;  /* 0x0013080001347983 */ /* 0x001f620000300a00 */
[----:B----4-:R-:W-:Y:S01]  /*3f0f0*/  ISETP.LT.AND P2, PT, R61, UR4, !P1 ;  /* 0x000000043d007c0c */ /* 0x010fe2000cf41270 */
[----:B------:R-:W3:Y:S02]  /*3f100*/  LDCU UR4, c[0x0][0x39c] ;  /* 0x00007380ff0477ac */ /* 0x000ee40008000800 */
[----:B------:R-:W4:Y:S04]  /*3f110*/  LDL.LU R61, [R1+0xff4] ;  /* 0x000ff400013d7983 */ /* 0x000f280000300800 */
[----:B------:R-:W5:Y:S01]  /*3f120*/  LDL.LU.S16 R66, [R1+0x192] ;  /* 0x0001920001427983 */ /* 0x000f620000300600 */
[----:B-1----:R-:W-:-:S03]  /*3f130*/  PRMT R92, R65, 0x7610, R92 ;  /* 0x00007610415c7816 */ /* 0x002fc6000000005c */
[----:B------:R-:W5:Y:S04]  /*3f140*/  LDL.LU R55, [R1+0x1300] ;  /* 0x0013000001377983 */ /* 0x000f680000300800 */
[----:B------:R-:W5:Y:S04]  /*3f150*/  LDL.LU.64 R56, [R1+0x12f8] ;  /* 0x0012f80001387983 */ /* 0x000f680000300a00 */
[----:B------:R-:W5:Y:S04]  /*3f160*/  LDL.LU R58, [R1+0x12f4] ;  /* 0x0012f400013a7983 */ /* 0x000f680000300800 */
[----:B------:R0:W-:Y:S01]  /*3f170*/  @P0 STG.E.U16 desc[UR20][R68.64], R92 ;  /* 0x0000005c44000986 */ /* 0x0001e2000c101514 */
[----:B---3--:R-:W-:Y:S01]  /*3f180*/  ISETP.LT.AND P3, PT, R59, UR4, !P1 ;  /* 0x000000043b007c0c */ /* 0x008fe2000cf61270 */
[----:B------:R-:W2:Y:S02]  /*3f190*/  LDCU UR4, c[0x0][0x39c] ;  /* 0x00007380ff0477ac */ /* 0x000ea40008000800 */
[----:B------:R-:W3:Y:S04]  /*3f1a0*/  LDL.LU R59, [R1+0x12f0] ;  /* 0x0012f000013b7983 */ /* 0x000ee80000300800 */
[----:B------:R-:W3:Y:S04]  /*3f1b0*/  LDL.LU R60, [R1+0x12ec] ;  /* 0x0012ec00013c7983 */ /* 0x000ee80000300800 */
[----:B------:R-:W3:Y:S01]  /*3f1c0*/  LDL.LU R93, [R1+0xffc] ;  /* 0x000ffc00015d7983 */ /* 0x000ee20000300800 */
[----:B--2---:R-:W-:Y:S01]  /*3f1d0*/  ISETP.LT.AND P4, PT, R63, UR4, !P1 ;  /* 0x000000043f007c0c */ /* 0x004fe2000cf81270 */
[----:B------:R-:W4:Y:S02]  /*3f1e0*/  LDCU UR4, c[0x0][0x39c] ;  /* 0x00007380ff0477ac */ /* 0x000f240008000800 */
[----:B------:R-:W2:Y:S04]  /*3f1f0*/  LDL.LU R63, [R1+0x1004] ;  /* 0x00100400013f7983 */ /* 0x000ea80000300800 */
[----:B------:R-:W2:Y:S04]  /*3f200*/  LDL.LU R65, [R1+0x1008] ;  /* 0x0010080001417983 */ /* 0x000ea80000300800 */
[----:B------:R-:W2:Y:S04]  /*3f210*/  LDL.S16 R67, [R1+0x196] ;  /* 0x0001960001437983 */ /* 0x000ea80000100600 */
[----:B0-----:R-:W2:Y:S01]  /*3f220*/  LDL.LU.S16 R92, [R1+0x18e] ;  /* 0x00018e00015c7983 */ /* 0x001ea20000300600 */
[----:B------:R-:W-:-:S05]  /*3f230*/  PRMT R68, R62, 0x7610, R68 ;  /* 0x000076103e447816 */ /* 0x000fca0000000044 */
[----:B------:R2:W-:Y:S01]  /*3f240*/  @P5 STG.E.U16 desc[UR20][R70.64], R68 ;  /* 0x0000004446005986 */ /* 0x0005e2000c101514 */
[----:B----4-:R-:W-:Y:S01]  /*3f250*/  ISETP.LT.AND P0, PT, R61, UR4, !P1 ;  /* 0x000000043d007c0c */ /* 0x010fe2000cf01270 */
[----:B------:R-:W3:Y:S02]  /*3f260*/  LDCU UR4, c[0x0][0x39c] ;  /* 0x00007380ff0477ac */ /* 0x000ee40008000800 */
[----:B------:R-:W4:Y:S04]  /*3f270*/  LDL.LU R61, [R1+0x12e8] ;  /* 0x0012e800013d7983 */ /* 0x000f280000300800 */
[----:B------:R-:W4:Y:S01]  /*3f280*/  LDL.LU R62, [R1+0x12e4] ;  /* 0x0012e400013e7983 */ /* 0x000f220000300800 */
[----:B---3--:R-:W-:Y:S01]  /*3f290*/  ISETP.LT.AND P5, PT, R93, UR4, !P1 ;  /* 0x000000045d007c0c */ /* 0x008fe2000cfa1270 */
[----:B------:R-:W0:Y:S02]  /*3f2a0*/  LDCU UR4, c[0x0][0x39c] ;  /* 0x00007380ff0477ac */ /* 0x000e240008000800 */
[----:B------:R-:W3:Y:S01]  /*3f2b0*/  LDL.S16 R93, [R1+0x19a] ;  /* 0x00019a00015d7983 */ /* 0x000ee20000100600 */
[----:B--2---:R-:W-:-:S03]  /*3f2c0*/  PRMT R68, R92, 0x7610, R68 ;  /* 0x000076105c447816 */ /* 0x004fc60000000044 */
[----:B------:R-:W2:Y:S04]  /*3f2d0*/  LDL.LU R92, [R1+0x1010] ;  /* 0x00101000015c7983 */ /* 0x000ea80000300800 */
[----:B------:R1:W-:Y:S04]  /*3f2e0*/  @P2 STG.E.U16 desc[UR20][R72.64], R68 ;  /* 0x0000004448002986 */ /* 0x0003e8000c101514 */
[----:B-1----:R-:W2:Y:S01]  /*3f2f0*/  LDL.LU.S16 R72, [R1+0x194] ;  /* 0x0001940001487983 */ /* 0x002ea20000300600 */
[----:B-----5:R-:W-:Y:S02]  /*3f300*/  PRMT R68, R64, 0x7610, R68 ;  /* 0x0000761040447816 */ /* 0x020fe40000000044 */
[----:B0-----:R-:W-:Y:S01]  /*3f310*/  ISETP.LT.AND P2, PT, R63, UR4, !P1 ;  /* 0x000000043f007c0c */ /* 0x001fe2000cf41270 */
[----:B------:R-:W0:Y:S01]  /*3f320*/  LDCU UR4, c[0x0][0x39c] ;  /* 0x00007380ff0477ac */ /* 0x000e220008000800 */
[----:B------:R-:W5:Y:S04]  /*3f330*/  LDL.LU R63, [R1+0x12e0] ;  /* 0x0012e000013f7983 */ /* 0x000f680000300800 */
[----:B------:R-:W3:Y:S04]  /*3f340*/  LDL.LU R64, [R1+0x12dc] ;  /* 0x0012dc0001407983 */ /* 0x000ee80000300800 */
[----:B------:R1:W-:Y:S04]  /*3f350*/  @P3 STG.E.U16 desc[UR20][R74.64], R68 ;  /* 0x000000444a003986 */ /* 0x0003e8000c101514 */
[----:B-1----:R-:W3:Y:S01]  /*3f360*/  LDL.LU R75, [R1+0x100c] ;  /* 0x00100c00014b7983 */ /* 0x002ee20000300800 */
[----:B------:R-:W-:-:S02]  /*3f370*/  PRMT R68, R66, 0x7610, R68 ;  /* 0x0000761042447816 */ /* 0x000fc40000000044 */
[----:B0-----:R-:W-:Y:S01]  /*3f380*/  ISETP.LT.AND P3, PT, R65, UR4, !P1 ;  /* 0x0000000441007c0c */ /* 0x001fe2000cf61270 */
[----:B------:R-:W3:Y:S01]  /*3f390*/  LDCU UR4, c[0x0][0x39c] ;  /* 0x00007380ff0477ac */ /* 0x000ee20008000800 */
[----:B------:R-:W4:Y:S04]  /*3f3a0*/  LDL.LU R65, [R1+0x12d8] ;  /* 0x0012d80001417983 */ /* 0x000f280000300800 */
[----:B------:R0:W-:Y:S04]  /*3f3b0*/  @P4 STG.E.U16 desc[UR20][R76.64], R68 ;  /* 0x000000444c004986 */ /* 0x0001e8000c101514 */
[----:B------:R-:W4:Y:S04]  /*3f3c0*/  LDL.LU R66, [R1+0x12d4] ;  /* 0x0012d40001427983 */ /* 0x000f280000300800 */
[----:B0-----:R-:W4:Y:S01]  /*3f3d0*/  LDL.LU.S16 R77, [R1+0x198] ;  /* 0x00019800014d7983 */ /* 0x001f220000300600 */
[----:B--2---:R-:W-:-:S05]  /*3f3e0*/  PRMT R68, R72, 0x7610, R68 ;  /* 0x0000761048447816 */ /* 0x004fca0000000044 */
[----:B------:R0:W-:Y:S04]  /*3f3f0*/  @P0 STG.E.U16 desc[UR20][R78.64], R68 ;  /* 0x000000444e000986 */ /* 0x0001e8000c101514 */
[----:B0-----:R-:W2:Y:S04]  /*3f400*/  LDL.LU R78, [R1+0x1018] ;  /* 0x00101800014e7983 */ /* 0x001ea80000300800 */
[----:B------:R-:W5:Y:S04]  /*3f410*/  LDL.S16 R79, [R1+0x19e] ;  /* 0x00019e00014f7983 */ /* 0x000f680000100600 */
[----:B------:R-:W5:Y:S01]  /*3f420*/  LDL.LU R76, [R1+0x1024] ;  /* 0x00102400014c7983 */ /* 0x000f620000300800 */
[----:B---3--:R-:W-:Y:S01]  /*3f430*/  ISETP.LT.AND P4, PT, R75, UR4, !P1 ;  /* 0x000000044b007c0c */ /* 0x008fe2000cf81270 */
[----:B------:R-:W0:Y:S02]  /*3f440*/  LDCU UR4, c[0x0][0x39c] ;  /* 0x00007380ff0477ac */ /* 0x000e240008000800 */
[----:B------:R-:W3:Y:S01]  /*3f450*/  LDL.LU R75, [R1+0x1028] ;  /* 0x00102800014b7983 */ /* 0x000ee20000300800 */
[----:B------:R-:W-:-:S03]  /*3f460*/  PRMT R68, R67, 0x7610, R68 ;  /* 0x0000761043447816 */ /* 0x000fc60000000044 */
[----:B------:R-:W5:Y:S01]  /*3f470*/  LDL.S16 R72, [R1+0x1a0] ;  /* 0x0001a00001487983 */ /* 0x000f620000100600 */
[----:B0-----:R-:W-:Y:S01]  /*3f480*/  ISETP.LT.AND P0, PT, R92, UR4, !P1 ;  /* 0x000000045c007c0c */ /* 0x001fe2000cf01270 */
[----:B------:R-:W2:Y:S02]  /*3f490*/  LDCU UR4, c[0x0][0x39c] ;  /* 0x00007380ff0477ac */ /* 0x000ea40008000800 */
[----:B------:R-:W5:Y:S04]  /*3f4a0*/  LDL.LU.S16 R92, [R1+0x1a2] ;  /* 0x0001a200015c7983 */ /* 0x000f680000300600 */
[----:B------:R0:W-:Y:S04]  /*3f4b0*/  @P5 STG.E.U16 desc[UR20][R80.64], R68 ;  /* 0x0000004450005986 */ /* 0x0001e8000c101514 */
[----:B------:R-:W5:Y:S04]  /*3f4c0*/  LDL.LU R67, [R1+0x12d0] ;  /* 0x0012d00001437983 */ /* 0x000f680000300800 */
[----:B0-----:R-:W5:Y:S01]  /*3f4d0*/  LDL.LU.S16 R81, [R1+0x19c] ;  /* 0x00019c0001517983 */ /* 0x001f620000300600 */
[----:B------:R-:W-:-:S02]  /*3f4e0*/  PRMT R68, R93, 0x7610, R68 ;  /* 0x000076105d447816 */ /* 0x000fc40000000044 */
[----:B----4-:R-:W-:-:S05]  /*3f4f0*/  PRMT R69, R77, 0x7610, R69 ;  /* 0x000076104d457816 */ /* 0x010fca0000000045 */
[----:B------:R-:W-:Y:S04]  /*3f500*/  @P2 STG.E.U16 desc[UR20][R82.64], R69 ;  /* 0x0000004552002986 */ /* 0x000fe8000c101514 */
[----:B------:R0:W-:Y:S01]  /*3f510*/  @P3 STG.E.U16 desc[UR20][R84.64], R68 ;  /* 0x0000004454003986 */ /* 0x0001e2000c101514 */
[----:B--2---:R-:W-:Y:S01]  /*3f520*/  ISETP.LT.AND P5, PT, R78, UR4, !P1 ;  /* 0x000000044e007c0c */ /* 0x004fe2000cfa1270 */
[----:B------:R-:W5:Y:S02]  /*3f530*/  LDCU UR4, c[0x0][0x39c] ;  /* 0x00007380ff0477ac */ /* 0x000f640008000800 */
[----:B------:R-:W2:Y:S04]  /*3f540*/  LDL.LU R78, [R1+0x1030] ;  /* 0x00103000014e7983 */ /* 0x000ea80000300800 */
[----:B------:R-:W4:Y:S04]  /*3f550*/  LDL.S16 R93, [R1+0x1a4] ;  /* 0x0001a400015d7983 */ /* 0x000f280000100600 */
[----:B------:R-:W4:Y:S01]  /*3f560*/  LDL.LU R77, [R1+0x1034] ;  /* 0x00103400014d7983 */ /* 0x000f220000300800 */
[----:B---3--:R-:W-:Y:S01]  /*3f570*/  ISETP.LT.AND P3, PT, R75, UR6, !P1 ;  /* 0x000000064b007c0c */ /* 0x008fe2000cf61270 */
[----:B------:R-:W1:Y:S01]  /*3f580*/  LDCU UR6, c[0x0][0x39c] ;  /* 0x00007380ff0677ac */ /* 0x000e620008000800 */
[----:B-----5:R-:W-:Y:S01]  /*3f590*/  ISETP.LT.AND P2, PT, R76, UR4, !P1 ;  /* 0x000000044c007c0c */ /* 0x020fe2000cf41270 */
[----:B------:R-:W4:Y:S01]  /*3f5a0*/  LDCU UR4, c[0x0][0x39c] ;  /* 0x00007380ff0477ac */ /* 0x000f220008000800 */
[----:B------:R-:W1:Y:S04]  /*3f5b0*/  LDL.LU R76, [R1+0x1054] ;  /* 0x00105400014c7983 */ /* 0x000e680000300800 */
[----:B------:R-:W3:Y:S01]  /*3f5c0*/  LDL.LU R75, [R1+0x10bc] ;  /* 0x0010bc00014b7983 */ /* 0x000ee20000300800 */
[----:B0-----:R-:W-:Y:S01]  /*3f5d0*/  PRMT R68, R79, 0x7610, R68 ;  /* 0x000076104f447816 */ /* 0x001fe20000000044 */
[----:B------:R-:W-:-:S02]  /*3f5e0*/  VIADD R3, R3, UR5 ;  /* 0x0000000503037c36 */ /* 0x000fc40008000000 */
[----:B------:R-:W5:Y:S01]  /*3f5f0*/  LDL.LU.S16 R79, [R1+0x1a6] ;  /* 0x0001a600014f7983 */ /* 0x000f620000300600 */
[----:B------:R-:W-:Y:S01]  /*3f600*/  PRMT R70, R72, 0x7610, R70 ;  /* 0x0000761048467816 */ /* 0x000fe20000000046 */
[----:B------:R-:W-:Y:S01]  /*3f610*/  VIADD R72, R3, UR5 ;  /* 0x0000000503487c36 */ /* 0x000fe20008000000 */
[----:B------:R-:W-:Y:S02]  /*3f620*/  PRMT R71, R92, 0x7610, R71 ;  /* 0x000076105c477816 */ /* 0x000fe40000000047 */
[----:B------:R-:W-:Y:S02]  /*3f630*/  PRMT R69, R81, 0x7610, R69 ;  /* 0x0000761051457816 */ /* 0x000fe40000000045 */
[----:B------:R-:W5:Y:S04]  /*3f640*/  LDL.S16 R81, [R1+0x1a8] ;  /* 0x0001a80001517983 */ /* 0x000f680000100600 */
[----:B------:R-:W-:Y:S04]  /*3f650*/  @P4 STG.E.U16 desc[UR20][R86.64], R69 ;  /* 0x0000004556004986 */ /* 0x000fe8000c101514 */
[----:B------:R0:W-:Y:S04]  /*3f660*/  @P0 STG.E.U16 desc[UR20][R88.64], R68 ;  /* 0x0000004458000986 */ /* 0x0001e8000c101514 */
[----:B------:R0:W-:Y:S02]  /*3f670*/  @P5 STG.E.U16 desc[UR20][R90.64], R70 ;  /* 0x000000465a005986 */ /* 0x0001e4000c101514 */
[----:B0-----:R-:W-:-:S04]  /*3f680*/  LEA R68, P0, R3, R2, 0x1 ;  /* 0x0000000203447211 */ /* 0x001fc800078008ff */
[----:B------:R-:W-:Y:S02]  /*3f690*/  LEA.HI.X.SX32 R69, R3, R0, 0x1, P0 ;  /* 0x0000000003457211 */ /* 0x000fe400000f0eff */
[----:B------:R-:W-:-:S03]  /*3f6a0*/  LEA R70, P5, R72, R2, 0x1 ;  /* 0x0000000248467211 */ /* 0x000fc600078a08ff */
[----:B------:R0:W-:Y:S02]  /*3f6b0*/  @P2 STG.E.U16 desc[UR20][R68.64], R71 ;  /* 0x0000004744002986 */ /* 0x0001e4000c101514 */
[----:B0-----:R-:W-:Y:S02]  /*3f6c0*/  LEA.HI.X.SX32 R71, R72, R0, 0x1, P5 ;  /* 0x0000000048477211 */ /* 0x001fe400028f0eff */
[----:B--2---:R-:W-:Y:S01]  /*3f6d0*/  ISETP.LT.AND P4, PT, R78, UR7, !P1 ;  /* 0x000000074e007c0c */ /* 0x004fe2000cf81270 */
[----:B------:R-:W3:Y:S01]  /*3f6e0*/  LDCU UR7, c[0x0][0x39c] ;  /* 0x00007380ff0777ac */ /* 0x000ee20008000800 */
[----:B------:R-:W2:Y:S04]  /*3f6f0*/  LDL.LU R78, [R1+0x10e0] ;  /* 0x0010e000014e7983 */ /* 0x000ea80000300800 */
[----:B------:R-:W2:Y:S01]  /*3f700*/  LDL.LU.S16 R92, [R1+0x1aa] ;  /* 0x0001aa00015c7983 */ /* 0x000ea20000300600 */
[----:B----4-:R-:W-:Y:S01]  /*3f710*/  ISETP.LT.AND P0, PT, R77, UR4, !P1 ;  /* 0x000000044d007c0c */ /* 0x010fe2000cf01270 */
[----:B------:R-:W2:Y:S02]  /*3f720*/  LDCU UR4, c[0x0][0x39c] ;  /* 0x00007380ff0477ac */ /* 0x000ea40008000800 */
[----:B------:R-:W4:Y:S01]  /*3f730*/  LDL.LU R77, [R1+0x1100] ;  /* 0x00110000014d7983 */ /* 0x000f220000300800 */
[----:B------:R-:W-:-:S02]  /*3f740*/  PRMT R3, R93, 0x7610, R3 ;  /* 0x000076105d037816 */ /* 0x000fc40000000003 */
[----:B-1----:R-:W-:-:S03]  /*3f750*/  ISETP.LT.AND P2, PT, R76, UR6, !P1 ;  /* 0x000000064c007c0c */ /* 0x002fc6000cf41270 */
[----:B------:R0:W-:Y:S01]  /*3f760*/  @P3 STG.E.U16 desc[UR20][R70.64], R3 ;  /* 0x0000000346003986 */ /* 0x0001e2000c101514 */
[----:B------:R-:W-:Y:S01]  /*3f770*/  VIADD R72, R72, UR5 ;  /* 0x0000000548487c36 */ /* 0x000fe20008000000 */
[----:B------:R-:W4:Y:S02]  /*3f780*/  LDCU UR6, c[0x0][0x39c] ;  /* 0x00007380ff0677ac */ /* 0x000f240008000800 */
[----:B------:R-:W4:Y:S01]  /*3f790*/  LDL.LU R76, [R1+0x1050] ;  /* 0x00105000014c7983 */ /* 0x000f220000300800 */
[----:B---3--:R-:W-:Y:S01]  /*3f7a0*/  ISETP.LT.AND P3, PT, R75, UR7, !P1 ;  /* 0x000000074b007c0c */ /* 0x008fe2000cf61270 */
[C---:B------:R-:W-:Y:S01]  /*3f7b0*/  VIADD R69, R72.reuse, UR5 ;  /* 0x0000000548457c36 */ /* 0x040fe20008000000 */
[----:B------:R-:W1:Y:S01]  /*3f7c0*/  LDCU UR7, c[0x0][0x39c] ;  /* 0x00007380ff0777ac */ /* 0x000e620008000800 */
[----:B------:R-:W3:Y:S01]  /*3f7d0*/  LDL.S16 R75, [R1+0x1ac] ;  /* 0x0001ac00014b7983 */ /* 0x000ee20000100600 */
[----:B0-----:R-:W-:-:S03]  /*3f7e0*/  LEA R70, P5, R72, R2, 0x1 ;  /* 0x0000000248467211 */ /* 0x001fc600078a08ff */
[----:B------:R-:W3:Y:S01]  /*3f7f0*/  LDL.LU.S16 R93, [R1+0x1ae] ;  /* 0x0001ae00015d7983 */ /* 0x000ee20000300600 */
[----:B-----5:R-:W-:Y:S02]  /*3f800*/  PRMT R73, R79, 0x7610, R73 ;  /* 0x000076104f497816 */ /* 0x020fe40000000049 */
[----:B------:R-:W-:Y:S01]  /*3f810*/  LEA.HI.X.SX32 R71, R72, R0, 0x1, P5 ;  /* 0x0000000048477211 */ /* 0x000fe200028f0eff */
[----:B------:R-:W5:Y:S01]  /*3f820*/  LDL.LU R79, [R1+0x10dc] ;  /* 0x0010dc00014f7983 */ /* 0x000f620000300800 */
[C---:B------:R-:W-:Y:S01]  /*3f830*/  LEA R68, P5, R69.reuse, R2, 0x1 ;  /* 0x0000000245447211 */ /* 0x040fe200078a08ff */
[C---:B------:R-:W-:Y:S02]  /*3f840*/  VIADD R72, R69.reuse, UR5 ;  /* 0x0000000545487c36 */ /* 0x040fe40008000000 */
[----:B------:R0:W-:Y:S01]  /*3f850*/  @P4 STG.E.U16 desc[UR20][R70.64], R73 ;  /* 0x0000004946004986 */ /* 0x0001e2000c101514 */
[----:B------:R-:W-:Y:S02]  /*3f860*/  LEA.HI.X.SX32 R69, R69, R0, 0x1, P5 ;  /* 0x0000000045457211 */ /* 0x000fe400028f0eff */
[----:B------:R-:W-:-:S02]  /*3f870*/  PRMT R3, R81, 0x7610, R3 ;  /* 0x0000761051037816 */ /* 0x000fc40000000003 */
[----:B------:R-:W5:Y:S01]  /*3f880*/  LDL.S16 R81, [R1+0x1b0] ;  /* 0x0001b00001517983 */ /* 0x000f620000100600 */
[----:B0-----:R-:W-:-:S03]  /*3f890*/  LEA R70, P5, R72, R2, 0x1 ;  /* 0x0000000248467211 */ /* 0x001fc600078a08ff */
[----:B------:R0:W-:Y:S01]  /*3f8a0*/  @P0 STG.E.U16 desc[UR20][R68.64], R3 ;  /* 0x0000000344000986 */ /* 0x0001e2000c101514 */
[----:B------:R-:W-:Y:S02]  /*3f8b0*/  LEA.HI.X.SX32 R71, R72, R0, 0x1, P5 ;  /* 0x0000000048477211 */ /* 0x000fe400028f0eff */
[----:B--2---:R-:W-:Y:S01]  /*3f8c0*/  ISETP.LT.AND P4, PT, R78, UR4, !P1 ;  /* 0x000000044e007c0c */ /* 0x004fe2000cf81270 */
[----:B------:R-:W5:Y:S01]  /*3f8d0*/  LDCU UR4, c[0x0][0x39c] ;  /* 0x00007380ff0477ac */ /* 0x000f620008000800 */
[----:B------:R-:W2:Y:S01]  /*3f8e0*/  LDL.LU R78, [R1+0x10b8] ;  /* 0x0010b800014e7983 */ /* 0x000ea20000300800 */
[----:B0-----:R-:W-:Y:S02]  /*3f8f0*/  PRMT R3, R92, 0x7610, R3 ;  /* 0x000076105c037816 */ /* 0x001fe40000000003 */
[----:B----4-:R-:W-:-:S03]  /*3f900*/  ISETP.LT.AND P0, PT, R77, UR6, !P1 ;  /* 0x000000064d007c0c */ /* 0x010fc6000cf01270 */
[----:B------:R0:W-:Y:S01]  /*3f910*/  @P2 STG.E.U16 desc[UR20][R70.64], R3 ;  /* 0x0000000346002986 */ /* 0x0001e2000c101514 */
[----:B---3--:R-:W-:-:S03]  /*3f920*/  PRMT R73, R75, 0x7610, R73 ;  /* 0x000076104b497816 */ /* 0x008fc60000000049 */
[----:B------:R-:W3:Y:S01]  /*3f930*/  LDL.LU R77, [R1+0x1088] ;  /* 0x00108800014d7983 */ /* 0x000ee20000300800 */
[----:B-1----:R-:W-:Y:S01]  /*3f940*/  ISETP.LT.AND P2, PT, R76, UR7, !P1 ;  /* 0x000000074c007c0c */ /* 0x002fe2000cf41270 */
[----:B------:R-:W-:Y:S01]  /*3f950*/  VIADD R72, R72, UR5 ;  /* 0x0000000548487c36 */ /* 0x000fe20008000000 */
[----:B------:R-:W2:Y:S01]  /*3f960*/  LDCU UR6, c[0x0][0x39c] ;  /* 0x00007380ff0677ac */ /* 0x000ea20008000800 */
[----:B------:R-:W4:Y:S01]  /*3f970*/  LDL.LU.S16 R76, [R1+0x1b2] ;  /* 0x0001b200014c7983 */ /* 0x000f220000300600 */
[----:B------:R-:W3:Y:S03]  /*3f980*/  LDCU UR7, c[0x0][0x39c] ;  /* 0x00007380ff0777ac */ /* 0x000ee60008000800 */
[----:B------:R-:W4:Y:S04]  /*3f990*/  LDL.S16 R92, [R1+0x1b4] ;  /* 0x0001b400015c7983 */ /* 0x000f280000100600 */
[----:B------:R-:W4:Y:S01]  /*3f9a0*/  LDL.LU R75, [R1+0x1128] ;  /* 0x00112800014b7983 */ /* 0x000f220000300800 */
[C---:B0-----:R-:W-:Y:S01]  /*3f9b0*/  LEA R70, P5, R72.reuse, R2, 0x1 ;  /* 0x0000000248467211 */ /* 0x041fe200078a08ff */
[----:B------:R-:W-:-:S03]  /*3f9c0*/  VIADD R69, R72, UR5 ;  /* 0x0000000548457c36 */ /* 0x000fc60008000000 */
[----:B------:R-:W-:Y:S01]  /*3f9d0*/  LEA.HI.X.SX32 R71, R72, R0, 0x1, P5 ;  /* 0x0000000048477211 */ /* 0x000fe200028f0eff */
[C---:B------:R-:W-:Y:S01]  /*3f9e0*/  VIADD R72, R69.reuse, UR5 ;  /* 0x0000000545487c36 */ /* 0x040fe20008000000 */
[----:B------:R-:W-:Y:S02]  /*3f9f0*/  LEA R68, P5, R69, R2, 0x1 ;  /* 0x0000000245447211 */ /* 0x000fe400078a08ff */
[----:B------:R-:W-:Y:S01]  /*3fa00*/  PRMT R3, R93, 0x7610, R3 ;  /* 0x000076105d037816 */ /* 0x000fe20000000003 */
[----:B------:R0:W-:Y:S01]  /*3fa10*/  @P3 STG.E.U16 desc[UR20][R70.64], R73 ;  /* 0x0000004946003986 */ /* 0x0001e2000c101514 */
[----:B------:R-:W-:Y:S02]  /*3fa20*/  LEA.HI.X.SX32 R69, R69, R0, 0x1, P5 ;  /* 0x0000000045457211 */ /* 0x000fe400028f0eff */
[----:B-----5:R-:W-:Y:S01]  /*3fa30*/  ISETP.LT.AND P3, PT, R79, UR4, !P1 ;  /* 0x000000044f007c0c */ /* 0x020fe2000cf61270 */
[----:B------:R-:W5:Y:S01]  /*3fa40*/  LDL.LU.S16 R93, [R1+0x1b6] ;  /* 0x0001b600015d7983 */ /* 0x000f620000300600 */
[----:B------:R-:W1:Y:S03]  /*3fa50*/  LDCU UR4, c[0x0][0x39c] ;  /* 0x00007380ff0477ac */ /* 0x000e660008000800 */
[----:B------:R-:W5:Y:S01]  /*3fa60*/  LDL.LU R79, [R1+0x104c] ;  /* 0x00104c00014f7983 */ /* 0x000f620000300800 */
[----:B0-----:R-:W-:-:S03]  /*3fa70*/  LEA R70, P5, R72, R2, 0x1 ;  /* 0x0000000248467211 */ /* 0x001fc600078a08ff */
[----:B------:R0:W-:Y:S01]  /*3fa80*/  @P4 STG.E.U16 desc[UR20][R68.64], R3 ;  /* 0x0000000344004986 */ /* 0x0001e2000c101514 */
[C---:B------:R-:W-:Y:S01]  /*3fa90*/  LEA.HI.X.SX32 R71, R72.reuse, R0, 0x1, P5 ;  /* 0x0000000048477211 */ /* 0x040fe200028f0eff */
[----:B------:R-:W-:Y:S01]  /*3faa0*/  VIADD R72, R72, UR5 ;  /* 0x0000000548487c36 */ /* 0x000fe20008000000 */
[----:B0-----:R-:W-:-:S05]  /*3fab0*/  PRMT R3, R81, 0x7610, R3 ;  /* 0x0000761051037816 */ /* 0x001fca0000000003 */
[----:B------:R0:W-:Y:S02]  /*3fac0*/  @P0 STG.E.U16 desc[UR20][R70.64], R3 ;  /* 0x0000000346000986 */ /* 0x0001e4000c101514 */
[----:B0-----:R-:W-:-:S04]  /*3fad0*/  LEA R70, P5, R72, R2, 0x1 ;  /* 0x0000000248467211 */ /* 0x001fc800078a08ff */
[----:B------:R-:W-:Y:S02]  /*3fae0*/  LEA.HI.X.SX32 R71, R72, R0, 0x1, P5 ;  /* 0x0000000048477211 */ /* 0x000fe400028f0eff */
[----:B--2---:R-:W-:Y:S01]  /*3faf0*/  ISETP.LT.AND P4, PT, R78, UR6, !P1 ;  /* 0x000000064e007c0c */ /* 0x004fe2000cf81270 */
[----:B------:R-:W5:Y:S01]  /*3fb00*/  LDCU UR6, c[0x0][0x39c] ;  /* 0x00007380ff0677ac */ /* 0x000f620008000800 */
[----:B------:R-:W2:Y:S04]  /*3fb10*/  LDL.LU R78, [R1+0x1084] ;  /* 0x00108400014e7983 */ /* 0x000ea80000300800 */
[----:B------:R-:W2:Y:S01]  /*3fb20*/  LDL.S16 R81, [R1+0x1b8] ;  /* 0x0001b80001517983 */ /* 0x000ea20000100600 */
[----:B---3--:R-:W-:Y:S02]  /*3fb30*/  ISETP.LT.AND P0, PT, R77, UR7, !P1 ;  /* 0x000000074d007c0c */ /* 0x008fe4000cf01270 */
[----:B----4-:R-:W-:Y:S01]  /*3fb40*/  PRMT R73, R76, 0x7610, R73 ;  /* 0x000076104c497816 */ /* 0x010fe20000000049 */
[----:B------:R-:W3:Y:S01]  /*3fb50*/  LDL.LU.S16 R77, [R1+0x1ba] ;  /* 0x0001ba00014d7983 */ /* 0x000ee20000300600 */
[----:B------:R-:W-:Y:S01]  /*3fb60*/  VIADD R69, R72, UR5 ;  /* 0x0000000548457c36 */ /* 0x000fe20008000000 */
[----:B------:R-:W2:Y:S02]  /*3fb70*/  LDCU UR7, c[0x0][0x39c] ;  /* 0x00007380ff0777ac */ /* 0x000ea40008000800 */
[----:B------:R-:W4:Y:S01]  /*3fb80*/  LDL.LU R76, [R1+0x110c] ;  /* 0x00110c00014c7983 */ /* 0x000f220000300800 */
[----:B------:R-:W-:-:S03]  /*3fb90*/  PRMT R3, R92, 0x7610, R3 ;  /* 0x000076105c037816 */ /* 0x000fc60000000003 */
[----:B------:R0:W-:Y:S01]  /*3fba0*/  @P2 STG.E.U16 desc[UR20][R70.64], R73 ;  /* 0x0000004946002986 */ /* 0x0001e2000c101514 */
[----:B-1----:R-:W-:Y:S01]  /*3fbb0*/  ISETP.LT.AND P2, PT, R75, UR4, !P1 ;  /* 0x000000044b007c0c */ /* 0x002fe2000cf41270 */
[C---:B------:R-:W-:Y:S01]  /*3fbc0*/  VIADD R72, R69.reuse, UR5 ;  /* 0x0000000545487c36 */ /* 0x040fe20008000000 */
[C---:B------:R-:W-:Y:S01]  /*3fbd0*/  LEA R68, P5, R69.reuse, R2, 0x1 ;  /* 0x0000000245447211 */ /* 0x040fe200078a08ff */
[----:B------:R-:W4:Y:S01]  /*3fbe0*/  LDL.S16 R92, [R1+0x1bc] ;  /* 0x0001bc00015c7983 */ /* 0x000f220000100600 */
[----:B------:R-:W4:Y:S03]  /*3fbf0*/  LDCU UR4, c[0x0][0x39c] ;  /* 0x00007380ff0477ac */ /* 0x000f260008000800 */
[----:B------:R-:W4:Y:S01]  /*3fc00*/  LDL.LU R75, [R1+0x1080] ;  /* 0x00108000014b7983 */ /* 0x000f220000300800 */
[----:B------:R-:W-:Y:S02]  /*3fc10*/  LEA.HI.X.SX32 R69, R69, R0, 0x1, P5 ;  /* 0x0000000045457211 */ /* 0x000fe400028f0eff */
[----:B0-----:R-:W-:-:S03]  /*3fc20*/  LEA R70, P5, R72, R2, 0x1 ;  /* 0x0000000248467211 */ /* 0x001fc600078a08ff */
[----:B------:R0:W-:Y:S01]  /*3fc30*/  @P3 STG.E.U16 desc[UR20][R68.64], R3 ;  /* 0x0000000344003986 */ /* 0x0001e2000c101514 */
[C---:B------:R-:W-:Y:S02]  /*3fc40*/  LEA.HI.X.SX32 R71, R72.reuse, R0, 0x1, P5 ;  /* 0x0000000048477211 */ /* 0x040fe400028f0eff */
[----:B-----5:R-:W-:Y:S01]  /*3fc50*/  ISETP.LT.AND P3, PT, R79, UR6, !P1 ;  /* 0x000000064f007c0c */ /* 0x020fe2000cf61270 */
[----:B------:R-:W-:Y:S01]  /*3fc60*/  VIADD R72, R72, UR5 ;  /* 0x0000000548487c36 */ /* 0x000fe20008000000 */
[----:B------:R-:W5:Y:S01]  /*3fc70*/  LDL.LU R79, [R1+0x10fc] ;  /* 0x0010fc00014f7983 */ /* 0x000f620000300800 */
[----:B------:R-:W1:Y:S01]  /*3fc80*/  LDCU UR6, c[0x0][0x39c] ;  /* 0x00007380ff0677ac */ /* 0x000e620008000800 */
[----:B0-----:R-:W-:Y:S01]  /*3fc90*/  PRMT R3, R93, 0x7610, R3 ;  /* 0x000076105d037816 */ /* 0x001fe20000000003 */
[----:B------:R-:W-:-:S04]  /*3fca0*/  VIADD R69, R72, UR5 ;  /* 0x0000000548457c36 */ /* 0x000fc80008000000 */
[----:B------:R0:W-:Y:S02]  /*3fcb0*/  @P4 STG.E.U16 desc[UR20][R70.64], R3 ;  /* 0x0000000346004986 */ /* 0x0001e4000c101514 */
[----:B0-----:R-:W-:-:S04]  /*3fcc0*/  LEA R70, P5, R72, R2, 0x1 ;  /* 0x0000000248467211 */ /* 0x001fc800078a08ff */
[----:B------:R-:W-:Y:S02]  /*3fcd0*/  LEA.HI.X.SX32 R71, R72, R0, 0x1, P5 ;  /* 0x0000000048477211 */ /* 0x000fe400028f0eff */
[C---:B------:R-:W-:Y:S01]  /*3fce0*/  LEA R68, P5, R69.reuse, R2, 0x1 ;  /* 0x0000000245447211 */ /* 0x040fe200078a08ff */
[----:B------:R-:W-:-:S03]  /*3fcf0*/  VIADD R72, R69, UR5 ;  /* 0x0000000545487c36 */ /* 0x000fc60008000000 */
[----:B------:R-:W-:Y:S02]  /*3fd00*/  LEA.HI.X.SX32 R69, R69, R0, 0x1, P5 ;  /* 0x0000000045457211 */ /* 0x000fe400028f0eff */
[----:B--2---:R-:W-:Y:S01]  /*3fd10*/  ISETP.LT.AND P4, PT, R78, UR7, !P1 ;  /* 0x000000074e007c0c */ /* 0x004fe2000cf81270 */
[----:B------:R-:W5:Y:S01]  /*3fd20*/  LDCU UR7, c[0x0][0x39c] ;  /* 0x00007380ff0777ac */ /* 0x000f620008000800 */
[----:B------:R-:W2:Y:S01]  /*3fd30*/  LDL.LU.S16 R78, [R1+0x1be] ;  /* 0x0001be00014e7983 */ /* 0x000ea20000300600 */
[----:B------:R-:W-:-:S03]  /*3fd40*/  PRMT R73, R81, 0x7610, R73 ;  /* 0x0000761051497816 */ /* 0x000fc60000000049 */
[----:B------:R-:W2:Y:S04]  /*3fd50*/  LDL.S16 R93, [R1+0x1c0] ;  /* 0x0001c000015d7983 */ /* 0x000ea80000100600 */
[----:B------:R0:W-:Y:S01]  /*3fd60*/  @P0 STG.E.U16 desc[UR20][R70.64], R73 ;  /* 0x0000004946000986 */ /* 0x0001e2000c101514 */
[----:B---3--:R-:W-:-:S03]  /*3fd70*/  PRMT R3, R77, 0x7610, R3 ;  /* 0x000076104d037816 */ /* 0x008fc60000000003 */
[----:B------:R-:W3:Y:S01]  /*3fd80*/  LDL.LU R77, [R1+0x1094] ;  /* 0x00109400014d7983 */ /* 0x000ee20000300800 */
[----:B----4-:R-:W-:Y:S01]  /*3fd90*/  ISETP.LT.AND P0, PT, R76, UR4, !P1 ;  /* 0x000000044c007c0c */ /* 0x010fe2000cf01270 */
[----:B------:R-:W3:Y:S02]  /*3fda0*/  LDCU UR4, c[0x0][0x39c] ;  /* 0x00007380ff0477ac */ /* 0x000ee40008000800 */
[----:B------:R-:W4:Y:S04]  /*3fdb0*/  LDL.LU.S16 R81, [R1+0x1c2] ;  /* 0x0001c20001517983 */ /* 0x000f280000300600 */
[----:B------:R-:W4:Y:S04]  /*3fdc0*/  LDL.LU R76, [R1+0x107c] ;  /* 0x00107c00014c7983 */ /* 0x000f280000300800 */
[----:B------:R5:W-:Y:S01]  /*3fdd0*/  @P2 STG.E.U16 desc[UR20][R68.64], R3 ;  /* 0x0000000344002986 */ /* 0x000be2000c101514 */
[----:B-1----:R-:W-:Y:S01]  /*3fde0*/  ISETP.LT.AND P2, PT, R75, UR6, !P1 ;  /* 0x000000064b007c0c */ /* 0x002fe2000cf41270 */
[----:B------:R-:W1:Y:S02]  /*3fdf0*/  LDCU UR6, c[0x0][0x39c] ;  /* 0x00007380ff0677ac */ /* 0x000e640008000800 */
[----:B------:R-:W4:Y:S01]  /*3fe00*/  LDL.LU R75, [R1+0x10b4] ;  /* 0x0010b400014b7983 */ /* 0x000f220000300800 */
[----:B0-----:R-:W-:-:S04]  /*3fe10*/  LEA R70, P5, R72, R2, 0x1 ;  /* 0x0000000248467211 */ /* 0x001fc800078a08ff */
[----:B------:R-:W-:Y:S02]  /*3fe20*/  LEA.HI.X.SX32 R71, R72, R0, 0x1, P5 ;  /* 0x0000000048477211 */ /* 0x000fe400028f0eff */
[----:B-----5:R-:W-:Y:S01]  /*3fe30*/  PRMT R3, R92, 0x7610, R3 ;  /* 0x000076105c037816 */ /* 0x020fe20000000003 */
[----:B------:R-:W-:-:S04]  /*3fe40*/  VIADD R72, R72, UR5 ;  /* 0x0000000548487c36 */ /* 0x000fc80008000000 */
[----:B------:R0:W-:Y:S01]  /*3fe50*/  @P3 STG.E.U16 desc[UR20][R70.64], R3 ;  /* 0x0000000346003986 */ /* 0x0001e2000c101514 */
[----:B------:R-:W-:Y:S01]  /*3fe60*/  ISETP.LT.AND P3, PT, R79, UR7, !P1 ;  /* 0x000000074f007c0c */ /* 0x000fe2000cf61270 */
[C---:B------:R-:W-:Y:S01]  /*3fe70*/  VIADD R69, R72.reuse, UR5 ;  /* 0x0000000548457c36 */ /* 0x040fe20008000000 */
[----:B------:R-:W5:Y:S01]  /*3fe80*/  LDCU UR7, c[0x0][0x39c] ;  /* 0x00007380ff0777ac */ /* 0x000f620008000800 */
[----:B------:R-:W4:Y:S04]  /*3fe90*/  LDL.S16 R79, [R1+0x1c4] ;  /* 0x0001c400014f7983 */ /* 0x000f280000100600 */
[----:B------:R-:W4:Y:S01]  /*3fea0*/  LDL.LU.S16 R92, [R1+0x1c6] ;  /* 0x0001c600015c7983 */ /* 0x000f220000300600 */
[----:B0-----:R-:W-:-:S04]  /*3feb0*/  LEA R70, P5, R72, R2, 0x1 ;  /* 0x0000000248467211 */ /* 0x001fc800078a08ff */
[----:B------:R-:W-:Y:S01]  /*3fec0*/  LEA.HI.X.SX32 R71, R72, R0, 0x1, P5 ;  /* 0x0000000048477211 */ /* 0x000fe200028f0eff */
[C---:B------:R-:W-:Y:S01]  /*3fed0*/  VIADD R72, R69.reuse, UR5 ;  /* 0x0000000545487c36 */ /* 0x040fe20008000000 */
[----:B------:R-:W-:-:S04]  /*3fee0*/  LEA R68, P5, R69, R2, 0x1 ;  /* 0x0000000245447211 */ /* 0x000fc800078a08ff */
[----:B------:R-:W-:Y:S02]  /*3fef0*/  LEA.HI.X.SX32 R69, R69, R0, 0x1, P5 ;  /* 0x0000000045457211 */ /* 0x000fe400028f0eff */
[----:B--2---:R-:W-:Y:S02]  /*3ff00*/  PRMT R73, R78, 0x7610, R73 ;  /* 0x000076104e497816 */ /* 0x004fe40000000049 */
[----:B------:R-:W2:Y:S01]  /*3ff10*/  LDL.LU R78, [R1+0x10d8] ;  /* 0x0010d800014e7983 */ /* 0x000ea20000300800 */
[----:B------:R-:W-:-:S03]  /*3ff20*/  PRMT R3, R93, 0x7610, R3 ;  /* 0x000076105d037816 */ /* 0x000fc60000000003 */
[----:B------:R0:W-:Y:S04]  /*3ff30*/  @P4 STG.E.U16 desc[UR20][R70.64], R73 ;  /* 0x0000004946004986 */ /* 0x0001e8000c101514 */
[----:B------:R-:W2:Y:S04]  /*3ff40*/  LDL.S16 R93, [R1+0x1c8] ;  /* 0x0001c800015d7983 */ /* 0x000ea80000100600 */
[----:B------:R4:W-:Y:S01]  /*3ff50*/  @P0 STG.E.U16 desc[UR20][R68.64], R3 ;  /* 0x0000000344000986 */ /* 0x0009e2000c101514 */
[----:B0-----:R-:W-:-:S04]  /*3ff60*/  LEA R70, P5, R72, R2, 0x1 ;  /* 0x0000000248467211 */ /* 0x001fc800078a08ff */
[----:B------:R-:W-:Y:S02]  /*3ff70*/  LEA.HI.X.SX32 R71, R72, R0, 0x1, P5 ;  /* 0x0000000048477211 */ /* 0x000fe400028f0eff */
[----:B---3--:R-:W-:Y:S01]  /*3ff80*/  ISETP.LT.AND P4, PT, R77, UR4, !P1 ;  /* 0x000000044d007c0c */ /* 0x008fe2000cf81270 */
[----:B------:R-:W2:Y:S01]  /*3ff90*/  LDCU UR4, c[0x0][0x39c] ;  /* 0x00007380ff0477ac */ /* 0x000ea20008000800 */
[----:B------:R-:W3:Y:S01]  /*3ffa0*/  LDL.LU R77, [R1+0x10f8] ;  /* 0x0010f800014d7983 */ /* 0x000ee20000300800 */
[----:B----4-:R-:W-:Y:S02]  /*3ffb0*/  PRMT R3, R81, 0x7610, R3 ;  /* 0x0000761051037816 */ /* 0x010fe40000000003 */
[----:B-1----:R-:W-:-:S03]  /*3ffc0*/  ISETP.LT.AND P0, PT, R76, UR6, !P1 ;  /* 0x000000064c007c0c */ /* 0x002fc6000cf01270 */
[----:B------:R0:W-:Y:S01]  /*3ffd0*/  @P2 STG.E.U16 desc[UR20][R70.64], R3 ;  /* 0x0000000346002986 */ /* 0x0001e2000c101514 */
[----:B------:R-:W-:Y:S01]  /*3ffe0*/  VIADD R72, R72, UR5 ;  /* 0x0000000548487c36 */ /* 0x000fe20008000000 */
[----:B------:R-:W3:Y:S02]  /*3fff0*/  LDCU UR6, c[0x0][0x39c] ;  /* 0x00007380ff0677ac */ /* 0x000ee40008000800 */
[----:B------:R-:W4:Y:S01]  /*40000*/  LDL.LU R76, [R1+0x1048] ;  /* 0x00104800014c7983 */ /* 0x000f220000300800 */
[----:B-----5:R-:W-:Y:S01]  /*40010*/  ISETP.LT.AND P2, PT, R75, UR7, !P1 ;  /* 0x000000074b007c0c */ /* 0x020fe2000cf41270 */
[C---:B------:R-:W-:Y:S02]  /*40020*/  VIADD R69, R72.reuse, UR5 ;  /* 0x0000000548457c36 */ /* 0x040fe40008000000 */
[----:B------:R-:W5:Y:S01]  /*40030*/  LDL.LU.S16 R75, [R1+0x1ca] ;  /* 0x0001ca00014b7983 */ /* 0x000f620000300600 */
[----:B------:R-:W4:Y:S01]  /*40040*/  LDCU UR7, c[0x0][0x39c] ;  /* 0x00007380ff0777ac */ /* 0x000f220008000800 */
[----:B0-----:R-:W-:-:S02]  /*40050*/  LEA R70, P5, R72, R2, 0x1 ;  /* 0x0000000248467211 */ /* 0x001fc400078a08ff */
[----:B------:R-:W4:Y:S02]  /*40060*/  LDL.S16 R81, [R1+0x1cc] ;  /* 0x0001cc0001517983 */ /* 0x000f240000100600 */
[----:B------:R-:W-:Y:S01]  /*40070*/  LEA.HI.X.SX32 R71, R72, R0, 0x1, P5 ;  /* 0x0000000048477211 */ /* 0x000fe200028f0eff */
[C---:B------:R-:W-:Y:S01]  /*40080*/  VIADD R72, R69.reuse, UR5 ;  /* 0x0000000545487c36 */ /* 0x040fe20008000000 */
[----:B------:R-:W-:Y:S02]  /*40090*/  LEA R68, P5, R69, R2, 0x1 ;  /* 0x0000000245447211 */ /* 0x000fe400078a08ff */
[----:B------:R-:W-:Y:S02]  /*400a0*/  PRMT R73, R79, 0x7610, R73 ;  /* 0x000076104f497816 */ /* 0x000fe40000000049 */
[----:B------:R-:W4:Y:S01]  /*400b0*/  LDL.LU R79, [R1+0x10d4] ;  /* 0x0010d400014f7983 */ /* 0x000f220000300800 */
[----:B------:R-:W-:Y:S02]  /*400c0*/  LEA.HI.X.SX32 R69, R69, R0, 0x1, P5 ;  /* 0x0000000045457211 */ /* 0x000fe400028f0eff */
[----:B------:R-:W-:Y:S01]  /*400d0*/  PRMT R3, R92, 0x7610, R3 ;  /* 0x000076105c037816 */ /* 0x000fe20000000003 */
[----:B------:R0:W-:Y:S04]  /*400e0*/  @P3 STG.E.U16 desc[UR20][R70.64], R73 ;  /* 0x0000004946003986 */ /* 0x0001e8000c101514 */
[----:B------:R-:W4:Y:S04]  /*400f0*/  LDL.LU.S16 R92, [R1+0x1ce] ;  /* 0x0001ce00015c7983 */ /* 0x000f280000300600 */
[----:B------:R1:W-:Y:S01]  /*40100*/  @P4 STG.E.U16 desc[UR20][R68.64], R3 ;  /* 0x0000000344004986 */ /* 0x0003e2000c101514 */
[----:B0-----:R-:W-:-:S04]  /*40110*/  LEA R70, P5, R72, R2, 0x1 ;  /* 0x0000000248467211 */ /* 0x001fc800078a08ff */
[----:B------:R-:W-:Y:S02]  /*40120*/  LEA.HI.X.SX32 R71, R72, R0, 0x1, P5 ;  /* 0x0000000048477211 */ /* 0x000fe400028f0eff */
[----:B--2---:R-:W-:Y:S01]  /*40130*/  ISETP.LT.AND P3, PT, R78, UR4, !P1 ;  /* 0x000000044e007c0c */ /* 0x004fe2000cf61270 */
[----:B------:R-:W0:Y:S01]  /*40140*/  LDCU UR4, c[0x0][0x39c] ;  /* 0x00007380ff0477ac */ /* 0x000e220008000800 */
[----:B------:R-:W2:Y:S01]  /*40150*/  LDL.LU R78, [R1+0x10b0] ;  /* 0x0010b000014e7983 */ /* 0x000ea20000300800 */
[----:B-1----:R-:W-:-:S05]  /*40160*/  PRMT R3, R93, 0x7610, R3 ;  /* 0x000076105d037816 */ /* 0x002fca0000000003 */
[----:B------:R1:W-:Y:S01]  /*40170*/  @P0 STG.E.U16 desc[UR20][R70.64], R3 ;  /* 0x0000000346000986 */ /* 0x0003e2000c101514 */
[----:B---3--:R-:W-:Y:S02]  /*40180*/  ISETP.LT.AND P4, PT, R77, UR6, !P1 ;  /* 0x000000064d007c0c */ /* 0x008fe4000cf81270 */
[----:B-----5:R-:W-:Y:S01]  /*40190*/  PRMT R73, R75, 0x7610, R73 ;  /* 0x000076104b497816 */ /* 0x020fe20000000049 */
[----:B------:R-:W3:Y:S01]  /*401a0*/  LDL.LU R77, [R1+0x1078] ;  /* 0x00107800014d7983 */ /* 0x000ee20000300800 */
[----:B----4-:R-:W-:Y:S01]  /*401b0*/  ISETP.LT.AND P0, PT, R76, UR7, !P1 ;  /* 0x000000074c007c0c */ /* 0x010fe2000cf01270 */
[----:B------:R-:W-:Y:S01]  /*401c0*/  VIADD R72, R72, UR5 ;  /* 0x0000000548487c36 */ /* 0x000fe20008000000 */
[----:B------:R-:W2:Y:S01]  /*401d0*/  LDCU UR6, c[0x0][0x39c] ;  /* 0x00007380ff0677ac */ /* 0x000ea20008000800 */
[----:B------:R-:W4:Y:S01]  /*401e0*/  LDL.S16 R76, [R1+0x1d0] ;  /* 0x0001d000014c7983 */ /* 0x000f220000100600 */
[----:B------:R-:W3:Y:S03]  /*401f0*/  LDCU UR7, c[0x0][0x39c] ;  /* 0x00007380ff0777ac */ /* 0x000ee60008000800 */
[----:B------:R-:W5:Y:S04]  /*40200*/  LDL.LU.S16 R93, [R1+0x1d2] ;  /* 0x0001d200015d7983 */ /* 0x000f680000300600 */
[----:B------:R-:W5:Y:S01]  /*40210*/  LDL.LU R75, [R1+0x1124] ;  /* 0x00112400014b7983 */ /* 0x000f620000300800 */
[C---:B-1----:R-:W-:Y:S01]  /*40220*/  LEA R70, P5, R72.reuse, R2, 0x1 ;  /* 0x0000000248467211 */ /* 0x042fe200078a08ff */
[----:B------:R-:W-:-:S03]  /*40230*/  VIADD R69, R72, UR5 ;  /* 0x0000000548457c36 */ /* 0x000fc60008000000 */
[----:B------:R-:W-:Y:S01]  /*40240*/  LEA.HI.X.SX32 R71, R72, R0, 0x1, P5 ;  /* 0x0000000048477211 */ /* 0x000fe200028f0eff */
[C---:B------:R-:W-:Y:S01]  /*40250*/  VIADD R72, R69.reuse, UR5 ;  /* 0x0000000545487c36 */ /* 0x040fe20008000000 */
[----:B------:R-:W-:Y:S02]  /*40260*/  LEA R68, P5, R69, R2, 0x1 ;  /* 0x0000000245447211 */ /* 0x000fe400078a08ff */
[----:B------:R-:W-:Y:S01]  /*40270*/  PRMT R3, R81, 0x7610, R3 ;  /* 0x0000761051037816 */ /* 0x000fe20000000003 */
[----:B------:R1:W-:Y:S01]  /*40280*/  @P2 STG.E.U16 desc[UR20][R70.64], R73 ;  /* 0x0000004946002986 */ /* 0x0003e2000c101514 */
[----:B------:R-:W-:Y:S02]  /*40290*/  LEA.HI.X.SX32 R69, R69, R0, 0x1, P5 ;  /* 0x0000000045457211 */ /* 0x000fe400028f0eff */
[----:B0-----:R-:W-:Y:S01]  /*402a0*/  ISETP.LT.AND P2, PT, R79, UR4, !P1 ;  /* 0x000000044f007c0c */ /* 0x001fe2000cf41270 */
[----:B------:R-:W5:Y:S01]  /*402b0*/  LDL.S16 R81, [R1+0x1d4] ;  /* 0x0001d40001517983 */ /* 0x000f620000100600 */
[----:B------:R-:W0:Y:S03]  /*402c0*/  LDCU UR4, c[0x0][0x39c] ;  /* 0x00007380ff0477ac */ /* 0x000e260008000800 */
[----:B------:R-:W5:Y:S01]  /*402d0*/  LDL.LU R79, [R1+0x1044] ;  /* 0x00104400014f7983 */ /* 0x000f620000300800 */
[----:B-1----:R-:W-:-:S03]  /*402e0*/  LEA R70, P5, R72, R2, 0x1 ;  /* 0x0000000248467211 */ /* 0x002fc600078a08ff */
[----:B------:R1:W-:Y:S01]  /*402f0*/  @P3 STG.E.U16 desc[UR20][R68.64], R3 ;  /* 0x0000000344003986 */ /* 0x0003e2000c101514 */
[C---:B------:R-:W-:Y:S01]  /*40300*/  LEA.HI.X.SX32 R71, R72.reuse, R0, 0x1, P5 ;  /* 0x0000000048477211 */ /* 0x040fe200028f0eff */
[----:B------:R-:W-:Y:S01]  /*40310*/  VIADD R72, R72, UR5 ;  /* 0x0000000548487c36 */ /* 0x000fe20008000000 */
[----:B-1----:R-:W-:-:S05]  /*40320*/  PRMT R3, R92, 0x7610, R3 ;  /* 0x000076105c037816 */ /* 0x002fca0000000003 */
[----:B------:R1:W-:Y:S02]  /*40330*/  @P4 STG.E.U16 desc[UR20][R70.64], R3 ;  /* 0x0000000346004986 */ /* 0x0003e4000c101514 */
[----:B-1----:R-:W-:-:S04]  /*40340*/  LEA R70, P5, R72, R2, 0x1 ;  /* 0x0000000248467211 */ /* 0x002fc800078a08ff */
[----:B------:R-:W-:Y:S02]  /*40350*/  LEA.HI.X.SX32 R71, R72, R0, 0x1, P5 ;  /* 0x0000000048477211 */ /* 0x000fe400028f0eff */
[----:B--2---:R-:W-:Y:S01]  /*40360*/  ISETP.LT.AND P3, PT, R78, UR6, !P1 ;  /* 0x000000064e007c0c */ /* 0x004fe2000cf61270 */
[----:B------:R-:W1:Y:S01]  /*40370*/  LDCU UR6, c[0x0][0x39c] ;  /* 0x00007380ff0677ac */ /* 0x000e620008000800 */
[----:B------:R-:W2:Y:S01]  /*40380*/  LDL.LU R78, [R1+0x1074] ;  /* 0x00107400014e7983 */ /* 0x000ea20000300800 */
[----:B---3--:R-:W-:Y:S02]  /*40390*/  ISETP.LT.AND P4, PT, R77, UR7, !P1 ;  /* 0x000000074d007c0c */ /* 0x008fe4000cf81270 */
[----:B----4-:R-:W-:Y:S01]  /*403a0*/  PRMT R73, R76, 0x7610, R73 ;  /* 0x000076104c497816 */ /* 0x010fe20000000049 */
[----:B------:R-:W3:Y:S01]  /*403b0*/  LDL.LU.S16 R77, [R1+0x1d6] ;  /* 0x0001d600014d7983 */ /* 0x000ee20000300600 */
[----:B------:R-:W-:Y:S01]  /*403c0*/  VIADD R69, R72, UR5 ;  /* 0x0000000548457c36 */ /* 0x000fe20008000000 */
[----:B------:R-:W2:Y:S02]  /*403d0*/  LDCU UR7, c[0x0][0x39c] ;  /* 0x00007380ff0777ac */ /* 0x000ea40008000800 */
[----:B------:R-:W4:Y:S04]  /*403e0*/  LDL.S16 R92, [R1+0x38] ;  /* 0x00003800015c7983 */ /* 0x000f280000100600 */
[----:B------:R-:W4:Y:S01]  /*403f0*/  LDL.LU R76, [R1+0x1108] ;  /* 0x00110800014c7983 */ /* 0x000f220000300800 */
[----:B-----5:R-:W-:-:S03]  /*40400*/  PRMT R3, R93, 0x7610, R3 ;  /* 0x000076105d037816 */ /* 0x020fc60000000003 */
[----:B------:R5:W-:Y:S01]  /*40410*/  @P0 STG.E.U16 desc[UR20][R70.64], R73 ;  /* 0x0000004946000986 */ /* 0x000be2000c101514 */
[----:B0-----:R-:W-:Y:S01]  /*40420*/  ISETP.LT.AND P0, PT, R75, UR4, !P1 ;  /* 0x000000044b007c0c */ /* 0x001fe2000cf01270 */
[C---:B------:R-:W-:Y:S01]  /*40430*/  VIADD R72, R69.reuse, UR5 ;  /* 0x0000000545487c36 */ /* 0x040fe20008000000 */
[C---:B------:R-:W-:Y:S01]  /*40440*/  LEA R68, P5, R69.reuse, R2, 0x1 ;  /* 0x0000000245447211 */ /* 0x040fe200078a08ff */
[----:B------:R-:W4:Y:S01]  /*40450*/  LDL.LU.S16 R93, [R1+0x3a] ;  /* 0x00003a00015d7983 */ /* 0x000f220000300600 */
[----:B------:R-:W0:Y:S03]  /*40460*/  LDCU UR4, c[0x0][0x39c] ;  /* 0x00007380ff0477ac */ /* 0x000e260008000800 */
[----:B------:R-:W4:Y:S01]  /*40470*/  LDL.LU R75, [R1+0x1070] ;  /* 0x00107000014b7983 */ /* 0x000f220000300800 */
[----:B------:R-:W-:Y:S02]  /*40480*/  LEA.HI.X.SX32 R69, R69, R0, 0x1, P5 ;  /* 0x0000000045457211 */ /* 0x000fe400028f0eff */
[----:B-----5:R-:W-:-:S03]  /*40490*/  LEA R70, P5, R72, R2, 0x1 ;  /* 0x0000000248467211 */ /* 0x020fc600078a08ff */
[----:B------:R5:W-:Y:S01]  /*404a0*/  @P2 STG.E.U16 desc[UR20][R68.64], R3 ;  /* 0x0000000344002986 */ /* 0x000be2000c101514 */
[----:B-1----:R-:W-:Y:S01]  /*404b0*/  ISETP.LT.AND P2, PT, R79, UR6, !P1 ;  /* 0x000000064f007c0c */ /* 0x002fe2000cf41270 */
[----:B------:R-:W1:Y:S01]  /*404c0*/  LDCU UR6, c[0x0][0x39c] ;  /* 0x00007380ff0677ac */ /* 0x000e620008000800 */
[C---:B------:R-:W-:Y:S01]  /*404d0*/  LEA.HI.X.SX32 R71, R72.reuse, R0, 0x1, P5 ;  /* 0x0000000048477211 */ /* 0x040fe200028f0eff */
[----:B------:R-:W4:Y:S01]  /*404e0*/  LDL.LU R79, [R1+0x10f4] ;  /* 0x0010f400014f7983 */ /* 0x000f220000300800 */
[----:B------:R-:W-:Y:S01]  /*404f0*/  VIADD R72, R72, UR5 ;  /* 0x0000000548487c36 */ /* 0x000fe20008000000 */
[----:B-----5:R-:W-:Y:S02]  /*40500*/  PRMT R3, R81, 0x7610, R3 ;  /* 0x0000761051037816 */ /* 0x020fe40000000003 */
[----:B------:R-:W5:Y:S04]  /*40510*/  LDL.S16 R81, [R1+0x3c] ;  /* 0x00003c0001517983 */ /* 0x000f680000100600 */
[----:B------:R0:W-:Y:S01]  /*40520*/  @P3 STG.E.U16 desc[UR20][R70.64], R3 ;  /* 0x0000000346003986 */ /* 0x0001e2000c101514 */
[C---:B------:R-:W-:Y:S01]  /*40530*/  VIADD R69, R72.reuse, UR5 ;  /* 0x0000000548457c36 */ /* 0x040fe20008000000 */
[----:B0-----:R-:W-:-:S04]  /*40540*/  LEA R70, P5, R72, R2, 0x1 ;  /* 0x0000000248467211 */ /* 0x001fc800078a08ff */
[----:B------:R-:W-:Y:S02]  /*40550*/  LEA.HI.X.SX32 R71, R72, R0, 0x1, P5 ;  /* 0x0000000048477211 */ /* 0x000fe400028f0eff */
[C---:B------:R-:W-:Y:S01]  /*40560*/  LEA R68, P5, R69.reuse, R2, 0x1 ;  /* 0x0000000245447211 */ /* 0x040fe200078a08ff */
[----:B------:R-:W-:-:S03]  /*40570*/  VIADD R3, R69, UR5 ;  /* 0x0000000545037c36 */ /* 0x000fc60008000000 */
[----:B------:R-:W-:Y:S02]  /*40580*/  LEA.HI.X.SX32 R69, R69, R0, 0x1, P5 ;  /* 0x0000000045457211 */ /* 0x000fe400028f0eff */
[----:B--2---:R-:W-:Y:S01]  /*40590*/  ISETP.LT.AND P3, PT, R78, UR7, !P1 ;  /* 0x000000074e007c0c */ /* 0x004fe2000cf61270 */
[----:B------:R-:W0:Y:S01]  /*405a0*/  LDCU UR7, c[0x0][0x39c] ;  /* 0x00007380ff0777ac */ /* 0x000e220008000800 */
[----:B------:R-:W2:Y:S01]  /*405b0*/  LDL.LU.S16 R78, [R1+0x3e] ;  /* 0x00003e00014e7983 */ /* 0x000ea20000300600 */
[----:B---3--:R-:W-:-:S03]  /*405c0*/  PRMT R73, R77, 0x7610, R73 ;  /* 0x000076104d497816 */ /* 0x008fc60000000049 */
[----:B------:R-:W3:Y:S01]  /*405d0*/  LDL.LU R77, [R1+0x1090] ;  /* 0x00109000014d7983 */ /* 0x000ee20000300800 */
[----:B----4-:R-:W-:-:S03]  /*405e0*/  PRMT R72, R92, 0x7610, R72 ;  /* 0x000076105c487816 */ /* 0x010fc60000000048 */
[----:B------:R4:W-:Y:S01]  /*405f0*/  @P4 STG.E.U16 desc[UR20][R70.64], R73 ;  /* 0x0000004946004986 */ /* 0x0009e2000c101514 */
[----:B------:R-:W-:Y:S01]  /*40600*/  ISETP.LT.AND P4, PT, R76, UR4, !P1 ;  /* 0x000000044c007c0c */ /* 0x000fe2000cf81270 */
[----:B------:R-:W3:Y:S02]  /*40610*/  LDCU UR4, c[0x0][0x39c] ;  /* 0x00007380ff0477ac */ /* 0x000ee40008000800 */
[----:B------:R-:W3:Y:S04]  /*40620*/  LDL.S16 R92, [R1+0x40] ;  /* 0x00004000015c7983 */ /* 0x000ee80000100600 */
[----:B------:R-:W3:Y:S04]  /*40630*/  LDL.LU R76, [R1+0x106c] ;  /* 0x00106c00014c7983 */ /* 0x000ee80000300800 */
[----:B------:R0:W-:Y:S01]  /*40640*/  @P0 STG.E.U16 desc[UR20][R68.64], R72 ;  /* 0x0000004844000986 */ /* 0x0001e2000c101514 */
[----:B-1----:R-:W-:Y:S01]  /*40650*/  ISETP.LT.AND P0, PT, R75, UR6, !P1 ;  /* 0x000000064b007c0c */ /* 0x002fe2000cf01270 */
[----:B------:R-:W1:Y:S02]  /*40660*/  LDCU UR6, c[0x0][0x39c] ;  /* 0x00007380ff0677ac */ /* 0x000e640008000800 */
[----:B------:R-:W3:Y:S01]  /*40670*/  LDL.LU R75, [R1+0x10ac] ;  /* 0x0010ac00014b7983 */ /* 0x000ee20000300800 */
[----:B----4-:R-:W-:-:S04]  /*40680*/  LEA R70, P5, R3, R2, 0x1 ;  /* 0x0000000203467211 */ /* 0x010fc800078a08ff */
[C---:B------:R-:W-:Y:S01]  /*40690*/  LEA.HI.X.SX32 R71, R3.reuse, R0, 0x1, P5 ;  /* 0x0000000003477211 */ /* 0x040fe200028f0eff */
[----:B------:R-:W-:Y:S01]  /*406a0*/  VIADD R3, R3, UR5 ;  /* 0x0000000503037c36 */ /* 0x000fe20008000000 */
[----:B0-----:R-:W-:-:S05]  /*406b0*/  PRMT R68, R93, 0x7610, R68 ;  /* 0x000076105d447816 */ /* 0x001fca0000000044 */
[----:B------:R0:W-:Y:S01]  /*406c0*/  @P2 STG.E.U16 desc[UR20][R70.64], R68 ;  /* 0x0000004446002986 */ /* 0x0001e2000c101514 */
[----:B------:R-:W-:Y:S01]  /*406d0*/  ISETP.LT.AND P2, PT, R79, UR7, !P1 ;  /* 0x000000074f007c0c */ /* 0x000fe2000cf41270 */
[----:B------:R-:W4:Y:S02]  /*406e0*/  LDCU UR7, c[0x0][0x39c] ;  /* 0x00007380ff0777ac */ /* 0x000f240008000800 */
[----:B------:R-:W3:Y:S01]  /*406f0*/  LDL.LU.S16 R79, [R1+0x42] ;  /* 0x00004200014f7983 */ /* 0x000ee20000300600 */
[----:B-----5:R-:W-:-:S03]  /*40700*/  PRMT R73, R81, 0x7610, R73 ;  /* 0x0000761051497816 */ /* 0x020fc60000000049 */
[----:B------:R-:W5:Y:S01]  /*40710*/  LDL.S16 R93, [R1+0x44] ;  /* 0x00004400015d7983 */ /* 0x000f620000100600 */
[C---:B0-----:R-:W-:Y:S01]  /*40720*/  LEA R68, P5, R3.reuse, R2, 0x1 ;  /* 0x0000000203447211 */ /* 0x041fe200078a08ff */
[----:B------:R-:W-:-:S03]  /*40730*/  VIADD R71, R3, UR5 ;  /* 0x0000000503477c36 */ /* 0x000fc60008000000 */
[----:B------:R-:W-:Y:S01]  /*40740*/  LEA.HI.X.SX32 R69, R3, R0, 0x1, P5 ;  /* 0x0000000003457211 */ /* 0x000fe200028f0eff */
[C---:B------:R-:W-:Y:S01]  /*40750*/  VIADD R72, R71.reuse, UR5 ;  /* 0x0000000547487c36 */ /* 0x040fe20008000000 */
[----:B------:R-:W-:-:S03]  /*40760*/  LEA R70, P5, R71, R2, 0x1 ;  /* 0x0000000247467211 */ /* 0x000fc600078a08ff */
[----:B------:R0:W-:Y:S01]  /*40770*/  @P3 STG.E.U16 desc[UR20][R68.64], R73 ;  /* 0x0000004944003986 */ /* 0x0001e2000c101514 */
[----:B------:R-:W-:Y:S02]  /*40780*/  LEA.HI.X.SX32 R71, R71, R0, 0x1, P5 ;  /* 0x0000000047477211 */ /* 0x000fe400028f0eff */
[----:B0-----:R-:W-:-:S04]  /*40790*/  LEA R68, P5, R72, R2, 0x1 ;  /* 0x0000000248447211 */ /* 0x001fc800078a08ff */
[----:B------:R-:W-:Y:S02]  /*407a0*/  LEA.HI.X.SX32 R69, R72, R0, 0x1, P5 ;  /* 0x0000000048457211 */ /* 0x000fe400028f0eff */
[----:B--2---:R-:W-:Y:S02]  /*407b0*/  PRMT R3, R78, 0x7610, R3 ;  /* 0x000076104e037816 */ /* 0x004fe40000000003 */
[----:B------:R-:W2:Y:S04]  /*407c0*/  LDL.LU R78, [R1+0x10d0] ;  /* 0x0010d000014e7983 */ /* 0x000ea80000300800 */
[----:B------:R-:W2:Y:S04]  /*407d0*/  LDL.LU.S16 R81, [R1+0x46] ;  /* 0x0000460001517983 */ /* 0x000ea80000300600 */
[----:B------:R0:W-:Y:S01]  /*407e0*/  @P4 STG.E.U16 desc[UR20][R70.64], R3 ;  /* 0x0000000346004986 */ /* 0x0001e2000c101514 */
[----:B---3--:R-:W-:Y:S01]  /*407f0*/  ISETP.LT.AND P3, PT, R77, UR4, !P1 ;  /* 0x000000044d007c0c */ /* 0x008fe2000cf61270 */
[----:B------:R-:W2:Y:S02]  /*40800*/  LDCU UR4, c[0x0][0x39c] ;  /* 0x00007380ff0477ac */ /* 0x000ea40008000800 */
[----:B------:R-:W3:Y:S01]  /*40810*/  LDL.LU R77, [R1+0x10f0] ;  /* 0x0010f000014d7983 */ /* 0x000ee20000300800 */
[----:B0-----:R-:W-:-:S02]  /*40820*/  PRMT R3, R92, 0x7610, R3 ;  /* 0x000076105c037816 */ /* 0x001fc40000000003 */
[----:B-1----:R-:W-:-:S03]  /*40830*/  ISETP.LT.AND P4, PT, R76, UR6, !P1 ;  /* 0x000000064c007c0c */ /* 0x002fc6000cf81270 */
[----:B------:R0:W-:Y:S01]  /*40840*/  @P0 STG.E.U16 desc[UR20][R68.64], R3 ;  /* 0x0000000344000986 */ /* 0x0001e2000c101514 */
[----:B------:R-:W-:Y:S01]  /*40850*/  VIADD R72, R72, UR5 ;  /* 0x0000000548487c36 */ /* 0x000fe20008000000 */
[----:B------:R-:W3:Y:S02]  /*40860*/  LDCU UR6, c[0x0][0x39c] ;  /* 0x00007380ff0677ac */ /* 0x000ee40008000800 */
[----:B------:R-:W3:Y:S01]  /*40870*/  LDL.LU R76, [R1+0x1040] ;  /* 0x00104000014c7983 */ /* 0x000ee20000300800 */
[----:B----4-:R-:W-:Y:S01]  /*40880*/  ISETP.LT.AND P0, PT, R75, UR7, !P1 ;  /* 0x000000074b007c0c */ /* 0x010fe2000cf01270 */
[C---:B------:R-:W-:Y:S02]  /*40890*/  VIADD R71, R72.reuse, UR5 ;  /* 0x0000000548477c36 */ /* 0x040fe40008000000 */
[----:B------:R-:W4:Y:S01]  /*408a0*/  LDL.S16 R75, [R1+0x48] ;  /* 0x00004800014b7983 */ /* 0x000f220000100600 */
[----:B------:R-:W1:Y:S01]  /*408b0*/  LDCU UR7, c[0x0][0x39c] ;  /* 0x00007380ff0777ac */ /* 0x000e620008000800 */
[----:B0-----:R-:W-:-:S02]  /*408c0*/  LEA R68, P5, R72, R2, 0x1 ;  /* 0x0000000248447211 */ /* 0x001fc400078a08ff */
[----:B------:R-:W4:Y:S02]  /*408d0*/  LDL.LU.S16 R92, [R1+0x4a] ;  /* 0x00004a00015c7983 */ /* 0x000f240000300600 */
[----:B------:R-:W-:Y:S01]  /*408e0*/  LEA.HI.X.SX32 R69, R72, R0, 0x1, P5 ;  /* 0x0000000048457211 */ /* 0x000fe200028f0eff */
[C---:B------:R-:W-:Y:S01]  /*408f0*/  VIADD R3, R71.reuse, UR5 ;  /* 0x0000000547037c36 */ /* 0x040fe20008000000 */
[----:B------:R-:W-:Y:S02]  /*40900*/  LEA R70, P5, R71, R2, 0x1 ;  /* 0x0000000247467211 */ /* 0x000fe400078a08ff */
[----:B------:R-:W-:Y:S02]  /*40910*/  PRMT R73, R79, 0x7610, R73 ;  /* 0x000076104f497816 */ /* 0x000fe40000000049 */
[----:B------:R-:W4:Y:S01]  /*40920*/  LDL.LU R79, [R1+0x10cc] ;  /* 0x0010cc00014f7983 */ /* 0x000f220000300800 */
[----:B------:R-:W-:Y:S02]  /*40930*/  LEA.HI.X.SX32 R71, R71, R0, 0x1, P5 ;  /* 0x0000000047477211 */ /* 0x000fe400028f0eff */
[----:B-----5:R-:W-:Y:S01]  /*40940*/  PRMT R72, R93, 0x7610, R72 ;  /* 0x000076105d487816 */ /* 0x020fe20000000048 */
[----:B------:R0:W-:Y:S04]  /*40950*/  @P2 STG.E.U16 desc[UR20][R68.64], R73 ;  /* 0x0000004944002986 */ /* 0x0001e8000c101514 */
[----:B------:R-:W5:Y:S04]  /*40960*/  LDL.S16 R93, [R1+0x4c] ;  /* 0x00004c00015d7983 */ /* 0x000f680000100600 */
        /* <DEDUP_REMOVED lines=9> */
[----:B----4-:R-:W-:Y:S01]  /*40a00*/  PRMT R73, R75, 0x7610, R73 ;  /* 0x000076104b497816 */ /* 0x010fe20000000049 */
[----:B------:R-:W3:Y:S01]  /*40a10*/  LDL.LU R77, [R1+0x1068] ;  /* 0x00106800014d7983 */ /* 0x000ee20000300800 */
[----:B------:R-:W-:Y:S01]  /*40a20*/  ISETP.LT.AND P4, PT, R76, UR7, !P1 ;  /* 0x000000074c007c0c */ /* 0x000fe2000cf81270 */
[----:B------:R-:W-:Y:S01]  /*40a30*/  VIADD R3, R3, UR5 ;  /* 0x0000000503037c36 */ /* 0x000fe20008000000 */
[----:B------:R-:W2:Y:S01]  /*40a40*/  LDCU UR6, c[0x0][0x39c] ;  /* 0x00007380ff0677ac */ /* 0x000ea20008000800 */
[----:B------:R-:W4:Y:S01]  /*40a50*/  LDL.LU.S16 R76, [R1+0x4e] ;  /* 0x00004e00014c7983 */ /* 0x000f220000300600 */
[----:B------:R-:W3:Y:S03]  /*40a60*/  LDCU UR7, c[0x0][0x39c] ;  /* 0x00007380ff0777ac */ /* 0x000ee60008000800 */
[----:B------:R-:W4:Y:S04]  /*40a70*/  LDL.S16 R81, [R1+0x50] ;  /* 0x0000500001517983 */ /* 0x000f280000100600 */
[----:B------:R-:W4:Y:S01]  /*40a80*/  LDL.LU R75, [R1+0x1120] ;  /* 0x00112000014b7983 */ /* 0x000f220000300800 */
[C---:B-1----:R-:W-:Y:S01]  /*40a90*/  LEA R68, P5, R3.reuse, R2, 0x1 ;  /* 0x0000000203447211 */ /* 0x042fe200078a08ff */
[----:B------:R-:W-:-:S03]  /*40aa0*/  VIADD R71, R3, UR5 ;  /* 0x0000000503477c36 */ /* 0x000fc60008000000 */
[----:B------:R-:W-:Y:S01]  /*40ab0*/  LEA.HI.X.SX32 R69, R3, R0, 0x1, P5 ;  /* 0x0000000003457211 */ /* 0x000fe200028f0eff */
[C---:B------:R-:W-:Y:S01]  /*40ac0*/  VIADD R72, R71.reuse, UR5 ;  /* 0x0000000547487c36 */ /* 0x040fe20008000000 */
[C---:B------:R-:W-:Y:S02]  /*40ad0*/  LEA R70, P5, R71.reuse, R2, 0x1 ;  /* 0x0000000247467211 */ /* 0x040fe400078a08ff */
[----:B------:R-:W-:Y:S01]  /*40ae0*/  PRMT R3, R92, 0x7610, R3 ;  /* 0x000076105c037816 */ /* 0x000fe20000000003 */
[----:B------:R1:W-:Y:S01]  /*40af0*/  @P0 STG.E.U16 desc[UR20][R68.64], R73 ;  /* 0x0000004944000986 */ /* 0x0003e2000c101514 */
[----:B------:R-:W-:Y:S02]  /*40b00*/  LEA.HI.X.SX32 R71, R71, R0, 0x1, P5 ;  /* 0x0000000047477211 */ /* 0x000fe400028f0eff */
[----:B0-----:R-:W-:Y:S01]  /*40b10*/  ISETP.LT.AND P0, PT, R79, UR4, !P1 ;  /* 0x000000044f007c0c */ /* 0x001fe2000cf01270 */
[----:B------:R-:W4:Y:S01]  /*40b20*/  LDL.LU.S16 R92, [R1+0x52] ;  /* 0x00005200015c7983 */ /* 0x000f220000300600 */
[----:B------:R-:W0:Y:S03]  /*40b30*/  LDCU UR4, c[0x0][0x39c] ;  /* 0x00007380ff0477ac */ /* 0x000e260008000800 */
[----:B------:R-:W4:Y:S01]  /*40b40*/  LDL.LU R79, [R1+0x103c] ;  /* 0x00103c00014f7983 */ /* 0x000f220000300800 */
[----:B-1----:R-:W-:-:S03]  /*40b50*/  LEA R68, P5, R72, R2, 0x1 ;  /* 0x0000000248447211 */ /* 0x002fc600078a08ff */
[----:B------:R5:W-:Y:S01]  /*40b60*/  @P2 STG.E.U16 desc[UR20][R70.64], R3 ;  /* 0x0000000346002986 */ /* 0x000be2000c101514 */
[C---:B------:R-:W-:Y:S01]  /*40b70*/  LEA.HI.X.SX32 R69, R72.reuse, R0, 0x1, P5 ;  /* 0x0000000048457211 */ /* 0x040fe200028f0eff */
[----:B------:R-:W-:Y:S01]  /*40b80*/  VIADD R72, R72, UR5 ;  /* 0x0000000548487c36 */ /* 0x000fe20008000000 */
[----:B-----5:R-:W-:-:S05]  /*40b90*/  PRMT R3, R93, 0x7610, R3 ;  /* 0x000076105d037816 */ /* 0x020fca0000000003 */
[----:B------:R1:W-:Y:S01]  /*40ba0*/  @P3 STG.E.U16 desc[UR20][R68.64], R3 ;  /* 0x0000000344003986 */ /* 0x0003e2000c101514 */
[C---:B------:R-:W-:Y:S01]  /*40bb0*/  VIADD R71, R72.reuse, UR5 ;  /* 0x0000000548477c36 */ /* 0x040fe20008000000 */
[----:B-1----:R-:W-:-:S04]  /*40bc0*/  LEA R68, P5, R72, R2, 0x1 ;  /* 0x0000000248447211 */ /* 0x002fc800078a08ff */
[----:B------:R-:W-:Y:S02]  /*40bd0*/  LEA.HI.X.SX32 R69, R72, R0, 0x1, P5 ;  /* 0x0000000048457211 */ /* 0x000fe400028f0eff */
[----:B--2---:R-:W-:Y:S01]  /*40be0*/  ISETP.LT.AND P2, PT, R78, UR6, !P1 ;  /* 0x000000064e007c0c */ /* 0x004fe2000cf41270 */
[----:B------:R-:W1:Y:S01]  /*40bf0*/  LDCU UR6, c[0x0][0x39c] ;  /* 0x00007380ff0677ac */ /* 0x000e620008000800 */
[----:B------:R-:W2:Y:S01]  /*40c00*/  LDL.LU R78, [R1+0x1064] ;  /* 0x00106400014e7983 */ /* 0x000ea20000300800 */
[----:B---3--:R-:W-:Y:S01]  /*40c10*/  ISETP.LT.AND P3, PT, R77, UR7, !P1 ;  /* 0x000000074d007c0c */ /* 0x008fe2000cf61270 */
[----:B------:R-:W2:Y:S02]  /*40c20*/  LDCU UR7, c[0x0][0x39c] ;  /* 0x00007380ff0777ac */ /* 0x000ea40008000800 */
[----:B------:R-:W3:Y:S01]  /*40c30*/  LDL.S16 R77, [R1+0x54] ;  /* 0x00005400014d7983 */ /* 0x000ee20000100600 */
[----:B----4-:R-:W-:-:S03]  /*40c40*/  PRMT R73, R76, 0x7610, R73 ;  /* 0x000076104c497816 */ /* 0x010fc60000000049 */
[----:B------:R-:W4:Y:S04]  /*40c50*/  LDL.LU.S16 R93, [R1+0x56] ;  /* 0x00005600015d7983 */ /* 0x000f280000300600 */
[----:B------:R-:W5:Y:S01]  /*40c60*/  LDL.LU R76, [R1+0x1104] ;  /* 0x00110400014c7983 */ /* 0x000f620000300800 */
[----:B------:R-:W-:-:S03]  /*40c70*/  PRMT R72, R81, 0x7610, R72 ;  /* 0x0000761051487816 */ /* 0x000fc60000000048 */
[----:B------:R1:W-:Y:S01]  /*40c80*/  @P4 STG.E.U16 desc[UR20][R68.64], R73 ;  /* 0x0000004944004986 */ /* 0x0003e2000c101514 */
[----:B0-----:R-:W-:Y:S01]  /*40c90*/  ISETP.LT.AND P4, PT, R75, UR4, !P1 ;  /* 0x000000044b007c0c */ /* 0x001fe2000cf81270 */
[C---:B------:R-:W-:Y:S01]  /*40ca0*/  VIADD R3, R71.reuse, UR5 ;  /* 0x0000000547037c36 */ /* 0x040fe20008000000 */
[C---:B------:R-:W-:Y:S01]  /*40cb0*/  LEA R70, P5, R71.reuse, R2, 0x1 ;  /* 0x0000000247467211 */ /* 0x040fe200078a08ff */
[----:B------:R-:W5:Y:S01]  /*40cc0*/  LDL.S16 R81, [R1+0x58] ;  /* 0x0000580001517983 */ /* 0x000f620000100600 */
[----:B------:R-:W5:Y:S03]  /*40cd0*/  LDCU UR4, c[0x0][0x39c] ;  /* 0x00007380ff0477ac */ /* 0x000f660008000800 */
[----:B------:R-:W5:Y:S01]  /*40ce0*/  LDL.LU R75, [R1+0x1060] ;  /* 0x00106000014b7983 */ /* 0x000f620000300800 */
[----:B------:R-:W-:Y:S02]  /*40cf0*/  LEA.HI.X.SX32 R71, R71, R0, 0x1, P5 ;  /* 0x0000000047477211 */ /* 0x000fe400028f0eff */
[----:B-1----:R-:W-:-:S03]  /*40d00*/  LEA R68, P5, R3, R2, 0x1 ;  /* 0x0000000203447211 */ /* 0x002fc600078a08ff */
[----:B------:R0:W-:Y:S01]  /*40d10*/  @P0 STG.E.U16 desc[UR20][R70.64], R72 ;  /* 0x0000004846000986 */ /* 0x0001e2000c101514 */
[----:B------:R-:W-:Y:S02]  /*40d20*/  LEA.HI.X.SX32 R69, R3, R0, 0x1, P5 ;  /* 0x0000000003457211 */ /* 0x000fe400028f0eff */
[----:B------:R-:W-:Y:S01]  /*40d30*/  ISETP.LT.AND P0, PT, R79, UR6, !P1 ;  /* 0x000000064f007c0c */ /* 0x000fe2000cf01270 */
[----:B------:R-:W-:Y:S01]  /*40d40*/  VIADD R3, R3, UR5 ;  /* 0x0000000503037c36 */ /* 0x000fe20008000000 */
[----:B------:R-:W5:Y:S01]  /*40d50*/  LDL.LU R79, [R1+0x10ec] ;  /* 0x0010ec00014f7983 */ /* 0x000f620000300800 */
[----:B------:R-:W1:Y:S01]  /*40d60*/  LDCU UR6, c[0x0][0x39c] ;  /* 0x00007380ff0677ac */ /* 0x000e620008000800 */
[----:B0-----:R-:W-:Y:S01]  /*40d70*/  PRMT R70, R92, 0x7610, R70 ;  /* 0x000076105c467816 */ /* 0x001fe20000000046 */
[----:B------:R-:W-:-:S04]  /*40d80*/  VIADD R71, R3, UR5 ;  /* 0x0000000503477c36 */ /* 0x000fc80008000000 */
[----:B------:R0:W-:Y:S01]  /*40d90*/  @P2 STG.E.U16 desc[UR20][R68.64], R70 ;  /* 0x0000004644002986 */ /* 0x0001e2000c101514 */
[----:B------:R-:W-:Y:S01]  /*40da0*/  VIADD R72, R71, UR5 ;  /* 0x0000000547487c36 */ /* 0x000fe20008000000 */
[----:B0-----:R-:W-:-:S04]  /*40db0*/  LEA R68, P5, R3, R2, 0x1 ;  /* 0x0000000203447211 */ /* 0x001fc800078a08ff */
[----:B------:R-:W-:Y:S02]  /*40dc0*/  LEA.HI.X.SX32 R69, R3, R0, 0x1, P5 ;  /* 0x0000000003457211 */ /* 0x000fe400028f0eff */
[----:B------:R-:W-:-:S04]  /*40dd0*/  LEA R70, P5, R71, R2, 0x1 ;  /* 0x0000000247467211 */ /* 0x000fc800078a08ff */
[----:B------:R-:W-:Y:S02]  /*40de0*/  LEA.HI.X.SX32 R71, R71, R0, 0x1, P5 ;  /* 0x0000000047477211 */ /* 0x000fe400028f0eff */
[----:B--2---:R-:W-:Y:S01]  /*40df0*/  ISETP.LT.AND P2, PT, R78, UR7, !P1 ;  /* 0x000000074e007c0c */ /* 0x004fe2000cf41270 */
[----:B------:R-:W0:Y:S01]  /*40e00*/  LDCU UR7, c[0x0][0x39c] ;  /* 0x00007380ff0777ac */ /* 0x000e220008000800 */
[----:B------:R-:W2:Y:S04]  /*40e10*/  LDL.LU.S16 R78, [R1+0x5a] ;  /* 0x00005a00014e7983 */ /* 0x000ea80000300600 */
[----:B------:R-:W2:Y:S01]  /*40e20*/  LDL.S16 R92, [R1+0x5c] ;  /* 0x00005c00015c7983 */ /* 0x000ea20000100600 */
[----:B---3--:R-:W-:-:S03]  /*40e30*/  PRMT R73, R77, 0x7610, R73 ;  /* 0x000076104d497816 */ /* 0x008fc60000000049 */
[----:B------:R-:W3:Y:S01]  /*40e40*/  LDL.LU R77, [R1+0x108c] ;  /* 0x00108c00014d7983 */ /* 0x000ee20000300800 */
[----:B----4-:R-:W-:-:S03]  /*40e50*/  PRMT R3, R93, 0x7610, R3 ;  /* 0x000076105d037816 */ /* 0x010fc60000000003 */
[----:B------:R4:W-:Y:S01]  /*40e60*/  @P3 STG.E.U16 desc[UR20][R68.64], R73 ;  /* 0x0000004944003986 */ /* 0x0009e2000c101514 */
[----:B-----5:R-:W-:Y:S01]  /*40e70*/  ISETP.LT.AND P3, PT, R76, UR4, !P1 ;  /* 0x000000044c007c0c */ /* 0x020fe2000cf61270 */
[----:B------:R-:W3:Y:S02]  /*40e80*/  LDCU UR4, c[0x0][0x39c] ;  /* 0x00007380ff0477ac */ /* 0x000ee40008000800 */
[----:B------:R-:W5:Y:S04]  /*40e90*/  LDL.LU.S16 R93, [R1+0x5e] ;  /* 0x00005e00015d7983 */ /* 0x000f680000300600 */
[----:B------:R-:W5:Y:S04]  /*40ea0*/  LDL.LU R76, [R1+0x105c] ;  /* 0x00105c00014c7983 */ /* 0x000f680000300800 */
[----:B------:R0:W-:Y:S01]  /*40eb0*/  @P4 STG.E.U16 desc[UR20][R70.64], R3 ;  /* 0x0000000346004986 */ /* 0x0001e2000c101514 */
[----:B-1----:R-:W-:Y:S01]  /*40ec0*/  ISETP.LT.AND P4, PT, R75, UR6, !P1 ;  /* 0x000000064b007c0c */ /* 0x002fe2000cf81270 */
[----:B------:R-:W1:Y:S02]  /*40ed0*/  LDCU UR6, c[0x0][0x39c] ;  /* 0x00007380ff0677ac */ /* 0x000e640008000800 */
[----:B------:R-:W5:Y:S01]  /*40ee0*/  LDL.LU R75, [R1+0x10a4] ;  /* 0x0010a400014b7983 */ /* 0x000f620000300800 */
[----:B----4-:R-:W-:-:S04]  /*40ef0*/  LEA R68, P5, R72, R2, 0x1 ;  /* 0x0000000248447211 */ /* 0x010fc800078a08ff */
[C---:B------:R-:W-:Y:S02]  /*40f00*/  LEA.HI.X.SX32 R69, R72.reuse, R0, 0x1, P5 ;  /* 0x0000000048457211 */ /* 0x040fe400028f0eff */
[----:B0-----:R-:W-:Y:S01]  /*40f10*/  PRMT R3, R81, 0x7610, R3 ;  /* 0x0000761051037816 */ /* 0x001fe20000000003 */
[----:B------:R-:W-:Y:S01]  /*40f20*/  VIADD R72, R72, UR5 ;  /* 0x0000000548487c36 */ /* 0x000fe20008000000 */
[----:B------:R-:W4:Y:S04]  /*40f30*/  LDL.S16 R81, [R1+0x60] ;  /* 0x0000600001517983 */ /* 0x000f280000100600 */
[----:B------:R0:W-:Y:S01]  /*40f40*/  @P0 STG.E.U16 desc[UR20][R68.64], R3 ;  /* 0x0000000344000986 */ /* 0x0001e2000c101514 */
[----:B------:R-:W-:Y:S01]  /*40f50*/  ISETP.LT.AND P0, PT, R79, UR7, !P1 ;  /* 0x000000074f007c0c */ /* 0x000fe2000cf01270 */
[C---:B------:R-:W-:Y:S01]  /*40f60*/  VIADD R71, R72.reuse, UR5 ;  /* 0x0000000548477c36 */ /* 0x040fe20008000000 */
[----:B------:R-:W1:Y:S01]  /*40f70*/  LDCU UR7, c[0x0][0x39c] ;  /* 0x00007380ff0777ac */ /* 0x000e620008000800 */
[----:B------:R-:W4:Y:S01]  /*40f80*/  LDL.LU.S16 R79, [R1+0x62] ;  /* 0x00006200014f7983 */ /* 0x000f220000300600 */
[----:B0-----:R-:W-:Y:S01]  /*40f90*/  LEA R68, P5, R72, R2, 0x1 ;  /* 0x0000000248447211 */ /* 0x001fe200078a08ff */
[----:B------:R-:W-:-:S03]  /*40fa0*/  VIADD R3, R71, UR5 ;  /* 0x0000000547037c36 */ /* 0x000fc60008000000 */
[----:B------:R-:W-:Y:S02]  /*40fb0*/  LEA.HI.X.SX32 R69, R72, R0, 0x1, P5 ;  /* 0x0000000048457211 */ /* 0x000fe400028f0eff */
        /* <DEDUP_REMOVED lines=13> */
[----:B-----5:R-:W-:Y:S02]  /*41090*/  PRMT R70, R93, 0x7610, R70 ;  /* 0x000076105d467816 */ /* 0x020fe40000000046 */
[----:B-1----:R-:W-:-:S03]  /*410a0*/  ISETP.LT.AND P3, PT, R76, UR6, !P1 ;  /* 0x000000064c007c0c */ /* 0x002fc6000cf61270 */
[----:B------:R0:W-:Y:S01]  /*410b0*/  @P4 STG.E.U16 desc[UR20][R68.64], R70 ;  /* 0x0000004644004986 */ /* 0x0001e2000c101514 */
[----:B------:R-:W-:Y:S01]  /*410c0*/  VIADD R3, R3, UR5 ;  /* 0x0000000503037c36 */ /* 0x000fe20008000000 */
[----:B------:R-:W3:Y:S02]  /*410d0*/  LDCU UR6, c[0x0][0x39c] ;  /* 0x00007380ff0677ac */ /* 0x000ee40008000800 */
[----:B------:R-:W5:Y:S01]  /*410e0*/  LDL.LU R76, [R1+0x1038] ;  /* 0x00103800014c7983 */ /* 0x000f620000300800 */
[----:B------:R-:W-:Y:S01]  /*410f0*/  ISETP.LT.AND P4, PT, R75, UR7, !P1 ;  /* 0x000000074b007c0c */ /* 0x000fe2000cf81270 */
[C---:B------:R-:W-:Y:S02]  /*41100*/  VIADD R71, R3.reuse, UR5 ;  /* 0x0000000503477c36 */ /* 0x040fe40008000000 */
[----:B------:R-:W5:Y:S01]  /*41110*/  LDL.LU.S16 R75, [R1+0x66] ;  /* 0x00006600014b7983 */ /* 0x000f620000300600 */
[----:B------:R-:W1:Y:S01]  /*41120*/  LDCU UR7, c[0x0][0x39c] ;  /* 0x00007380ff0777ac */ /* 0x000e620008000800 */
[----:B0-----:R-:W-:-:S02]  /*41130*/  LEA R68, P5, R3, R2, 0x1 ;  /* 0x0000000203447211 */ /* 0x001fc400078a08ff */
[----:B------:R-:W5:Y:S02]  /*41140*/  LDL.S16 R93, [R1+0x6c] ;  /* 0x00006c00015d7983 */ /* 0x000f640000100600 */
[----:B------:R-:W-:Y:S02]  /*41150*/  LEA.HI.X.SX32 R69, R3, R0, 0x1, P5 ;  /* 0x0000000003457211 */ /* 0x000fe400028f0eff */
[----:B----4-:R-:W-:Y:S01]  /*41160*/  PRMT R73, R81, 0x7610, R73 ;  /* 0x0000761051497816 */ /* 0x010fe20000000049 */
[C---:B------:R-:W-:Y:S01]  /*41170*/  VIADD R72, R71.reuse, UR5 ;  /* 0x0000000547487c36 */ /* 0x040fe20008000000 */
[----:B------:R-:W-:Y:S02]  /*41180*/  LEA R70, P5, R71, R2, 0x1 ;  /* 0x0000000247467211 */ /* 0x000fe400078a08ff */
[----:B------:R-:W-:Y:S02]  /*41190*/  PRMT R3, R79, 0x7610, R3 ;  /* 0x000076104f037816 */ /* 0x000fe40000000003 */
[----:B------:R-:W4:Y:S01]  /*411a0*/  LDL.LU R79, [R1+0x10c4] ;  /* 0x0010c400014f7983 */ /* 0x000f220000300800 */
[----:B------:R-:W-:-:S03]  /*411b0*/  LEA.HI.X.SX32 R71, R71, R0, 0x1, P5 ;  /* 0x0000000047477211 */ /* 0x000fc600028f0eff */
[----:B------:R0:W-:Y:S04]  /*411c0*/  @P0 STG.E.U16 desc[UR20][R68.64], R73 ;  /* 0x0000004944000986 */ /* 0x0001e8000c101514 */
[----:B------:R-:W4:Y:S04]  /*411d0*/  LDL.LU.S16 R81, [R1+0x6e] ;  /* 0x00006e0001517983 */ /* 0x000f280000300600 */
[----:B------:R1:W-:Y:S01]  /*411e0*/  @P2 STG.E.U16 desc[UR20][R70.64], R3 ;  /* 0x0000000346002986 */ /* 0x0003e2000c101514 */
[----:B0-----:R-:W-:-:S04]  /*411f0*/  LEA R68, P5, R72, R2, 0x1 ;  /* 0x0000000248447211 */ /* 0x001fc800078a08ff */
[----:B------:R-:W-:Y:S02]  /*41200*/  LEA.HI.X.SX32 R69, R72, R0, 0x1, P5 ;  /* 0x0000000048457211 */ /* 0x000fe400028f0eff */
[----:B--2---:R-:W-:Y:S01]  /*41210*/  ISETP.LT.AND P0, PT, R78, UR4, !P1 ;  /* 0x000000044e007c0c */ /* 0x004fe2000cf01270 */
[----:B------:R-:W4:Y:S01]  /*41220*/  LDCU UR4, c[0x0][0x39c] ;  /* 0x00007380ff0477ac */ /* 0x000f220008000800 */
[----:B------:R-:W2:Y:S01]  /*41230*/  LDL.LU R78, [R1+0x10a0] ;  /* 0x0010a000014e7983 */ /* 0x000ea20000300800 */
[----:B-1----:R-:W-:-:S05]  /*41240*/  PRMT R3, R92, 0x7610, R3 ;  /* 0x000076105c037816 */ /* 0x002fca0000000003 */
[----:B------:R0:W-:Y:S01]  /*41250*/  @P3 STG.E.U16 desc[UR20][R68.64], R3 ;  /* 0x0000000344003986 */ /* 0x0001e2000c101514 */
[----:B---3--:R-:W-:Y:S02]  /*41260*/  ISETP.LT.AND P2, PT, R77, UR6, !P1 ;  /* 0x000000064d007c0c */ /* 0x008fe4000cf41270 */
[----:B-----5:R-:W-:Y:S01]  /*41270*/  PRMT R73, R75, 0x7610, R73 ;  /* 0x000076104b497816 */ /* 0x020fe20000000049 */
[----:B------:R-:W3:Y:S01]  /*41280*/  LDL.LU R77, [R1+0x1058] ;  /* 0x00105800014d7983 */ /* 0x000ee20000300800 */
[----:B------:R-:W-:Y:S01]  /*41290*/  ISETP.LT.AND P3, PT, R76, UR7, !P1 ;  /* 0x000000074c007c0c */ /* 0x000fe2000cf61270 */
[----:B------:R-:W-:Y:S01]  /*412a0*/  VIADD R72, R72, UR5 ;  /* 0x0000000548487c36 */ /* 0x000fe20008000000 */
[----:B------:R-:W2:Y:S01]  /*412b0*/  LDCU UR6, c[0x0][0x39c] ;  /* 0x00007380ff0677ac */ /* 0x000ea20008000800 */
[----:B------:R-:W5:Y:S01]  /*412c0*/  LDL.S16 R76, [R1+0x70] ;  /* 0x00007000014c7983 */ /* 0x000f620000100600 */
[----:B------:R-:W3:Y:S03]  /*412d0*/  LDCU UR7, c[0x0][0x39c] ;  /* 0x00007380ff0777ac */ /* 0x000ee60008000800 */
[----:B------:R-:W5:Y:S04]  /*412e0*/  LDL.LU.S16 R92, [R1+0x72] ;  /* 0x00007200015c7983 */ /* 0x000f680000300600 */
[----:B------:R-:W5:Y:S01]  /*412f0*/  LDL.LU R75, [R1+0x111c] ;  /* 0x00111c00014b7983 */ /* 0x000f620000300800 */
        /* <DEDUP_REMOVED lines=8> */
[----:B----4-:R-:W-:Y:S01]  /*41380*/  ISETP.LT.AND P4, PT, R79, UR4, !P1 ;  /* 0x000000044f007c0c */ /* 0x010fe2000cf81270 */
[----:B------:R-:W4:Y:S01]  /*41390*/  LDL.S16 R93, [R1+0x78] ;  /* 0x00007800015d7983 */ /* 0x000f220000100600 */
[----:B------:R-:W1:Y:S03]  /*413a0*/  LDCU UR4, c[0x0][0x39c] ;  /* 0x00007380ff0477ac */ /* 0x000e660008000800 */
[----:B------:R-:W4:Y:S01]  /*413b0*/  LDL.LU R79, [R1+0xed0] ;  /* 0x000ed000014f7983 */ /* 0x000f220000300800 */
[----:B0-----:R-:W-:-:S03]  /*413c0*/  LEA R68, P5, R3, R2, 0x1 ;  /* 0x0000000203447211 */ /* 0x001fc600078a08ff */
[----:B------:R0:W-:Y:S01]  /*413d0*/  @P0 STG.E.U16 desc[UR20][R70.64], R72 ;  /* 0x0000004846000986 */ /* 0x0001e2000c101514 */
[C---:B------:R-:W-:Y:S01]  /*413e0*/  LEA.HI.X.SX32 R69, R3.reuse, R0, 0x1, P5 ;  /* 0x0000000003457211 */ /* 0x040fe200028f0eff */
[----:B------:R-:W-:Y:S01]  /*413f0*/  VIADD R3, R3, UR5 ;  /* 0x0000000503037c36 */ /* 0x000fe20008000000 */
[----:B0-----:R-:W-:-:S05]  /*41400*/  PRMT R70, R81, 0x7610, R70 ;  /* 0x0000761051467816 */ /* 0x001fca0000000046 */
[----:B------:R0:W-:Y:S01]  /*41410*/  @P2 STG.E.U16 desc[UR20][R68.64], R70 ;  /* 0x0000004644002986 */ /* 0x0001e2000c101514 */
[C---:B------:R-:W-:Y:S01]  /*41420*/  VIADD R71, R3.reuse, UR5 ;  /* 0x0000000503477c36 */ /* 0x040fe20008000000 */
[----:B0-----:R-:W-:-:S04]  /*41430*/  LEA R68, P5, R3, R2, 0x1 ;  /* 0x0000000203447211 */ /* 0x001fc800078a08ff */
[----:B------:R-:W-:Y:S02]  /*41440*/  LEA.HI.X.SX32 R69, R3, R0, 0x1, P5 ;  /* 0x0000000003457211 */ /* 0x000fe400028f0eff */
[----:B--2---:R-:W-:Y:S01]  /*41450*/  ISETP.LT.AND P0, PT, R78, UR6, !P1 ;  /* 0x000000064e007c0c */ /* 0x004fe2000cf01270 */
[----:B------:R-:W4:Y:S01]  /*41460*/  LDCU UR6, c[0x0][0x39c] ;  /* 0x00007380ff0677ac */ /* 0x000f220008000800 */
[----:B------:R-:W2:Y:S01]  /*41470*/  LDL.LU R78, [R1+0x109c] ;  /* 0x00109c00014e7983 */ /* 0x000ea20000300800 */
[----:B---3--:R-:W-:Y:S01]  /*41480*/  ISETP.LT.AND P2, PT, R77, UR7, !P1 ;  /* 0x000000074d007c0c */ /* 0x008fe2000cf41270 */
[----:B------:R-:W2:Y:S02]  /*41490*/  LDCU UR7, c[0x0][0x39c] ;  /* 0x00007380ff0777ac */ /* 0x000ea40008000800 */
[----:B------:R-:W3:Y:S01]  /*414a0*/  LDL.LU.S16 R77, [R1+0x7a] ;  /* 0x00007a00014d7983 */ /* 0x000ee20000300600 */
[----:B-----5:R-:W-:-:S03]  /*414b0*/  PRMT R73, R76, 0x7610, R73 ;  /* 0x000076104c497816 */ /* 0x020fc60000000049 */
[----:B------:R-:W5:Y:S04]  /*414c0*/  LDL.S16 R81, [R1+0x80] ;  /* 0x0000800001517983 */ /* 0x000f680000100600 */
[----:B------:R-:W5:Y:S01]  /*414d0*/  LDL.LU R76, [R1+0x1118] ;  /* 0x00111800014c7983 */ /* 0x000f620000300800 */
[----:B------:R-:W-:-:S03]  /*414e0*/  PRMT R3, R92, 0x7610, R3 ;  /* 0x000076105c037816 */ /* 0x000fc60000000003 */
[----:B------:R0:W-:Y:S01]  /*414f0*/  @P3 STG.E.U16 desc[UR20][R68.64], R73 ;  /* 0x0000004944003986 */ /* 0x0001e2000c101514 */
[----:B-1----:R-:W-:Y:S01]  /*41500*/  ISETP.LT.AND P3, PT, R75, UR4, !P1 ;  /* 0x000000044b007c0c */ /* 0x002fe2000cf61270 */
[C---:B------:R-:W-:Y:S01]  /*41510*/  VIADD R72, R71.reuse, UR5 ;  /* 0x0000000547487c36 */ /* 0x040fe20008000000 */
[C---:B------:R-:W-:Y:S01]  /*41520*/  LEA R70, P5, R71.reuse, R2, 0x1 ;  /* 0x0000000247467211 */ /* 0x040fe200078a08ff */
[----:B------:R-:W5:Y:S01]  /*41530*/  LDL.LU.S16 R92, [R1+0x82] ;  /* 0x00008200015c7983 */ /* 0x000f620000300600 */
[----:B------:R-:W1:Y:S03]  /*41540*/  LDCU UR4, c[0x0][0x39c] ;  /* 0x00007380ff0477ac */ /* 0x000e660008000800 */
[----:B------:R-:W5:Y:S01]  /*41550*/  LDL.LU R75, [R1+0x1114] ;  /* 0x00111400014b7983 */ /* 0x000f620000300800 */
[----:B------:R-:W-:Y:S02]  /*41560*/  LEA.HI.X.SX32 R71, R71, R0, 0x1, P5 ;  /* 0x0000000047477211 */ /* 0x000fe400028f0eff */
[----:B0-----:R-:W-:-:S03]  /*41570*/  LEA R68, P5, R72, R2, 0x1 ;  /* 0x0000000248447211 */ /* 0x001fc600078a08ff */
[----:B------:R0:W-:Y:S01]  /*41580*/  @P4 STG.E.U16 desc[UR20][R70.64], R3 ;  /* 0x0000000346004986 */ /* 0x0001e2000c101514 */
[C---:B------:R-:W-:Y:S02]  /*41590*/  LEA.HI.X.SX32 R69, R72.reuse, R0, 0x1, P5 ;  /* 0x0000000048457211 */ /* 0x040fe400028f0eff */
[----:B----4-:R-:W-:Y:S01]  /*415a0*/  ISETP.LT.AND P4, PT, R79, UR6, !P1 ;  /* 0x000000064f007c0c */ /* 0x010fe2000cf81270 */
[----:B------:R-:W-:Y:S01]  /*415b0*/  VIADD R72, R72, UR5 ;  /* 0x0000000548487c36 */ /* 0x000fe20008000000 */
[----:B------:R-:W4:Y:S01]  /*415c0*/  LDL.LU R79, [R1+0x10e4] ;  /* 0x0010e400014f7983 */ /* 0x000f220000300800 */
[----:B------:R-:W1:Y:S01]  /*415d0*/  LDCU UR6, c[0x0][0x39c] ;  /* 0x00007380ff0677ac */ /* 0x000e620008000800 */
[----:B0-----:R-:W-:Y:S02]  /*415e0*/  PRMT R3, R93, 0x7610, R3 ;  /* 0x000076105d037816 */ /* 0x001fe40000000003 */
[----:B------:R-:W-:-:S03]  /*415f0*/  LEA R70, P5, R72, R2, 0x1 ;  /* 0x0000000248467211 */ /* 0x000fc600078a08ff */
[----:B------:R0:W-:Y:S01]  /*41600*/  @P0 STG.E.U16 desc[UR20][R68.64], R3 ;  /* 0x0000000344000986 */ /* 0x0001e2000c101514 */
[C---:B------:R-:W-:Y:S01]  /*41610*/  LEA.HI.X.SX32 R71, R72.reuse, R0, 0x1, P5 ;  /* 0x0000000048477211 */ /* 0x040fe200028f0eff */
[----:B0-----:R-:W-:-:S05]  /*41620*/  VIADD R69, R72, UR5 ;  /* 0x0000000548457c36 */ /* 0x001fca0008000000 */
[C---:B------:R-:W-:Y:S01]  /*41630*/  LEA R68, P5, R69.reuse, R2, 0x1 ;  /* 0x0000000245447211 */ /* 0x040fe200078a08ff */
[----:B------:R-:W-:-:S03]  /*41640*/  VIADD R3, R69, UR5 ;  /* 0x0000000545037c36 */ /* 0x000fc60008000000 */
[----:B------:R-:W-:Y:S02]  /*41650*/  LEA.HI.X.SX32 R69, R69, R0, 0x1, P5 ;  /* 0x0000000045457211 */ /* 0x000fe400028f0eff */
[----:B--2---:R-:W-:Y:S01]  /*41660*/  ISETP.LT.AND P0, PT, R78, UR7, !P1 ;  /* 0x000000074e007c0c */ /* 0x004fe2000cf01270 */
[----:B------:R-:W4:Y:S01]  /*41670*/  LDCU UR7, c[0x0][0x39c] ;  /* 0x00007380ff0777ac */ /* 0x000f220008000800 */
[----:B------:R-:W2:Y:S04]  /*41680*/  LDL.S16 R78, [R1+0x88] ;  /* 0x00008800014e7983 */ /* 0x000ea80000100600 */
[----:B------:R-:W2:Y:S01]  /*41690*/  LDL.LU.S16 R93, [R1+0x8a] ;  /* 0x00008a00015d7983 */ /* 0x000ea20000300600 */
[----:B---3--:R-:W-:-:S03]  /*416a0*/  PRMT R73, R77, 0x7610, R73 ;  /* 0x000076104d497816 */ /* 0x008fc60000000049 */
[----:B------:R-:W3:Y:S01]  /*416b0*/  LDL.LU R77, [R1+0x1130] ;  /* 0x00113000014d7983 */ /* 0x000ee20000300800 */
[----:B-----5:R-:W-:-:S03]  /*416c0*/  PRMT R72, R81, 0x7610, R72 ;  /* 0x0000761051487816 */ /* 0x020fc60000000048 */
[----:B------:R0:W-:Y:S01]  /*416d0*/  @P2 STG.E.U16 desc[UR20][R70.64], R73 ;  /* 0x0000004946002986 */ /* 0x0001e2000c101514 */
[----:B-1----:R-:W-:Y:S01]  /*416e0*/  ISETP.LT.AND P2, PT, R76, UR4, !P1 ;  /* 0x000000044c007c0c */ /* 0x002fe2000cf41270 */
[----:B------:R-:W3:Y:S02]  /*416f0*/  LDCU UR4, c[0x0][0x39c] ;  /* 0x00007380ff0477ac */ /* 0x000ee40008000800 */
[----:B------:R-:W5:Y:S04]  /*41700*/  LDL.S16 R81, [R1+0x90] ;  /* 0x0000900001517983 */ /* 0x000f680000100600 */
[----:B------:R-:W5:Y:S04]  /*41710*/  LDL.LU R76, [R1+0x1098] ;  /* 0x00109800014c7983 */ /* 0x000f680000300800 */
[----:B------:R1:W-:Y:S01]  /*41720*/  @P3 STG.E.U16 desc[UR20][R68.64], R72 ;  /* 0x0000004844003986 */ /* 0x0003e2000c101514 */
[----:B------:R-:W-:Y:S01]  /*41730*/  ISETP.LT.AND P3, PT, R75, UR6, !P1 ;  /* 0x000000064b007c0c */ /* 0x000fe2000cf61270 */
[----:B------:R-:W2:Y:S02]  /*41740*/  LDCU UR6, c[0x0][0x39c] ;  /* 0x00007380ff0677ac */ /* 0x000ea40008000800 */
[----:B------:R-:W5:Y:S01]  /*41750*/  LDL.LU R75, [R1+0xed8] ;  /* 0x000ed800014b7983 */ /* 0x000f620000300800 */
[----:B0-----:R-:W-:-:S04]  /*41760*/  LEA R70, P5, R3, R2, 0x1 ;  /* 0x0000000203467211 */ /* 0x001fc800078a08ff */
[C---:B------:R-:W-:Y:S02]  /*41770*/  LEA.HI.X.SX32 R71, R3.reuse, R0, 0x1, P5 ;  /* 0x0000000003477211 */ /* 0x040fe400028f0eff */
[----:B-1----:R-:W-:Y:S01]  /*41780*/  PRMT R68, R92, 0x7610, R68 ;  /* 0x000076105c447816 */ /* 0x002fe20000000044 */
[----:B------:R-:W-:-:S04]  /*41790*/  VIADD R3, R3, UR5 ;  /* 0x0000000503037c36 */ /* 0x000fc80008000000 */
[----:B------:R0:W-:Y:S01]  /*417a0*/  @P4 STG.E.U16 desc[UR20][R70.64], R68 ;  /* 0x0000004446004986 */ /* 0x0001e2000c101514 */
[----:B----4-:R-:W-:Y:S01]  /*417b0*/  ISETP.LT.AND P4, PT, R79, UR7, !P1 ;  /* 0x000000074f007c0c */ /* 0x010fe2000cf81270 */
[C---:B------:R-:W-:Y:S01]  /*417c0*/  VIADD R69, R3.reuse, UR5 ;  /* 0x0000000503457c36 */ /* 0x040fe20008000000 */
[----:B------:R-:W1:Y:S01]  /*417d0*/  LDCU UR7, c[0x0][0x39c] ;  /* 0x00007380ff0777ac */ /* 0x000e620008000800 */
[----:B------:R-:W4:Y:S04]  /*417e0*/  LDL.LU.S16 R79, [R1+0x92] ;  /* 0x00009200014f7983 */ /* 0x000f280000300600 */
[----:B------:R-:W4:Y:S01]  /*417f0*/  LDL.S16 R92, [R1+0x98] ;  /* 0x00009800015c7983 */ /* 0x000f220000100600 */
        /* <DEDUP_REMOVED lines=9> */
[----:B------:R-:W2:Y:S04]  /*41890*/  LDL.LU.S16 R93, [R1+0x9a] ;  /* 0x00009a00015d7983 */ /* 0x000ea80000300600 */
[----:B------:R5:W-:Y:S01]  /*418a0*/  @P2 STG.E.U16 desc[UR20][R68.64], R3 ;  /* 0x0000000344002986 */ /* 0x000be2000c101514 */
[----:B0-----:R-:W-:-:S04]  /*418b0*/  LEA R70, P5, R72, R2, 0x1 ;  /* 0x0000000248467211 */ /* 0x001fc800078a08ff */
[----:B------:R-:W-:Y:S02]  /*418c0*/  LEA.HI.X.SX32 R71, R72, R0, 0x1, P5 ;  /* 0x0000000048477211 */ /* 0x000fe400028f0eff */
[----:B---3--:R-:W-:Y:S01]  /*418d0*/  ISETP.LT.AND P0, PT, R77, UR4, !P1 ;  /* 0x000000044d007c0c */ /* 0x008fe2000cf01270 */
[----:B------:R-:W2:Y:S01]  /*418e0*/  LDCU UR4, c[0x0][0x39c] ;  /* 0x00007380ff0477ac */ /* 0x000ea20008000800 */
[----:B------:R-:W3:Y:S01]  /*418f0*/  LDL.LU R77, [R1+0x1134] ;  /* 0x00113400014d7983 */ /* 0x000ee20000300800 */
[----:B-----5:R-:W-:Y:S02]  /*41900*/  PRMT R3, R81, 0x7610, R3 ;  /* 0x0000761051037816 */ /* 0x020fe40000000003 */
[----:B------:R-:W-:-:S03]  /*41910*/  ISETP.LT.AND P2, PT, R76, UR6, !P1 ;  /* 0x000000064c007c0c */ /* 0x000fc6000cf41270 */
[----:B------:R0:W-:Y:S01]  /*41920*/  @P3 STG.E.U16 desc[UR20][R70.64], R3 ;  /* 0x0000000346003986 */ /* 0x0001e2000c101514 */
[----:B------:R-:W-:Y:S01]  /*41930*/  VIADD R72, R72, UR5 ;  /* 0x0000000548487c36 */ /* 0x000fe20008000000 */
[----:B------:R-:W3:Y:S02]  /*41940*/  LDCU UR6, c[0x0][0x39c] ;  /* 0x00007380ff0677ac */ /* 0x000ee40008000800 */
[----:B------:R-:W5:Y:S01]  /*41950*/  LDL.LU R76, [R1+0x1138] ;  /* 0x00113800014c7983 */ /* 0x000f620000300800 */
[----:B-1----:R-:W-:-:S03]  /*41960*/  ISETP.LT.AND P3, PT, R75, UR7, !P1 ;  /* 0x000000074b007c0c */ /* 0x002fc6000cf61270 */
[----:B------:R-:W5:Y:S01]  /*41970*/  LDL.S16 R81, [R1+0xa0] ;  /* 0x0000a00001517983 */ /* 0x000f620000100600 */
[C---:B------:R-:W-:Y:S01]  /*41980*/  VIADD R69, R72.reuse, UR5 ;  /* 0x0000000548457c36 */ /* 0x040fe20008000000 */
[----:B------:R-:W5:Y:S02]  /*41990*/  LDCU UR7, c[0x0][0x39c] ;  /* 0x00007380ff0777ac */ /* 0x000f640008000800 */
[----:B------:R-:W5:Y:S01]  /*419a0*/  LDL.LU.S16 R75, [R1+0xa2] ;  /* 0x0000a200014b7983 */ /* 0x000f620000300600 */
[----:B0-----:R-:W-:Y:S01]  /*419b0*/  LEA R70, P5, R72, R2, 0x1 ;  /* 0x0000000248467211 */ /* 0x001fe200078a08ff */
[----:B------:R-:W-:-:S03]  /*419c0*/  VIADD R3, R69, UR5 ;  /* 0x0000000545037c36 */ /* 0x000fc60008000000 */
[----:B------:R-:W-:Y:S02]  /*419d0*/  LEA.HI.X.SX32 R71, R72, R0, 0x1, P5 ;  /* 0x0000000048477211 */ /* 0x000fe400028f0eff */
[----:B------:R-:W-:Y:S02]  /*419e0*/  LEA R68, P5, R69, R2, 0x1 ;  /* 0x0000000245447211 */ /* 0x000fe400078a08ff */
[----:B----4-:R-:W-:Y:S02]  /*419f0*/  PRMT R73, R79, 0x7610, R73 ;  /* 0x000076104f497816 */ /* 0x010fe40000000049 */
[----:B------:R-:W4:Y:S01]  /*41a00*/  LDL.LU R79, [R1+0x1140] ;  /* 0x00114000014f7983 */ /* 0x000f220000300800 */
[----:B------:R-:W-:Y:S02]  /*41a10*/  LEA.HI.X.SX32 R69, R69, R0, 0x1, P5 ;  /* 0x0000000045457211 */ /* 0x000fe400028f0eff */
[----:B------:R-:W-:Y:S01]  /*41a20*/  PRMT R72, R92, 0x7610, R72 ;  /* 0x000076105c487816 */ /* 0x000fe20000000048 */
[----:B------:R0:W-:Y:S04]  /*41a30*/  @P4 STG.E.U16 desc[UR20][R70.64], R73 ;  /* 0x0000004946004986 */ /* 0x0001e8000c101514 */
[----:B------:R-:W4:Y:S04]  /*41a40*/  LDL.S16 R92, [R1+0xa8] ;  /* 0x0000a800015c7983 */ /* 0x000f280000100600 */
[----:B------:R1:W-:Y:S01]  /*41a50*/  @P0 STG.E.U16 desc[UR20][R68.64], R72 ;  /* 0x0000004844000986 */ /* 0x0003e2000c101514 */
[----:B0-----:R-:W-:-:S04]  /*41a60*/  LEA R70, P5, R3, R2, 0x1 ;  /* 0x0000000203467211 */ /* 0x001fc800078a08ff */
[C---:B------:R-:W-:Y:S01]  /*41a70*/  LEA.HI.X.SX32 R71, R3.reuse, R0, 0x1, P5 ;  /* 0x0000000003477211 */ /* 0x040fe200028f0eff */
[----:B------:R-:W-:-:S04]  /*41a80*/  VIADD R3, R3, UR5 ;  /* 0x0000000503037c36 */ /* 0x000fc80008000000 */
[----:B-1----:R-:W-:Y:S01]  /*41a90*/  VIADD R69, R3, UR5 ;  /* 0x0000000503457c36 */ /* 0x002fe20008000000 */
[----:B--2---:R-:W-:Y:S01]  /*41aa0*/  ISETP.LT.AND P4, PT, R78, UR4, !P1 ;  /* 0x000000044e007c0c */ /* 0x004fe2000cf81270 */
[----:B------:R-:W4:Y:S01]  /*41ab0*/  LDCU UR4, c[0x0][0x39c] ;  /* 0x00007380ff0477ac */ /* 0x000f220008000800 */
[----:B------:R-:W2:Y:S01]  /*41ac0*/  LDL.LU R78, [R1+0x1148] ;  /* 0x00114800014e7983 */ /* 0x000ea20000300800 */
[----:B------:R-:W-:-:S05]  /*41ad0*/  PRMT R68, R93, 0x7610, R68 ;  /* 0x000076105d447816 */ /* 0x000fca0000000044 */
[----:B------:R0:W-:Y:S02]  /*41ae0*/  @P2 STG.E.U16 desc[UR20][R70.64], R68 ;  /* 0x0000004446002986 */ /* 0x0001e4000c101514 */
[----:B0-----:R-:W-:-:S04]  /*41af0*/  LEA R70, P5, R3, R2, 0x1 ;  /* 0x0000000203467211 */ /* 0x001fc800078a08ff */
[----:B------:R-:W-:Y:S02]  /*41b00*/  LEA.HI.X.SX32 R71, R3, R0, 0x1, P5 ;  /* 0x0000000003477211 */ /* 0x000fe400028f0eff */
[----:B---3--:R-:W-:Y:S01]  /*41b10*/  ISETP.LT.AND P0, PT, R77, UR6, !P1 ;  /* 0x000000064d007c0c */ /* 0x008fe2000cf01270 */
[----:B------:R-:W2:Y:S01]  /*41b20*/  LDCU UR6, c[0x0][0x39c] ;  /* 0x00007380ff0677ac */ /* 0x000ea20008000800 */
[----:B------:R-:W3:Y:S01]  /*41b30*/  LDL.LU R77, [R1+0x112c] ;  /* 0x00112c00014d7983 */ /* 0x000ee20000300800 */
[----:B-----5:R-:W-:Y:S01]  /*41b40*/  ISETP.LT.AND P2, PT, R76, UR7, !P1 ;  /* 0x000000074c007c0c */ /* 0x020fe2000cf41270 */
[----:B------:R-:W3:Y:S02]  /*41b50*/  LDCU UR7, c[0x0][0x39c] ;  /* 0x00007380ff0777ac */ /* 0x000ee40008000800 */
[----:B------:R-:W5:Y:S04]  /*41b60*/  LDL.LU.S16 R76, [R1+0xaa] ;  /* 0x0000aa00014c7983 */ /* 0x000f680000300600 */
[----:B------:R-:W5:Y:S01]  /*41b70*/  LDL.S16 R93, [R1+0xb0] ;  /* 0x0000b000015d7983 */ /* 0x000f620000100600 */
[----:B------:R-:W-:-:S03]  /*41b80*/  PRMT R3, R75, 0x7610, R3 ;  /* 0x000076104b037816 */ /* 0x000fc60000000003 */
[----:B------:R-:W5:Y:S01]  /*41b90*/  LDL.LU R75, [R1+0x113c] ;  /* 0x00113c00014b7983 */ /* 0x000f620000300800 */
[----:B------:R-:W-:Y:S01]  /*41ba0*/  PRMT R73, R81, 0x7610, R73 ;  /* 0x0000761051497816 */ /* 0x000fe20000000049 */
[C---:B------:R-:W-:Y:S01]  /*41bb0*/  VIADD R72, R69.reuse, UR5 ;  /* 0x0000000545487c36 */ /* 0x040fe20008000000 */
[C---:B------:R-:W-:Y:S01]  /*41bc0*/  LEA R68, P5, R69.reuse, R2, 0x1 ;  /* 0x0000000245447211 */ /* 0x040fe200078a08ff */
[----:B------:R-:W5:Y:S03]  /*41bd0*/  LDL.LU.S16 R81, [R1+0xb2] ;  /* 0x0000b20001517983 */ /* 0x000f660000300600 */
[----:B------:R-:W-:Y:S01]  /*41be0*/  LEA.HI.X.SX32 R69, R69, R0, 0x1, P5 ;  /* 0x0000000045457211 */ /* 0x000fe200028f0eff */
[----:B------:R0:W-:Y:S01]  /*41bf0*/  @P3 STG.E.U16 desc[UR20][R70.64], R73 ;  /* 0x0000004946003986 */ /* 0x0001e2000c101514 */
[----:B----4-:R-:W-:-:S03]  /*41c00*/  ISETP.LT.AND P3, PT, R79, UR4, !P1 ;  /* 0x000000044f007c0c */ /* 0x010fc6000cf61270 */
[----:B------:R1:W-:Y:S01]  /*41c10*/  @P4 STG.E.U16 desc[UR20][R68.64], R3 ;  /* 0x0000000344004986 */ /* 0x0003e2000c101514 */
[----:B------:R-:W4:Y:S03]  /*41c20*/  LDCU UR4, c[0x0][0x39c] ;  /* 0x00007380ff0477ac */ /* 0x000f260008000800 */
[----:B------:R-:W5:Y:S01]  /*41c30*/  LDL.LU R79, [R1+0xedc] ;  /* 0x000edc00014f7983 */ /* 0x000f620000300800 */
[----:B0-----:R-:W-:-:S04]  /*41c40*/  LEA R70, P5, R72, R2, 0x1 ;  /* 0x0000000248467211 */ /* 0x001fc800078a08ff */
[----:B------:R-:W-:Y:S02]  /*41c50*/  LEA.HI.X.SX32 R71, R72, R0, 0x1, P5 ;  /* 0x0000000048477211 */ /* 0x000fe400028f0eff */
[----:B-1----:R-:W-:Y:S01]  /*41c60*/  PRMT R3, R92, 0x7610, R3 ;  /* 0x000076105c037816 */ /* 0x002fe20000000003 */
[----:B------:R-:W-:-:S04]  /*41c70*/  VIADD R72, R72, UR5 ;  /* 0x0000000548487c36 */ /* 0x000fc80008000000 */
[----:B------:R0:W-:Y:S01]  /*41c80*/  @P0 STG.E.U16 desc[UR20][R70.64], R3 ;  /* 0x0000000346000986 */ /* 0x0001e2000c101514 */
[C---:B------:R-:W-:Y:S01]  /*41c90*/  VIADD R69, R72.reuse, UR5 ;  /* 0x0000000548457c36 */ /* 0x040fe20008000000 */
[----:B0-----:R-:W-:-:S04]  /*41ca0*/  LEA R70, P5, R72, R2, 0x1 ;  /* 0x0000000248467211 */ /* 0x001fc800078a08ff */
[----:B------:R-:W-:Y:S02]  /*41cb0*/  LEA.HI.X.SX32 R71, R72, R0, 0x1, P5 ;  /* 0x0000000048477211 */ /* 0x000fe400028f0eff */
[----:B--2---:R-:W-:Y:S01]  /*41cc0*/  ISETP.LT.AND P4, PT, R78, UR6, !P1 ;  /* 0x000000064e007c0c */ /* 0x004fe2000cf81270 */
[----:B------:R-:W0:Y:S01]  /*41cd0*/  LDCU UR6, c[0x0][0x39c] ;  /* 0x00007380ff0677ac */ /* 0x000e220008000800 */
[----:B------:R-:W2:Y:S01]  /*41ce0*/  LDL.LU R78, [R1+0xee0] ;  /* 0x000ee000014e7983 */ /* 0x000ea20000300800 */
[----:B---3--:R-:W-:Y:S01]  /*41cf0*/  ISETP.LT.AND P0, PT, R77, UR7, !P1 ;  /* 0x000000074d007c0c */ /* 0x008fe2000cf01270 */
[----:B------:R-:W2:Y:S02]  /*41d00*/  LDCU UR7, c[0x0][0x39c] ;  /* 0x00007380ff0777ac */ /* 0x000ea40008000800 */
[----:B------:R-:W3:Y:S04]  /*41d10*/  LDL.S16 R77, [R1+0xb8] ;  /* 0x0000b800014d7983 */ /* 0x000ee80000100600 */
[----:B------:R-:W3:Y:S01]  /*41d20*/  LDL.LU.S16 R92, [R1+0xba] ;  /* 0x0000ba00015c7983 */ /* 0x000ee20000300600 */
[----:B-----5:R-:W-:-:S03]  /*41d30*/  PRMT R73, R76, 0x7610, R73 ;  /* 0x000076104c497816 */ /* 0x020fc60000000049 */
[----:B------:R-:W5:Y:S01]  /*41d40*/  LDL.LU R76, [R1+0x1164] ;  /* 0x00116400014c7983 */ /* 0x000f620000300800 */
[----:B------:R-:W-:-:S03]  /*41d50*/  PRMT R72, R93, 0x7610, R72 ;  /* 0x000076105d487816 */ /* 0x000fc60000000048 */
[----:B------:R1:W-:Y:S01]  /*41d60*/  @P2 STG.E.U16 desc[UR20][R70.64], R73 ;  /* 0x0000004946002986 */ /* 0x0003e2000c101514 */
[----:B----4-:R-:W-:Y:S01]  /*41d70*/  ISETP.LT.AND P2, PT, R75, UR4, !P1 ;  /* 0x000000044b007c0c */ /* 0x010fe2000cf41270 */
[C---:B------:R-:W-:Y:S02]  /*41d80*/  VIADD R3, R69.reuse, UR5 ;  /* 0x0000000545037c36 */ /* 0x040fe40008000000 */
[----:B------:R-:W4:Y:S01]  /*41d90*/  LDL.S16 R93, [R1+0xbc] ;  /* 0x0000bc00015d7983 */ /* 0x000f220000100600 */
[C---:B------:R-:W-:Y:S01]  /*41da0*/  LEA R68, P5, R69.reuse, R2, 0x1 ;  /* 0x0000000245447211 */ /* 0x040fe200078a08ff */
[----:B------:R-:W5:Y:S02]  /*41db0*/  LDCU UR4, c[0x0][0x39c] ;  /* 0x00007380ff0477ac */ /* 0x000f640008000800 */
[----:B------:R-:W4:Y:S01]  /*41dc0*/  LDL.LU R75, [R1+0x1150] ;  /* 0x00115000014b7983 */ /* 0x000f220000300800 */
[----:B------:R-:W-:Y:S02]  /*41dd0*/  LEA.HI.X.SX32 R69, R69, R0, 0x1, P5 ;  /* 0x0000000045457211 */ /* 0x000fe400028f0eff */
[----:B-1----:R-:W-:-:S03]  /*41de0*/  LEA R70, P5, R3, R2, 0x1 ;  /* 0x0000000203467211 */ /* 0x002fc600078a08ff */
[----:B------:R1:W-:Y:S01]  /*41df0*/  @P3 STG.E.U16 desc[UR20][R68.64], R72 ;  /* 0x0000004844003986 */ /* 0x0003e2000c101514 */
[----:B------:R-:W-:Y:S02]  /*41e00*/  LEA.HI.X.SX32 R71, R3, R0, 0x1, P5 ;  /* 0x0000000003477211 */ /* 0x000fe400028f0eff */
[----:B0-----:R-:W-:Y:S01]  /*41e10*/  ISETP.LT.AND P3, PT, R79, UR6, !P1 ;  /* 0x000000064f007c0c */ /* 0x001fe2000cf61270 */
[----:B------:R-:W-:Y:S01]  /*41e20*/  VIADD R3, R3, UR5 ;  /* 0x0000000503037c36 */ /* 0x000fe20008000000 */
[----:B------:R-:W4:Y:S01]  /*41e30*/  LDL.LU R79, [R1+0x1160] ;  /* 0x00116000014f7983 */ /* 0x000f220000300800 */
[----:B------:R-:W4:Y:S01]  /*41e40*/  LDCU UR6, c[0x0][0x39c] ;  /* 0x00007380ff0677ac */ /* 0x000f220008000800 */
[----:B-1----:R-:W-:Y:S01]  /*41e50*/  PRMT R68, R81, 0x7610, R68 ;  /* 0x0000761051447816 */ /* 0x002fe20000000044 */
        /* <DEDUP_REMOVED lines=13> */
[----:B------:R-:W-:-:S03]  /*41f30*/  PRMT R3, R92, 0x7610, R3 ;  /* 0x000076105c037816 */ /* 0x000fc60000000003 */
[----:B------:R1:W-:Y:S04]  /*41f40*/  @P0 STG.E.U16 desc[UR20][R70.64], R73 ;  /* 0x0000004946000986 */ /* 0x0003e8000c101514 */
[----:B------:R-:W3:Y:S01]  /*41f50*/  LDL.LU.S16 R92, [R1+0xc2] ;  /* 0x0000c200015c7983 */ /* 0x000ee20000300600 */
[----:B-----5:R-:W-:-:S03]  /*41f60*/  ISETP.LT.AND P0, PT, R76, UR4, !P1 ;  /* 0x000000044c007c0c */ /* 0x020fc6000cf01270 */
[----:B------:R5:W-:Y:S01]  /*41f70*/  @P2 STG.E.U16 desc[UR20][R68.64], R3 ;  /* 0x0000000344002986 */ /* 0x000be2000c101514 */
[----:B------:R-:W3:Y:S03]  /*41f80*/  LDCU UR4, c[0x0][0x39c] ;  /* 0x00007380ff0477ac */ /* 0x000ee60008000800 */
[----:B------:R-:W3:Y:S01]  /*41f90*/  LDL.LU R76, [R1+0x114c] ;  /* 0x00114c00014c7983 */ /* 0x000ee20000300800 */
[----:B----4-:R-:W-:Y:S01]  /*41fa0*/  ISETP.LT.AND P2, PT, R75, UR6, !P1 ;  /* 0x000000064b007c0c */ /* 0x010fe2000cf41270 */
[----:B------:R-:W4:Y:S02]  /*41fb0*/  LDCU UR6, c[0x0][0x39c] ;  /* 0x00007380ff0677ac */ /* 0x000f240008000800 */
[----:B------:R-:W3:Y:S01]  /*41fc0*/  LDL.LU R75, [R1+0x115c] ;  /* 0x00115c00014b7983 */ /* 0x000ee20000300800 */
[----:B-1----:R-:W-:Y:S02]  /*41fd0*/  LEA R70, P5, R72, R2, 0x1 ;  /* 0x0000000248467211 */ /* 0x002fe400078a08ff */
[----:B-----5:R-:W-:-:S02]  /*41fe0*/  PRMT R3, R93, 0x7610, R3 ;  /* 0x000076105d037816 */ /* 0x020fc40000000003 */
[C---:B------:R-:W-:Y:S01]  /*41ff0*/  LEA.HI.X.SX32 R71, R72.reuse, R0, 0x1, P5 ;  /* 0x0000000048477211 */ /* 0x040fe200028f0eff */
[----:B------:R-:W-:-:S04]  /*42000*/  VIADD R72, R72, UR5 ;  /* 0x0000000548487c36 */ /* 0x000fc80008000000 */
[----:B------:R1:W-:Y:S01]  /*42010*/  @P3 STG.E.U16 desc[UR20][R70.64], R3 ;  /* 0x0000000346003986 */ /* 0x0003e2000c101514 */
[----:B0-----:R-:W-:Y:S01]  /*42020*/  ISETP.LT.AND P3, PT, R79, UR7, !P1 ;  /* 0x000000074f007c0c */ /* 0x001fe2000cf61270 */
[C---:B------:R-:W-:Y:S01]  /*42030*/  VIADD R69, R72.reuse, UR5 ;  /* 0x0000000548457c36 */ /* 0x040fe20008000000 */
[----:B------:R-:W0:Y:S01]  /*42040*/  LDCU UR7, c[0x0][0x39c] ;  /* 0x00007380ff0777ac */ /* 0x000e220008000800 */
[----:B------:R-:W5:Y:S04]  /*42050*/  LDL.S16 R79, [R1+0xc8] ;  /* 0x0000c800014f7983 */ /* 0x000f680000100600 */
[----:B------:R-:W5:Y:S01]  /*42060*/  LDL.LU.S16 R93, [R1+0xca] ;  /* 0x0000ca00015d7983 */ /* 0x000f620000300600 */
[----:B-1----:R-:W-:-:S04]  /*42070*/  LEA R70, P5, R72, R2, 0x1 ;  /* 0x0000000248467211 */ /* 0x002fc800078a08ff */
        /* <DEDUP_REMOVED lines=10> */
[----:B-1----:R-:W-:-:S04]  /*42120*/  LEA R70, P5, R72, R2, 0x1 ;  /* 0x0000000248467211 */ /* 0x002fc800078a08ff */
[----:B------:R-:W-:Y:S02]  /*42130*/  LEA.HI.X.SX32 R71, R72, R0, 0x1, P5 ;  /* 0x0000000048477211 */ /* 0x000fe400028f0eff */
[----:B---3--:R-:W-:Y:S01]  /*42140*/  ISETP.LT.AND P4, PT, R77, UR4, !P1 ;  /* 0x000000044d007c0c */ /* 0x008fe2000cf81270 */
[----:B------:R-:W2:Y:S01]  /*42150*/  LDCU UR4, c[0x0][0x39c] ;  /* 0x00007380ff0477ac */ /* 0x000ea20008000800 */
[----:B------:R-:W3:Y:S01]  /*42160*/  LDL.LU R77, [R1+0xee4] ;  /* 0x000ee400014d7983 */ /* 0x000ee20000300800 */
[----:B0-----:R-:W-:-:S05]  /*42170*/  PRMT R3, R92, 0x7610, R3 ;  /* 0x000076105c037816 */ /* 0x001fca0000000003 */
[----:B------:R0:W-:Y:S01]  /*42180*/  @P2 STG.E.U16 desc[UR20][R70.64], R3 ;  /* 0x0000000346002986 */ /* 0x0001e2000c101514 */
[----:B----4-:R-:W-:Y:S01]  /*42190*/  ISETP.LT.AND P0, PT, R76, UR6, !P1 ;  /* 0x000000064c007c0c */ /* 0x010fe2000cf01270 */
[----:B------:R-:W-:Y:S02]  /*421a0*/  VIADD R72, R72, UR5 ;  /* 0x0000000548487c36 */ /* 0x000fe40008000000 */
[----:B------:R-:W4:Y:S01]  /*421b0*/  LDL.LU R76, [R1+0x1178] ;  /* 0x00117800014c7983 */ /* 0x000f220000300800 */
[----:B------:R-:W3:Y:S01]  /*421c0*/  LDCU UR6, c[0x0][0x39c] ;  /* 0x00007380ff0677ac */ /* 0x000ee20008000800 */
[----:B------:R-:W-:Y:S01]  /*421d0*/  ISETP.LT.AND P2, PT, R75, UR7, !P1 ;  /* 0x000000074b007c0c */ /* 0x000fe2000cf41270 */
[C---:B------:R-:W-:Y:S01]  /*421e0*/  VIADD R69, R72.reuse, UR5 ;  /* 0x0000000548457c36 */ /* 0x040fe20008000000 */
[----:B------:R-:W4:Y:S01]  /*421f0*/  LDL.LU.S16 R75, [R1+0xd2] ;  /* 0x0000d200014b7983 */ /* 0x000f220000300600 */
[C---:B0-----:R-:W-:Y:S01]  /*42200*/  LEA R70, P5, R72.reuse, R2, 0x1 ;  /* 0x0000000248467211 */ /* 0x041fe200078a08ff */
[----:B------:R-:W0:Y:S02]  /*42210*/  LDCU UR7, c[0x0][0x39c] ;  /* 0x00007380ff0777ac */ /* 0x000e240008000800 */
[----:B------:R-:W4:Y:S01]  /*42220*/  LDL.S16 R92, [R1+0xd8] ;  /* 0x0000d800015c7983 */ /* 0x000f220000100600 */
[----:B------:R-:W-:Y:S01]  /*42230*/  LEA.HI.X.SX32 R71, R72, R0, 0x1, P5 ;  /* 0x0000000048477211 */ /* 0x000fe200028f0eff */
[C---:B------:R-:W-:Y:S01]  /*42240*/  VIADD R72, R69.reuse, UR5 ;  /* 0x0000000545487c36 */ /* 0x040fe20008000000 */
[----:B------:R-:W-:-:S02]  /*42250*/  LEA R68, P5, R69, R2, 0x1 ;  /* 0x0000000245447211 */ /* 0x000fc400078a08ff */
[----:B-----5:R-:W-:Y:S02]  /*42260*/  PRMT R73, R79, 0x7610, R73 ;  /* 0x000076104f497816 */ /* 0x020fe40000000049 */
[----:B------:R-:W5:Y:S01]  /*42270*/  LDL.LU R79, [R1+0x1184] ;  /* 0x00118400014f7983 */ /* 0x000f620000300800 */
[----:B------:R-:W-:Y:S02]  /*42280*/  LEA.HI.X.SX32 R69, R69, R0, 0x1, P5 ;  /* 0x0000000045457211 */ /* 0x000fe400028f0eff */
[----:B------:R-:W-:Y:S01]  /*42290*/  PRMT R3, R93, 0x7610, R3 ;  /* 0x000076105d037816 */ /* 0x000fe20000000003 */
[----:B------:R1:W-:Y:S04]  /*422a0*/  @P3 STG.E.U16 desc[UR20][R70.64], R73 ;  /* 0x0000004946003986 */ /* 0x0003e8000c101514 */
[----:B------:R-:W5:Y:S04]  /*422b0*/  LDL.LU.S16 R93, [R1+0xda] ;  /* 0x0000da00015d7983 */ /* 0x000f680000300600 */
[----:B------:R0:W-:Y:S01]  /*422c0*/  @P4 STG.E.U16 desc[UR20][R68.64], R3 ;  /* 0x0000000344004986 */ /* 0x0001e2000c101514 */
[----:B-1----:R-:W-:-:S04]  /*422d0*/  LEA R70, P5, R72, R2, 0x1 ;  /* 0x0000000248467211 */ /* 0x002fc800078a08ff */
[----:B------:R-:W-:Y:S02]  /*422e0*/  LEA.HI.X.SX32 R71, R72, R0, 0x1, P5 ;  /* 0x0000000048477211 */ /* 0x000fe400028f0eff */
[----:B--2---:R-:W-:Y:S01]  /*422f0*/  ISETP.LT.AND P3, PT, R78, UR4, !P1 ;  /* 0x000000044e007c0c */ /* 0x004fe2000cf61270 */
[----:B------:R-:W5:Y:S01]  /*42300*/  LDCU UR4, c[0x0][0x39c] ;  /* 0x00007380ff0477ac */ /* 0x000f620008000800 */
[----:B------:R-:W2:Y:S01]  /*42310*/  LDL.LU R78, [R1+0x1168] ;  /* 0x00116800014e7983 */ /* 0x000ea20000300800 */
[----:B0-----:R-:W-:-:S05]  /*42320*/  PRMT R3, R81, 0x7610, R3 ;  /* 0x0000761051037816 */ /* 0x001fca0000000003 */
[----:B------:R0:W-:Y:S01]  /*42330*/  @P0 STG.E.U16 desc[UR20][R70.64], R3 ;  /* 0x0000000346000986 */ /* 0x0001e2000c101514 */
[----:B---3--:R-:W-:Y:S02]  /*42340*/  ISETP.LT.AND P4, PT, R77, UR6, !P1 ;  /* 0x000000064d007c0c */ /* 0x008fe4000cf81270 */
[----:B----4-:R-:W-:Y:S01]  /*42350*/  PRMT R73, R75, 0x7610, R73 ;  /* 0x000076104b497816 */ /* 0x010fe20000000049 */
[----:B------:R-:W3:Y:S01]  /*42360*/  LDL.LU R77, [R1+0x1174] ;  /* 0x00117400014d7983 */ /* 0x000ee20000300800 */
[----:B------:R-:W-:Y:S01]  /*42370*/  ISETP.LT.AND P0, PT, R76, UR7, !P1 ;  /* 0x000000074c007c0c */ /* 0x000fe2000cf01270 */
[----:B------:R-:W-:Y:S01]  /*42380*/  VIADD R72, R72, UR5 ;  /* 0x0000000548487c36 */ /* 0x000fe20008000000 */
[----:B------:R-:W2:Y:S01]  /*42390*/  LDCU UR6, c[0x0][0x39c] ;  /* 0x00007380ff0677ac */ /* 0x000ea20008000800 */
[----:B------:R-:W4:Y:S01]  /*423a0*/  LDL.S16 R81, [R1+0xe0] ;  /* 0x0000e00001517983 */ /* 0x000f220000100600 */
[----:B------:R-:W3:Y:S03]  /*423b0*/  LDCU UR7, c[0x0][0x39c] ;  /* 0x00007380ff0777ac */ /* 0x000ee60008000800 */
[----:B------:R-:W4:Y:S04]  /*423c0*/  LDL.LU.S16 R76, [R1+0xe2] ;  /* 0x0000e200014c7983 */ /* 0x000f280000300600 */
[----:B------:R-:W4:Y:S01]  /*423d0*/  LDL.LU R75, [R1+0x117c] ;  /* 0x00117c00014b7983 */ /* 0x000f220000300800 */
[C---:B0-----:R-:W-:Y:S01]  /*423e0*/  LEA R70, P5, R72.reuse, R2, 0x1 ;  /* 0x0000000248467211 */ /* 0x041fe200078a08ff */
[----:B------:R-:W-:-:S03]  /*423f0*/  VIADD R69, R72, UR5 ;  /* 0x0000000548457c36 */ /* 0x000fc60008000000 */
[----:B------:R-:W-:Y:S01]  /*42400*/  LEA.HI.X.SX32 R71, R72, R0, 0x1, P5 ;  /* 0x0000000048477211 */ /* 0x000fe200028f0eff */
[C---:B------:R-:W-:Y:S01]  /*42410*/  VIADD R72, R69.reuse, UR5 ;  /* 0x0000000545487c36 */ /* 0x040fe20008000000 */
[C---:B------:R-:W-:Y:S02]  /*42420*/  LEA R68, P5, R69.reuse, R2, 0x1 ;  /* 0x0000000245447211 */ /* 0x040fe400078a08ff */
[----:B------:R-:W-:Y:S01]  /*42430*/  PRMT R3, R92, 0x7610, R3 ;  /* 0x000076105c037816 */ /* 0x000fe20000000003 */
[----:B------:R0:W-:Y:S01]  /*42440*/  @P2 STG.E.U16 desc[UR20][R70.64], R73 ;  /* 0x0000004946002986 */ /* 0x0001e2000c101514 */
[----:B------:R-:W-:Y:S02]  /*42450*/  LEA.HI.X.SX32 R69, R69, R0, 0x1, P5 ;  /* 0x0000000045457211 */ /* 0x000fe400028f0eff */
[----:B-----5:R-:W-:Y:S01]  /*42460*/  ISETP.LT.AND P2, PT, R79, UR4, !P1 ;  /* 0x000000044f007c0c */ /* 0x020fe2000cf41270 */
[----:B------:R-:W5:Y:S01]  /*42470*/  LDL.S16 R92, [R1+0xe8] ;  /* 0x0000e800015c7983 */ /* 0x000f620000100600 */
        /* <DEDUP_REMOVED lines=12> */
[----:B------:R-:W2:Y:S01]  /*42540*/  LDL.LU R78, [R1+0xef8] ;  /* 0x000ef800014e7983 */ /* 0x000ea20000300800 */
[----:B---3--:R-:W-:Y:S02]  /*42550*/  ISETP.LT.AND P4, PT, R77, UR7, !P1 ;  /* 0x000000074d007c0c */ /* 0x008fe4000cf81270 */
[----:B----4-:R-:W-:Y:S01]  /*42560*/  PRMT R73, R81, 0x7610, R73 ;  /* 0x0000761051497816 */ /* 0x010fe20000000049 */
[----:B------:R-:W3:Y:S01]  /*42570*/  LDL.LU.S16 R77, [R1+0xea] ;  /* 0x0000ea00014d7983 */ /* 0x000ee20000300600 */
[----:B------:R-:W-:Y:S01]  /*42580*/  VIADD R69, R72, UR5 ;  /* 0x0000000548457c36 */ /* 0x000fe20008000000 */
[----:B------:R-:W2:Y:S01]  /*42590*/  LDCU UR7, c[0x0][0x39c] ;  /* 0x00007380ff0777ac */ /* 0x000ea20008000800 */
[----:B------:R-:W-:Y:S01]  /*425a0*/  PRMT R3, R76, 0x7610, R3 ;  /* 0x000076104c037816 */ /* 0x000fe20000000003 */
[----:B------:R-:W4:Y:S04]  /*425b0*/  LDL.S16 R93, [R1+0xf0] ;  /* 0x0000f000015d7983 */ /* 0x000f280000100600 */
[----:B------:R-:W4:Y:S04]  /*425c0*/  LDL.LU R76, [R1+0xef4] ;  /* 0x000ef400014c7983 */ /* 0x000f280000300800 */
[----:B------:R0:W-:Y:S01]  /*425d0*/  @P0 STG.E.U16 desc[UR20][R70.64], R73 ;  /* 0x0000004946000986 */ /* 0x0001e2000c101514 */
[----:B-1----:R-:W-:Y:S01]  /*425e0*/  ISETP.LT.AND P0, PT, R75, UR4, !P1 ;  /* 0x000000044b007c0c */ /* 0x002fe2000cf01270 */
[C---:B------:R-:W-:Y:S01]  /*425f0*/  VIADD R72, R69.reuse, UR5 ;  /* 0x0000000545487c36 */ /* 0x040fe20008000000 */
[C---:B------:R-:W-:Y:S01]  /*42600*/  LEA R68, P5, R69.reuse, R2, 0x1 ;  /* 0x0000000245447211 */ /* 0x040fe200078a08ff */
[----:B------:R-:W4:Y:S01]  /*42610*/  LDL.LU.S16 R81, [R1+0xf2] ;  /* 0x0000f20001517983 */ /* 0x000f220000300600 */
[----:B------:R-:W1:Y:S03]  /*42620*/  LDCU UR4, c[0x0][0x39c] ;  /* 0x00007380ff0477ac */ /* 0x000e660008000800 */
[----:B------:R-:W4:Y:S01]  /*42630*/  LDL.LU R75, [R1+0x1198] ;  /* 0x00119800014b7983 */ /* 0x000f220000300800 */
[----:B------:R-:W-:-:S02]  /*42640*/  LEA.HI.X.SX32 R69, R69, R0, 0x1, P5 ;  /* 0x0000000045457211 */ /* 0x000fc400028f0eff */
[----:B0-----:R-:W-:-:S03]  /*42650*/  LEA R70, P5, R72, R2, 0x1 ;  /* 0x0000000248467211 */ /* 0x001fc600078a08ff */
[----:B------:R0:W-:Y:S01]  /*42660*/  @P2 STG.E.U16 desc[UR20][R68.64], R3 ;  /* 0x0000000344002986 */ /* 0x0001e2000c101514 */
[----:B-----5:R-:W-:Y:S01]  /*42670*/  ISETP.LT.AND P2, PT, R79, UR6, !P1 ;  /* 0x000000064f007c0c */ /* 0x020fe2000cf41270 */
[----:B------:R-:W5:Y:S01]  /*42680*/  LDCU UR6, c[0x0][0x39c] ;  /* 0x00007380ff0677ac */ /* 0x000f620008000800 */
[C---:B------:R-:W-:Y:S01]  /*42690*/  LEA.HI.X.SX32 R71, R72.reuse, R0, 0x1, P5 ;  /* 0x0000000048477211 */ /* 0x040fe200028f0eff */
[----:B------:R-:W4:Y:S01]  /*426a0*/  LDL.LU R79, [R1+0x1180] ;  /* 0x00118000014f7983 */ /* 0x000f220000300800 */
[----:B------:R-:W-:Y:S01]  /*426b0*/  VIADD R72, R72, UR5 ;  /* 0x0000000548487c36 */ /* 0x000fe20008000000 */
[----:B0-----:R-:W-:-:S03]  /*426c0*/  PRMT R3, R92, 0x7610, R3 ;  /* 0x000076105c037816 */ /* 0x001fc60000000003 */
[C---:B------:R-:W-:Y:S02]  /*426d0*/  VIADD R69, R72.reuse, UR5 ;  /* 0x0000000548457c36 */ /* 0x040fe40008000000 */
[----:B------:R0:W-:Y:S02]  /*426e0*/  @P3 STG.E.U16 desc[UR20][R70.64], R3 ;  /* 0x0000000346003986 */ /* 0x0001e4000c101514 */
[----:B0-----:R-:W-:-:S04]  /*426f0*/  LEA R70, P5, R72, R2, 0x1 ;  /* 0x0000000248467211 */ /* 0x001fc800078a08ff */
[----:B------:R-:W-:Y:S02]  /*42700*/  LEA.HI.X.SX32 R71, R72, R0, 0x1, P5 ;  /* 0x0000000048477211 */ /* 0x000fe400028f0eff */
[C---:B------:R-:W-:Y:S01]  /*42710*/  LEA R68, P5, R69.reuse, R2, 0x1 ;  /* 0x0000000245447211 */ /* 0x040fe200078a08ff */
[----:B------:R-:W-:-:S03]  /*42720*/  VIADD R72, R69, UR5 ;  /* 0x0000000545487c36 */ /* 0x000fc60008000000 */
[----:B------:R-:W-:Y:S02]  /*42730*/  LEA.HI.X.SX32 R69, R69, R0, 0x1, P5 ;  /* 0x0000000045457211 */ /* 0x000fe400028f0eff */
[----:B--2---:R-:W-:Y:S01]  /*42740*/  ISETP.LT.AND P3, PT, R78, UR7, !P1 ;  /* 0x000000074e007c0c */ /* 0x004fe2000cf61270 */
[----:B------:R-:W0:Y:S01]  /*42750*/  LDCU UR7, c[0x0][0x39c] ;  /* 0x00007380ff0777ac */ /* 0x000e220008000800 */
[----:B------:R-:W2:Y:S04]  /*42760*/  LDL.S16 R78, [R1+0xf8] ;  /* 0x0000f800014e7983 */ /* 0x000ea80000100600 */
[----:B------:R-:W2:Y:S01]  /*42770*/  LDL.LU.S16 R92, [R1+0xfa] ;  /* 0x0000fa00015c7983 */ /* 0x000ea20000300600 */
[----:B---3--:R-:W-:-:S03]  /*42780*/  PRMT R73, R77, 0x7610, R73 ;  /* 0x000076104d497816 */ /* 0x008fc60000000049 */
[----:B------:R-:W3:Y:S01]  /*42790*/  LDL.LU R77, [R1+0x1194] ;  /* 0x00119400014d7983 */ /* 0x000ee20000300800 */
[----:B----4-:R-:W-:-:S03]  /*427a0*/  PRMT R3, R93, 0x7610, R3 ;  /* 0x000076105d037816 */ /* 0x010fc60000000003 */
[----:B------:R4:W-:Y:S01]  /*427b0*/  @P4 STG.E.U16 desc[UR20][R70.64], R73 ;  /* 0x0000004946004986 */ /* 0x0009e2000c101514 */
[----:B-1----:R-:W-:Y:S01]  /*427c0*/  ISETP.LT.AND P4, PT, R76, UR4, !P1 ;  /* 0x000000044c007c0c */ /* 0x002fe2000cf81270 */
[----:B------:R-:W3:Y:S02]  /*427d0*/  LDCU UR4, c[0x0][0x39c] ;  /* 0x00007380ff0477ac */ /* 0x000ee40008000800 */
[----:B------:R-:W3:Y:S04]  /*427e0*/  LDL.S16 R93, [R1+0x10] ;  /* 0x00001000015d7983 */ /* 0x000ee80000100600 */
[----:B------:R-:W3:Y:S04]  /*427f0*/  LDL.LU R76, [R1+0x1190] ;  /* 0x00119000014c7983 */ /* 0x000ee80000300800 */
[----:B------:R1:W-:Y:S01]  /*42800*/  @P0 STG.E.U16 desc[UR20][R68.64], R3 ;  /* 0x0000000344000986 */ /* 0x0003e2000c101514 */
[----:B-----5:R-:W-:Y:S01]  /*42810*/  ISETP.LT.AND P0, PT, R75, UR6, !P1 ;  /* 0x000000064b007c0c */ /* 0x020fe2000cf01270 */
[----:B------:R-:W5:Y:S02]  /*42820*/  LDCU UR6, c[0x0][0x39c] ;  /* 0x00007380ff0677ac */ /* 0x000f640008000800 */
[----:B------:R-:W3:Y:S01]  /*42830*/  LDL.LU R75, [R1+0x1188] ;  /* 0x00118800014b7983 */ /* 0x000ee20000300800 */
[----:B----4-:R-:W-:-:S04]  /*42840*/  LEA R70, P5, R72, R2, 0x1 ;  /* 0x0000000248467211 */ /* 0x010fc800078a08ff */
[C---:B------:R-:W-:Y:S02]  /*42850*/  LEA.HI.X.SX32 R71, R72.reuse, R0, 0x1, P5 ;  /* 0x0000000048477211 */ /* 0x040fe400028f0eff */
[----:B-1----:R-:W-:Y:S01]  /*42860*/  PRMT R3, R81, 0x7610, R3 ;  /* 0x0000761051037816 */ /* 0x002fe20000000003 */
[----:B------:R-:W-:-:S04]  /*42870*/  VIADD R72, R72, UR5 ;  /* 0x0000000548487c36 */ /* 0x000fc80008000000 */
[----:B------:R1:W-:Y:S01]  /*42880*/  @P2 STG.E.U16 desc[UR20][R70.64], R3 ;  /* 0x0000000346002986 */ /* 0x0003e2000c101514 */
[----:B0-----:R-:W-:Y:S01]  /*42890*/  ISETP.LT.AND P2, PT, R79, UR7, !P1 ;  /* 0x000000074f007c0c */ /* 0x001fe2000cf41270 */
[C---:B------:R-:W-:Y:S01]  /*428a0*/  VIADD R69, R72.reuse, UR5 ;  /* 0x0000000548457c36 */ /* 0x040fe20008000000 */
[----:B------:R-:W0:Y:S01]  /*428b0*/  LDCU UR7, c[0x0][0x39c] ;  /* 0x00007380ff0777ac */ /* 0x000e220008000800 */
[----:B------:R-:W4:Y:S04]  /*428c0*/  LDL.LU.S16 R79, [R1+0x12] ;  /* 0x00001200014f7983 */ /* 0x000f280000300600 */
[----:B------:R-:W4:Y:S01]  /*428d0*/  LDL.S16 R81, [R1+0x14] ;  /* 0x0000140001517983 */ /* 0x000f220000100600 */
        /* <DEDUP_REMOVED lines=11> */
[----:B-1----:R-:W-:-:S04]  /*42990*/  LEA R70, P5, R72, R2, 0x1 ;  /* 0x0000000248467211 */ /* 0x002fc800078a08ff */
[----:B------:R-:W-:Y:S02]  /*429a0*/  LEA.HI.X.SX32 R71, R72, R0, 0x1, P5 ;  /* 0x0000000048477211 */ /* 0x000fe400028f0eff */
[----:B---3--:R-:W-:Y:S01]  /*429b0*/  ISETP.LT.AND P3, PT, R77, UR4, !P1 ;  /* 0x000000044d007c0c */ /* 0x008fe2000cf61270 */
[----:B------:R-:W2:Y:S01]  /*429c0*/  LDCU UR4, c[0x0][0x39c] ;  /* 0x00007380ff0477ac */ /* 0x000ea20008000800 */
[----:B------:R-:W3:Y:S01]  /*429d0*/  LDL.LU R77, [R1+0xf00] ;  /* 0x000f0000014d7983 */ /* 0x000ee20000300800 */
[----:B0-----:R-:W-:Y:S02]  /*429e0*/  PRMT R3, R93, 0x7610, R3 ;  /* 0x000076105d037816 */ /* 0x001fe40000000003 */
[----:B-----5:R-:W-:-:S03]  /*429f0*/  ISETP.LT.AND P4, PT, R76, UR6, !P1 ;  /* 0x000000064c007c0c */ /* 0x020fc6000cf81270 */
[----:B------:R0:W-:Y:S01]  /*42a00*/  @P0 STG.E.U16 desc[UR20][R70.64], R3 ;  /* 0x0000000346000986 */ /* 0x0001e2000c101514 */
[----:B------:R-:W-:Y:S01]  /*42a10*/  VIADD R72, R72, UR5 ;  /* 0x0000000548487c36 */ /* 0x000fe20008000000 */
[----:B------:R-:W3:Y:S02]  /*42a20*/  LDCU UR6, c[0x0][0x39c] ;  /* 0x00007380ff0677ac */ /* 0x000ee40008000800 */
[----:B------:R-:W5:Y:S01]  /*42a30*/  LDL.LU R76, [R1+0xf08] ;  /* 0x000f0800014c7983 */ /* 0x000f620000300800 */
[----:B------:R-:W-:Y:S01]  /*42a40*/  ISETP.LT.AND P0, PT, R75, UR7, !P1 ;  /* 0x000000074b007c0c */ /* 0x000fe2000cf01270 */
[----:B------:R-:W5:Y:S02]  /*42a50*/  LDCU UR7, c[0x0][0x39c] ;  /* 0x00007380ff0777ac */ /* 0x000f640008000800 */
[----:B------:R-:W5:Y:S01]  /*42a60*/  LDL.S16 R75, [R1+0x18] ;  /* 0x00001800014b7983 */ /* 0x000f620000100600 */
[C---:B------:R-:W-:Y:S01]  /*42a70*/  LEA R68, P5, R72.reuse, R2, 0x1 ;  /* 0x0000000248447211 */ /* 0x040fe200078a08ff */
[----:B0-----:R-:W-:-:S02]  /*42a80*/  VIADD R71, R72, UR5 ;  /* 0x0000000548477c36 */ /* 0x001fc40008000000 */
[----:B------:R-:W5:Y:S01]  /*42a90*/  LDL.LU.S16 R93, [R1+0x1a] ;  /* 0x00001a00015d7983 */ /* 0x000f620000300600 */
[----:B------:R-:W-:Y:S01]  /*42aa0*/  LEA.HI.X.SX32 R69, R72, R0, 0x1, P5 ;  /* 0x0000000048457211 */ /* 0x000fe200028f0eff */
[C---:B------:R-:W-:Y:S01]  /*42ab0*/  VIADD R3, R71.reuse, UR5 ;  /* 0x0000000547037c36 */ /* 0x040fe20008000000 */
        /* <DEDUP_REMOVED lines=21> */
[----:B------:R-:W5:Y:S01]  /*42c10*/  LDL.LU.S16 R76, [R1+0x1e] ;  /* 0x00001e00014c7983 */ /* 0x000f620000300600 */
[----:B------:R-:W3:Y:S03]  /*42c20*/  LDCU UR7, c[0x0][0x39c] ;  /* 0x00007380ff0777ac */ /* 0x000ee60008000800 */
[----:B------:R-:W5:Y:S04]  /*42c30*/  LDL.S16 R92, [R1+0x20] ;  /* 0x00002000015c7983 */ /* 0x000f680000100600 */
        /* <DEDUP_REMOVED lines=10> */
[----:B------:R-:W4:Y:S01]  /*42ce0*/  LDL.LU.S16 R93, [R1+0x22] ;  /* 0x00002200015d7983 */ /* 0x000f220000300600 */
        /* <DEDUP_REMOVED lines=13> */
[----:B------:R-:W2:Y:S04]  /*42dc0*/  LDL.LU R78, [R1+0x119c] ;  /* 0x00119c00014e7983 */ /* 0x000ea80000300800 */
[----:B------:R-:W2:Y:S01]  /*42dd0*/  LDL.S16 R81, [R1+0x24] ;  /* 0x0000240001517983 */ /* 0x000ea20000100600 */
[----:B---3--:R-:W-:Y:S01]  /*42de0*/  ISETP.LT.AND P3, PT, R77, UR7, !P1 ;  /* 0x000000074d007c0c */ /* 0x008fe2000cf61270 */
[----:B------:R-:W2:Y:S02]  /*42df0*/  LDCU UR7, c[0x0][0x39c] ;  /* 0x00007380ff0777ac */ /* 0x000ea40008000800 */
[----:B------:R-:W3:Y:S01]  /*42e00*/  LDL.LU.S16 R77, [R1+0x26] ;  /* 0x00002600014d7983 */ /* 0x000ee20000300600 */
[----:B-----5:R-:W-:-:S03]  /*42e10*/  PRMT R73, R76, 0x7610, R73 ;  /* 0x000076104c497816 */ /* 0x020fc60000000049 */
[----:B------:R-:W5:Y:S01]  /*42e20*/  LDL.LU R76, [R1+0xf10] ;  /* 0x000f1000014c7983 */ /* 0x000f620000300800 */
[----:B------:R-:W-:-:S03]  /*42e30*/  PRMT R72, R92, 0x7610, R72 ;  /* 0x000076105c487816 */ /* 0x000fc60000000048 */
[----:B------:R0:W-:Y:S01]  /*42e40*/  @P4 STG.E.U16 desc[UR20][R68.64], R73 ;  /* 0x0000004944004986 */ /* 0x0001e2000c101514 */
[----:B-1----:R-:W-:Y:S01]  /*42e50*/  ISETP.LT.AND P4, PT, R75, UR4, !P1 ;  /* 0x000000044b007c0c */ /* 0x002fe2000cf81270 */
[C---:B------:R-:W-:Y:S02]  /*42e60*/  VIADD R3, R71.reuse, UR5 ;  /* 0x0000000547037c36 */ /* 0x040fe40008000000 */
[----:B------:R-:W5:Y:S01]  /*42e70*/  LDL.S16 R92, [R1+0x28] ;  /* 0x00002800015c7983 */ /* 0x000f620000100600 */
[C---:B------:R-:W-:Y:S01]  /*42e80*/  LEA R70, P5, R71.reuse, R2, 0x1 ;  /* 0x0000000247467211 */ /* 0x040fe200078a08ff */
[----:B------:R-:W5:Y:S02]  /*42e90*/  LDCU UR4, c[0x0][0x39c] ;  /* 0x00007380ff0477ac */ /* 0x000f640008000800 */
[----:B------:R-:W5:Y:S01]  /*42ea0*/  LDL.LU R75, [R1+0xf0c] ;  /* 0x000f0c00014b7983 */ /* 0x000f620000300800 */
[----:B------:R-:W-:Y:S02]  /*42eb0*/  LEA.HI.X.SX32 R71, R71, R0, 0x1, P5 ;  /* 0x0000000047477211 */ /* 0x000fe400028f0eff */
[----:B0-----:R-:W-:-:S03]  /*42ec0*/  LEA R68, P5, R3, R2, 0x1 ;  /* 0x0000000203447211 */ /* 0x001fc600078a08ff */
[----:B------:R0:W-:Y:S01]  /*42ed0*/  @P0 STG.E.U16 desc[UR20][R70.64], R72 ;  /* 0x0000004846000986 */ /* 0x0001e2000c101514 */
[C---:B------:R-:W-:Y:S01]  /*42ee0*/  LEA.HI.X.SX32 R69, R3.reuse, R0, 0x1, P5 ;  /* 0x0000000003457211 */ /* 0x040fe200028f0eff */
[----:B------:R-:W-:Y:S01]  /*42ef0*/  VIADD R3, R3, UR5 ;  /* 0x0000000503037c36 */ /* 0x000fe20008000000 */
[----:B----4-:R-:W-:Y:S01]  /*42f00*/  ISETP.LT.AND P0, PT, R79, UR6, !P1 ;  /* 0x000000064f007c0c */ /* 0x010fe2000cf01270 */
[----:B------:R-:W1:Y:S01]  /*42f10*/  LDCU UR6, c[0x0][0x39c] ;  /* 0x00007380ff0677ac */ /* 0x000e620008000800 */
[----:B------:R-:W4:Y:S01]  /*42f20*/  LDL.LU R79, [R1+0x11c4] ;  /* 0x0011c400014f7983 */ /* 0x000f220000300800 */
        /* <DEDUP_REMOVED lines=9> */
[----:B------:R-:W4:Y:S01]  /*42fc0*/  LDCU UR7, c[0x0][0x39c] ;  /* 0x00007380ff0777ac */ /* 0x000f220008000800 */
[----:B------:R-:W2:Y:S01]  /*42fd0*/  LDL.LU.S16 R78, [R1+0x2a] ;  /* 0x00002a00014e7983 */ /* 0x000ea20000300600 */
[----:B------:R-:W-:-:S03]  /*42fe0*/  PRMT R73, R81, 0x7610, R73 ;  /* 0x0000761051497816 */ /* 0x000fc60000000049 */
[----:B------:R-:W2:Y:S04]  /*42ff0*/  LDL.S16 R93, [R1+0x2c] ;  /* 0x00002c00015d7983 */ /* 0x000ea80000100600 */
[----:B------:R0:W-:Y:S01]  /*43000*/  @P3 STG.E.U16 desc[UR20][R68.64], R73 ;  /* 0x0000004944003986 */ /* 0x0001e2000c101514 */
[----:B---3--:R-:W-:-:S03]  /*43010*/  PRMT R3, R77, 0x7610, R3 ;  /* 0x000076104d037816 */ /* 0x008fc60000000003 */
[----:B------:R-:W3:Y:S01]  /*43020*/  LDL.LU R77, [R1+0x11d0] ;  /* 0x0011d000014d7983 */ /* 0x000ee20000300800 */
        /* <DEDUP_REMOVED lines=8> */
[----:B0-----:R-:W-:-:S04]  /*430b0*/  LEA R68, P5, R72, R2, 0x1 ;  /* 0x0000000248447211 */ /* 0x001fc800078a08ff */
[C---:B------:R-:W-:Y:S01]  /*430c0*/  LEA.HI.X.SX32 R69, R72.reuse, R0, 0x1, P5 ;  /* 0x0000000048457211 */ /* 0x040fe200028f0eff */
[----:B------:R-:W-:Y:S01]  /*430d0*/  VIADD R72, R72, UR5 ;  /* 0x0000000548487c36 */ /* 0x000fe20008000000 */
[----:B----4-:R-:W-:-:S03]  /*430e0*/  PRMT R3, R92, 0x7610, R3 ;  /* 0x000076105c037816 */ /* 0x010fc60000000003 */
[C---:B------:R-:W-:Y:S02]  /*430f0*/  VIADD R71, R72.reuse, UR5 ;  /* 0x0000000548477c36 */ /* 0x040fe40008000000 */
[----:B------:R0:W-:Y:S01]  /*43100*/  @P0 STG.E.U16 desc[UR20][R68.64], R3 ;  /* 0x0000000344000986 */ /* 0x0001e2000c101514 */
[----:B------:R-:W-:Y:S01]  /*43110*/  ISETP.LT.AND P0, PT, R79, UR7, !P1 ;  /* 0x000000074f007c0c */ /* 0x000fe2000cf01270 */
[----:B------:R-:W4:Y:S02]  /*43120*/  LDCU UR7, c[0x0][0x39c] ;  /* 0x00007380ff0777ac */ /* 0x000f240008000800 */
[----:B------:R-:W4:Y:S04]  /*43130*/  LDL.S16 R79, [R1+0x30] ;  /* 0x00003000014f7983 */ /* 0x000f280000100600 */
        /* <DEDUP_REMOVED lines=23> */
[----:B----4-:R-:W-:Y:S01]  /*432b0*/  ISETP.LT.AND P4, PT, R75, UR7, !P1 ;  /* 0x000000074b007c0c */ /* 0x010fe2000cf81270 */
[C---:B------:R-:W-:Y:S02]  /*432c0*/  VIADD R71, R3.reuse, UR5 ;  /* 0x0000000503477c36 */ /* 0x040fe40008000000 */
[----:B------:R-:W4:Y:S01]  /*432d0*/  LDL.LU.S16 R75, [R1+0x36] ;  /* 0x00003600014b7983 */ /* 0x000f220000300600 */
[----:B------:R-:W5:Y:S01]  /*432e0*/  LDCU UR7, c[0x0][0x39c] ;  /* 0x00007380ff0777ac */ /* 0x000f620008000800 */
[----:B0-----:R-:W-:-:S02]  /*432f0*/  LEA R68, P5, R3, R2, 0x1 ;  /* 0x0000000203447211 */ /* 0x001fc400078a08ff */
[----:B------:R-:W5:Y:S01]  /*43300*/  LDL.S16 R81, [R1+0x74] ;  /* 0x0000740001517983 */ /* 0x000f620000100600 */
[----:B------:R-:W-:Y:S01]  /*43310*/  VIADD R72, R71, UR5 ;  /* 0x0000000547487c36 */ /* 0x000fe20008000000 */
[----:B------:R-:W-:Y:S02]  /*43320*/  LEA.HI.X.SX32 R69, R3, R0, 0x1, P5 ;  /* 0x0000000003457211 */ /* 0x000fe400028f0eff */
[----:B------:R-:W-:Y:S02]  /*43330*/  LEA R70, P5, R71, R2, 0x1 ;  /* 0x0000000247467211 */ /* 0x000fe400078a08ff */
[----:B------:R-:W-:Y:S02]  /*43340*/  PRMT R73, R79, 0x7610, R73 ;  /* 0x000076104f497816 */ /* 0x000fe40000000049 */
[----:B------:R-:W5:Y:S01]  /*43350*/  LDL.LU R79, [R1+0xf20] ;  /* 0x000f2000014f7983 */ /* 0x000f620000300800 */
[----:B------:R-:W-:Y:S02]  /*43360*/  LEA.HI.X.SX32 R71, R71, R0, 0x1, P5 ;  /* 0x0000000047477211 */ /* 0x000fe400028f0eff */
[----:B------:R-:W-:Y:S01]  /*43370*/  PRMT R3, R92, 0x7610, R3 ;  /* 0x000076105c037816 */ /* 0x000fe20000000003 */
[----:B------:R0:W-:Y:S04]  /*43380*/  @P0 STG.E.U16 desc[UR20][R68.64], R73 ;  /* 0x0000004944000986 */ /* 0x0001e8000c101514 */
[----:B------:R-:W5:Y:S04]  /*43390*/  LDL.LU.S16 R92, [R1+0x76] ;  /* 0x00007600015c7983 */ /* 0x000f680000300600 */
        /* <DEDUP_REMOVED lines=11> */
[----:B-----5:R-:W-:Y:S01]  /*43450*/  ISETP.LT.AND P3, PT, R76, UR7, !P1 ;  /* 0x000000074c007c0c */ /* 0x020fe2000cf61270 */
        /* <DEDUP_REMOVED lines=32> */
[----:B------:R-:W3:Y:S01]  /*43660*/  LDL.LU.S16 R77, [R1+0x86] ;  /* 0x00008600014d7983 */ /* 0x000ee20000300600 */
[----:B----4-:R-:W-:-:S03]  /*43670*/  PRMT R73, R76, 0x7610, R73 ;  /* 0x000076104c497816 */ /* 0x010fc60000000049 */
        /* <DEDUP_REMOVED lines=13> */
[C---:B------:R-:W-:Y:S01]  /*43750*/  LEA.HI.X.SX32 R69, R72.reuse, R0, 0x1, P5 ;  /* 0x0000000048457211 */ /* 0x040fe200028f0eff */
[----:B------:R-:W-:Y:S01]  /*43760*/  VIADD R72, R72, UR5 ;  /* 0x0000000548487c36 */ /* 0x000fe20008000000 */
[----:B-1----:R-:W-:Y:S01]  /*43770*/  ISETP.LT.AND P4, PT, R79, UR6, !P1 ;  /* 0x000000064f007c0c */ /* 0x002fe2000cf81270 */
[----:B------:R-:W1:Y:S01]  /*43780*/  LDCU UR6, c[0x0][0x39c] ;  /* 0x00007380ff0677ac */ /* 0x000e620008000800 */
[----:B------:R-:W4:Y:S01]  /*43790*/  LDL.LU R79, [R1+0xf2c] ;  /* 0x000f2c00014f7983 */ /* 0x000f220000300800 */
[----:B-----5:R-:W-:-:S03]  /*437a0*/  PRMT R3, R81, 0x7610, R3 ;  /* 0x0000761051037816 */ /* 0x020fc60000000003 */
[----:B------:R-:W5:Y:S01]  /*437b0*/  LDL.S16 R81, [R1+0x94] ;  /* 0x0000940001517983 */ /* 0x000f620000100600 */
[----:B------:R-:W-:-:S03]  /*437c0*/  VIADD R71, R72, UR5 ;  /* 0x0000000548477c36 */ /* 0x000fc60008000000 */
        /* <DEDUP_REMOVED lines=24> */
[----:B0-----:R-:W-:-:S03]  /*43950*/  PRMT R70, R93, 0x7610, R70 ;  /* 0x000076105d467816 */ /* 0x001fc60000000046 */
[----:B------:R-:W-:Y:S02]  /*43960*/  VIADD R71, R3, UR5 ;  /* 0x0000000503477c36 */ /* 0x000fe40008000000 */
[----:B------:R0:W-:Y:S01]  /*43970*/  @P4 STG.E.U16 desc[UR20][R68.64], R70 ;  /* 0x0000004644004986 */ /* 0x0001e2000c101514 */
[----:B------:R-:W-:Y:S01]  /*43980*/  ISETP.LT.AND P4, PT, R79, UR7, !P1 ;  /* 0x000000074f007c0c */ /* 0x000fe2000cf81270 */
[----:B------:R-:W4:Y:S02]  /*43990*/  LDCU UR7, c[0x0][0x39c] ;  /* 0x00007380ff0777ac */ /* 0x000f240008000800 */
[----:B------:R-:W3:Y:S01]  /*439a0*/  LDL.LU.S16 R79, [R1+0x9e] ;  /* 0x00009e00014f7983 */ /* 0x000ee20000300600 */
[----:B-----5:R-:W-:Y:S01]  /*439b0*/  PRMT R73, R81, 0x7610, R73 ;  /* 0x0000761051497816 */ /* 0x020fe20000000049 */
[----:B------:R-:W-:Y:S02]  /*439c0*/  VIADD R72, R71, UR5 ;  /* 0x0000000547487c36 */ /* 0x000fe40008000000 */
[----:B------:R-:W5:Y:S01]  /*439d0*/  LDL.S16 R93, [R1+0xa4] ;  /* 0x0000a400015d7983 */ /* 0x000f620000100600 */
[----:B0-----:R-:W-:-:S04]  /*439e0*/  LEA R68, P5, R3, R2, 0x1 ;  /* 0x0000000203447211 */ /* 0x001fc800078a08ff */
[----:B------:R-:W-:Y:S02]  /*439f0*/  LEA.HI.X.SX32 R69, R3, R0, 0x1, P5 ;  /* 0x0000000003457211 */ /* 0x000fe400028f0eff */
        /* <DEDUP_REMOVED lines=23> */
[----:B------:R-:W4:Y:S01]  /*43b70*/  LDL.LU.S16 R92, [R1+0xae] ;  /* 0x0000ae00015c7983 */ /* 0x000f220000300600 */
[C---:B------:R-:W-:Y:S01]  /*43b80*/  VIADD R3, R71.reuse, UR5 ;  /* 0x0000000547037c36 */ /* 0x040fe20008000000 */
[----:B------:R-:W-:Y:S02]  /*43b90*/  LEA.HI.X.SX32 R69, R72, R0, 0x1, P5 ;  /* 0x0000000048457211 */ /* 0x000fe400028f0eff */
        /* <DEDUP_REMOVED lines=10> */
[----:B--2---:R-:W-:Y:S02]  /*43c40*/  ISETP.LT.AND P4, PT, R78, UR4, !P1 ;  /* 0x000000044e007c0c */ /* 0x004fe4000cf81270 */
[----:B-1----:R-:W-:Y:S01]  /*43c50*/  PRMT R70, R81, 0x7610, R70 ;  /* 0x0000761051467816 */ /* 0x002fe20000000046 */
[----:B------:R-:W2:Y:S01]  /*43c60*/  LDL.LU R78, [R1+0xf40] ;  /* 0x000f4000014e7983 */ /* 0x000ea20000300800 */
[----:B---3--:R-:W-:-:S03]  /*43c70*/  ISETP.LT.AND P0, PT, R77, UR6, !P1 ;  /* 0x000000064d007c0c */ /* 0x008fc6000cf01270 */
[----:B------:R0:W-:Y:S01]  /*43c80*/  @P2 STG.E.U16 desc[UR20][R68.64], R70 ;  /* 0x0000004644002986 */ /* 0x0001e2000c101514 */
[----:B----4-:R-:W-:-:S03]  /*43c90*/  PRMT R73, R75, 0x7610, R73 ;  /* 0x000076104b497816 */ /* 0x010fc60000000049 */
[----:B------:R-:W3:Y:S01]  /*43ca0*/  LDL.LU R77, [R1+0x1228] ;  /* 0x00122800014d7983 */ /* 0x000ee20000300800 */
[----:B------:R-:W-:Y:S01]  /*43cb0*/  ISETP.LT.AND P2, PT, R76, UR7, !P1 ;  /* 0x000000074c007c0c */ /* 0x000fe2000cf41270 */
[----:B------:R-:W-:Y:S01]  /*43cc0*/  VIADD R3, R3, UR5 ;  /* 0x0000000503037c36 */ /* 0x000fe20008000000 */
[----:B------:R-:W1:Y:S01]  /*43cd0*/  LDCU UR4, c[0x0][0x39c] ;  /* 0x00007380ff0477ac */ /* 0x000e620008000800 */
[----:B------:R-:W4:Y:S01]  /*43ce0*/  LDL.LU.S16 R76, [R1+0xb6] ;  /* 0x0000b600014c7983 */ /* 0x000f220000300600 */
[----:B------:R-:W2:Y:S03]  /*43cf0*/  LDCU UR6, c[0x0][0x39c] ;  /* 0x00007380ff0677ac */ /* 0x000ea60008000800 */
[----:B------:R-:W4:Y:S01]  /*43d00*/  LDL.S16 R81, [R1+0xc4] ;  /* 0x0000c40001517983 */ /* 0x000f220000100600 */
[----:B------:R-:W3:Y:S03]  /*43d10*/  LDCU UR7, c[0x0][0x39c] ;  /* 0x00007380ff0777ac */ /* 0x000ee60008000800 */
        /* <DEDUP_REMOVED lines=8> */
[----:B------:R-:W-:-:S03]  /*43da0*/  LEA.HI.X.SX32 R71, R71, R0, 0x1, P5 ;  /* 0x0000000047477211 */ /* 0x000fc600028f0eff */
[----:B------:R-:W4:Y:S01]  /*43db0*/  LDL.LU.S16 R92, [R1+0xc6] ;  /* 0x0000c600015c7983 */ /* 0x000f220000300600 */
[----:B-1----:R-:W-:Y:S01]  /*43dc0*/  ISETP.LT.AND P3, PT, R79, UR4, !P1 ;  /* 0x000000044f007c0c */ /* 0x002fe2000cf61270 */
[----:B------:R-:W1:Y:S02]  /*43dd0*/  LDCU UR4, c[0x0][0x39c] ;  /* 0x00007380ff0477ac */ /* 0x000e640008000800 */
[----:B------:R5:W-:Y:S01]  /*43de0*/  @P4 STG.E.U16 desc[UR20][R70.64], R3 ;  /* 0x0000000346004986 */ /* 0x000be2000c101514 */
[----:B0-----:R-:W-:-:S03]  /*43df0*/  LEA R68, P5, R72, R2, 0x1 ;  /* 0x0000000248447211 */ /* 0x001fc600078a08ff */
[----:B------:R-:W4:Y:S01]  /*43e00*/  LDL.LU R79, [R1+0x1210] ;  /* 0x00121000014f7983 */ /* 0x000f220000300800 */
[C---:B------:R-:W-:Y:S01]  /*43e10*/  LEA.HI.X.SX32 R69, R72.reuse, R0, 0x1, P5 ;  /* 0x0000000048457211 */ /* 0x040fe200028f0eff */
[----:B------:R-:W-:Y:S01]  /*43e20*/  VIADD R72, R72, UR5 ;  /* 0x0000000548487c36 */ /* 0x000fe20008000000 */
[----:B-----5:R-:W-:-:S05]  /*43e30*/  PRMT R3, R93, 0x7610, R3 ;  /* 0x000076105d037816 */ /* 0x020fca0000000003 */
        /* <DEDUP_REMOVED lines=15> */
[----:B-1----:R-:W-:Y:S01]  /*43f30*/  ISETP.LT.AND P2, PT, R75, UR4, !P1 ;  /* 0x000000044b007c0c */ /* 0x002fe2000cf41270 */
[C---:B------:R-:W-:Y:S01]  /*43f40*/  VIADD R3, R71.reuse, UR5 ;  /* 0x0000000547037c36 */ /* 0x040fe20008000000 */
[C---:B------:R-:W-:Y:S01]  /*43f50*/  LEA R70, P5, R71.reuse, R2, 0x1 ;  /* 0x0000000247467211 */ /* 0x040fe200078a08ff */
[----:B------:R-:W5:Y:S01]  /*43f60*/  LDL.S16 R81, [R1+0xd4] ;  /* 0x0000d40001517983 */ /* 0x000f620000100600 */
[----:B------:R-:W5:Y:S03]  /*43f70*/  LDCU UR4, c[0x0][0x39c] ;  /* 0x00007380ff0477ac */ /* 0x000f660008000800 */
[----:B------:R-:W5:Y:S01]  /*43f80*/  LDL.LU R75, [R1+0x1224] ;  /* 0x00122400014b7983 */ /* 0x000f620000300800 */
[----:B------:R-:W-:Y:S02]  /*43f90*/  LEA.HI.X.SX32 R71, R71, R0, 0x1, P5 ;  /* 0x0000000047477211 */ /* 0x000fe400028f0eff */
[----:B0-----:R-:W-:-:S03]  /*43fa0*/  LEA R68, P5, R3, R2, 0x1 ;  /* 0x0000000203447211 */ /* 0x001fc600078a08ff */
[----:B------:R0:W-:Y:S01]  /*43fb0*/  @P3 STG.E.U16 desc[UR20][R70.64], R72 ;  /* 0x0000004846003986 */ /* 0x0001e2000c101514 */
[C---:B------:R-:W-:Y:S01]  /*43fc0*/  LEA.HI.X.SX32 R69, R3.reuse, R0, 0x1, P5 ;  /* 0x0000000003457211 */ /* 0x040fe200028f0eff */
[----:B------:R-:W-:Y:S01]  /*43fd0*/  VIADD R3, R3, UR5 ;  /* 0x0000000503037c36 */ /* 0x000fe20008000000 */
[----:B------:R-:W-:Y:S01]  /*43fe0*/  ISETP.LT.AND P3, PT, R79, UR6, !P1 ;  /* 0x000000064f007c0c */ /* 0x000fe2000cf61270 */
[----:B------:R-:W1:Y:S01]  /*43ff0*/  LDCU UR6, c[0x0][0x39c] ;  /* 0x00007380ff0677ac */ /* 0x000e620008000800 */
[----:B------:R-:W5:Y:S01]  /*44000*/  LDL.LU R79, [R1+0xf48] ;  /* 0x000f4800014f7983 */ /* 0x000f620000300800 */
        /* <DEDUP_REMOVED lines=25> */
[C---:B------:R-:W-:Y:S01]  /*441a0*/  LEA.HI.X.SX32 R69, R72.reuse, R0, 0x1, P5 ;  /* 0x0000000048457211 */ /* 0x040fe200028f0eff */
[----:B------:R-:W-:Y:S01]  /*441b0*/  VIADD R72, R72, UR5 ;  /* 0x0000000548487c36 */ /* 0x000fe20008000000 */
[----:B0-----:R-:W-:-:S03]  /*441c0*/  PRMT R3, R81, 0x7610, R3 ;  /* 0x0000761051037816 */ /* 0x001fc60000000003 */
[C---:B------:R-:W-:Y:S01]  /*441d0*/  VIADD R71, R72.reuse, UR5 ;  /* 0x0000000548477c36 */ /* 0x040fe20008000000 */
[----:B------:R-:W4:Y:S04]  /*441e0*/  LDL.S16 R81, [R1+0xe4] ;  /* 0x0000e40001517983 */ /* 0x000f280000100600 */
[----:B------:R0:W-:Y:S01]  /*441f0*/  @P3 STG.E.U16 desc[UR20][R68.64], R3 ;  /* 0x0000000344003986 */ /* 0x0001e2000c101514 */
[----:B------:R-:W-:Y:S01]  /*44200*/  ISETP.LT.AND P3, PT, R79, UR7, !P1 ;  /* 0x000000074f007c0c */ /* 0x000fe2000cf61270 */
[----:B------:R-:W1:Y:S02]  /*44210*/  LDCU UR7, c[0x0][0x39c] ;  /* 0x00007380ff0777ac */ /* 0x000e640008000800 */
        /* <DEDUP_REMOVED lines=14> */
[----:B---3--:R-:W-:Y:S02]  /*44300*/  ISETP.LT.AND P4, PT, R77, UR4, !P1 ;  /* 0x000000044d007c0c */ /* 0x008fe4000cf81270 */
[----:B-----5:R-:W-:Y:S01]  /*44310*/  PRMT R70, R93, 0x7610, R70 ;  /* 0x000076105d467816 */ /* 0x020fe20000000046 */
[----:B------:R-:W3:Y:S01]  /*44320*/  LDL.LU R77, [R1+0x1230] ;  /* 0x00123000014d7983 */ /* 0x000ee20000300800 */
[----:B-1----:R-:W-:-:S03]  /*44330*/  ISETP.LT.AND P0, PT, R76, UR6, !P1 ;  /* 0x000000064c007c0c */ /* 0x002fc6000cf01270 */
[----:B------:R0:W-:Y:S01]  /*44340*/  @P2 STG.E.U16 desc[UR20][R68.64], R70 ;  /* 0x0000004644002986 */ /* 0x0001e2000c101514 */
[----:B------:R-:W-:Y:S01]  /*44350*/  VIADD R3, R3, UR5 ;  /* 0x0000000503037c36 */ /* 0x000fe20008000000 */
[----:B------:R-:W2:Y:S02]  /*44360*/  LDCU UR4, c[0x0][0x39c] ;  /* 0x00007380ff0477ac */ /* 0x000ea40008000800 */
[----:B------:R-:W5:Y:S01]  /*44370*/  LDL.LU R76, [R1+0x1240] ;  /* 0x00124000014c7983 */ /* 0x000f620000300800 */
[----:B------:R-:W3:Y:S01]  /*44380*/  LDCU UR6, c[0x0][0x39c] ;  /* 0x00007380ff0677ac */ /* 0x000ee20008000800 */
[----:B------:R-:W-:Y:S02]  /*44390*/  ISETP.LT.AND P2, PT, R75, UR7, !P1 ;  /* 0x000000074b007c0c */ /* 0x000fe4000cf41270 */
[----:B------:R-:W5:Y:S01]  /*443a0*/  LDL.LU.S16 R75, [R1+0xee] ;  /* 0x0000ee00014b7983 */ /* 0x000f620000300600 */
[C---:B------:R-:W-:Y:S01]  /*443b0*/  VIADD R71, R3.reuse, UR5 ;  /* 0x0000000503477c36 */ /* 0x040fe20008000000 */
[----:B------:R-:W5:Y:S02]  /*443c0*/  LDCU UR7, c[0x0][0x39c] ;  /* 0x00007380ff0777ac */ /* 0x000f640008000800 */
[----:B------:R-:W5:Y:S01]  /*443d0*/  LDL.S16 R93, [R1+0xf4] ;  /* 0x0000f400015d7983 */ /* 0x000f620000100600 */
[----:B0-----:R-:W-:Y:S01]  /*443e0*/  LEA R68, P5, R3, R2, 0x1 ;  /* 0x0000000203447211 */ /* 0x001fe200078a08ff */
[----:B------:R-:W-:-:S02]  /*443f0*/  VIADD R72, R71, UR5 ;  /* 0x0000000547487c36 */ /* 0x000fc40008000000 */
[----:B------:R-:W5:Y:S01]  /*44400*/  LDL.LU R80, [R1+0x1238] ;  /* 0x0012380001507983 */ /* 0x000f620000300800 */
[----:B------:R-:W-:Y:S02]  /*44410*/  LEA.HI.X.SX32 R69, R3, R0, 0x1, P5 ;  /* 0x0000000003457211 */ /* 0x000fe400028f0eff */
[----:B------:R-:W-:Y:S02]  /*44420*/  LEA R70, P5, R71, R2, 0x1 ;  /* 0x0000000247467211 */ /* 0x000fe400078a08ff */
[----:B----4-:R-:W-:Y:S02]  /*44430*/  PRMT R73, R81, 0x7610, R73 ;  /* 0x0000761051497816 */ /* 0x010fe40000000049 */
[----:B------:R-:W-:Y:S02]  /*44440*/  LEA.HI.X.SX32 R71, R71, R0, 0x1, P5 ;  /* 0x0000000047477211 */ /* 0x000fe400028f0eff */
[----:B------:R-:W-:Y:S01]  /*44450*/  PRMT R3, R79, 0x7610, R3 ;  /* 0x000076104f037816 */ /* 0x000fe20000000003 */
[----:B------:R0:W-:Y:S04]  /*44460*/  @P3 STG.E.U16 desc[UR20][R68.64], R73 ;  /* 0x0000004944003986 */ /* 0x0001e8000c101514 */
[----:B------:R-:W4:Y:S04]  /*44470*/  LDL.LU.S16 R79, [R1+0xf6] ;  /* 0x0000f600014f7983 */ /* 0x000f280000300600 */
[----:B------:R1:W-:Y:S01]  /*44480*/  @P4 STG.E.U16 desc[UR20][R70.64], R3 ;  /* 0x0000000346004986 */ /* 0x0003e2000c101514 */
[----:B0-----:R-:W-:-:S04]  /*44490*/  LEA R68, P5, R72, R2, 0x1 ;  /* 0x0000000248447211 */ /* 0x001fc800078a08ff */
[C---:B------:R-:W-:Y:S01]  /*444a0*/  LEA.HI.X.SX32 R69, R72.reuse, R0, 0x1, P5 ;  /* 0x0000000048457211 */ /* 0x040fe200028f0eff */
[----:B------:R-:W-:-:S04]  /*444b0*/  VIADD R72, R72, UR5 ;  /* 0x0000000548487c36 */ /* 0x000fc80008000000 */
[----:B-1----:R-:W-:Y:S01]  /*444c0*/  VIADD R71, R72, UR5 ;  /* 0x0000000548477c36 */ /* 0x002fe20008000000 */
[----:B--2---:R-:W-:Y:S01]  /*444d0*/  ISETP.LT.AND P3, PT, R78, UR4, !P1 ;  /* 0x000000044e007c0c */ /* 0x004fe2000cf61270 */
[----:B------:R-:W0:Y:S01]  /*444e0*/  LDCU UR4, c[0x0][0x39c] ;  /* 0x00007380ff0477ac */ /* 0x000e220008000800 */
[----:B------:R-:W2:Y:S01]  /*444f0*/  LDL.LU R78, [R1+0xf64] ;  /* 0x000f6400014e7983 */ /* 0x000ea20000300800 */
[----:B------:R-:W-:-:S05]  /*44500*/  PRMT R3, R92, 0x7610, R3 ;  /* 0x000076105c037816 */ /* 0x000fca0000000003 */
[----:B------:R1:W-:Y:S02]  /*44510*/  @P0 STG.E.U16 desc[UR20][R68.64], R3 ;  /* 0x0000000344000986 */ /* 0x0003e4000c101514 */
[----:B-1----:R-:W-:-:S04]  /*44520*/  LEA R68, P5, R72, R2, 0x1 ;  /* 0x0000000248447211 */ /* 0x002fc800078a08ff */
[----:B------:R-:W-:Y:S02]  /*44530*/  LEA.HI.X.SX32 R69, R72, R0, 0x1, P5 ;  /* 0x0000000048457211 */ /* 0x000fe400028f0eff */
[----:B---3--:R-:W-:Y:S01]  /*44540*/  ISETP.LT.AND P4, PT, R77, UR6, !P1 ;  /* 0x000000064d007c0c */ /* 0x008fe2000cf81270 */
[----:B------:R-:W2:Y:S01]  /*44550*/  LDCU UR6, c[0x0][0x39c] ;  /* 0x00007380ff0677ac */ /* 0x000ea20008000800 */
[----:B------:R-:W3:Y:S01]  /*44560*/  LDL.LU R77, [R1+0xf5c] ;  /* 0x000f5c00014d7983 */ /* 0x000ee20000300800 */
[----:B-----5:R-:W-:Y:S02]  /*44570*/  ISETP.LT.AND P0, PT, R76, UR7, !P1 ;  /* 0x000000074c007c0c */ /* 0x020fe4000cf01270 */
[----:B------:R-:W-:Y:S01]  /*44580*/  PRMT R73, R75, 0x7610, R73 ;  /* 0x000076104b497816 */ /* 0x000fe20000000049 */
[----:B------:R-:W5:Y:S01]  /*44590*/  LDL.S16 R76, [R1+0xfc] ;  /* 0x0000fc00014c7983 */ /* 0x000f620000100600 */
[----:B------:R-:W-:-:S03]  /*445a0*/  PRMT R72, R93, 0x7610, R72 ;  /* 0x000076105d487816 */ /* 0x000fc60000000048 */
[----:B------:R-:W5:Y:S01]  /*445b0*/  LDL.LU.S16 R92, [R1+0xfe] ;  /* 0x0000fe00015c7983 */ /* 0x000f620000300600 */
[C---:B------:R-:W-:Y:S01]  /*445c0*/  LEA R70, P5, R71.reuse, R2, 0x1 ;  /* 0x0000000247467211 */ /* 0x040fe200078a08ff */
[C---:B------:R-:W-:Y:S01]  /*445d0*/  VIADD R3, R71.reuse, UR5 ;  /* 0x0000000547037c36 */ /* 0x040fe20008000000 */
[----:B------:R-:W3:Y:S01]  /*445e0*/  LDCU UR7, c[0x0][0x39c] ;  /* 0x00007380ff0777ac */ /* 0x000ee20008000800 */
[----:B------:R-:W5:Y:S04]  /*445f0*/  LDL.LU R75, [R1+0x1258] ;  /* 0x00125800014b7983 */ /* 0x000f680000300800 */
[----:B------:R-:W5:Y:S01]  /*44600*/  LDL.S16 R93, [R1+0x1dc] ;  /* 0x0001dc00015d7983 */ /* 0x000f620000100600 */
[----:B------:R-:W-:-:S03]  /*44610*/  LEA.HI.X.SX32 R71, R71, R0, 0x1, P5 ;  /* 0x0000000047477211 */ /* 0x000fc600028f0eff */
[----:B------:R1:W-:Y:S01]  /*44620*/  @P2 STG.E.U16 desc[UR20][R68.64], R73 ;  /* 0x0000004944002986 */ /* 0x0003e2000c101514 */
[----:B0-----:R-:W-:Y:S01]  /*44630*/  ISETP.LT.AND P2, PT, R80, UR4, !P1 ;  /* 0x0000000450007c0c */ /* 0x001fe2000cf41270 */
[----:B------:R-:W0:Y:S02]  /*44640*/  LDCU UR4, c[0x0][0x39c] ;  /* 0x00007380ff0477ac */ /* 0x000e240008000800 */
[----:B------:R-:W5:Y:S04]  /*44650*/  LDL.LU R80, [R1+0x1254] ;  /* 0x0012540001507983 */ /* 0x000f680000300800 */
[----:B------:R4:W-:Y:S01]  /*44660*/  @P3 STG.E.U16 desc[UR20][R70.64], R72 ;  /* 0x0000004846003986 */ /* 0x0009e2000c101514 */
[----:B-1----:R-:W-:-:S04]  /*44670*/  LEA R68, P5, R3, R2, 0x1 ;  /* 0x0000000203447211 */ /* 0x002fc800078a08ff */
[----:B------:R-:W-:Y:S02]  /*44680*/  LEA.HI.X.SX32 R69, R3, R0, 0x1, P5 ;  /* 0x0000000003457211 */ /* 0x000fe400028f0eff */
[----:B----4-:R-:W-:Y:S01]  /*44690*/  PRMT R71, R79, 0x7610, R71 ;  /* 0x000076104f477816 */ /* 0x010fe20000000047 */
[----:B------:R-:W-:-:S04]  /*446a0*/  VIADD R70, R3, UR5 ;  /* 0x0000000503467c36 */ /* 0x000fc80008000000 */
[----:B------:R1:W-:Y:S02]  /*446b0*/  @P4 STG.E.U16 desc[UR20][R68.64], R71 ;  /* 0x0000004744004986 */ /* 0x0003e4000c101514 */
[----:B-1----:R-:W-:-:S04]  /*446c0*/  LEA R68, P5, R70, R2, 0x1 ;  /* 0x0000000246447211 */ /* 0x002fc800078a08ff */
[C---:B------:R-:W-:Y:S01]  /*446d0*/  LEA.HI.X.SX32 R69, R70.reuse, R0, 0x1, P5 ;  /* 0x0000000046457211 */ /* 0x040fe200028f0eff */
[----:B------:R-:W-:-:S05]  /*446e0*/  VIADD R3, R70, UR5 ;  /* 0x0000000546037c36 */ /* 0x000fca0008000000 */
[C---:B------:R-:W-:Y:S01]  /*446f0*/  LEA R70, P5, R3.reuse, R2, 0x1 ;  /* 0x0000000203467211 */ /* 0x040fe200078a08ff */
[----:B------:R-:W-:-:S03]  /*44700*/  VIADD R73, R3, UR5 ;  /* 0x0000000503497c36 */ /* 0x000fc60008000000 */
[----:B------:R-:W-:Y:S02]  /*44710*/  LEA.HI.X.SX32 R71, R3, R0, 0x1, P5 ;  /* 0x0000000003477211 */ /* 0x000fe400028f0eff */
[----:B--2---:R-:W-:Y:S01]  /*44720*/  ISETP.LT.AND P3, PT, R78, UR6, !P1 ;  /* 0x000000064e007c0c */ /* 0x004fe2000cf61270 */
[----:B------:R-:W1:Y:S01]  /*44730*/  LDCU UR6, c[0x0][0x39c] ;  /* 0x00007380ff0677ac */ /* 0x000e620008000800 */
[----:B------:R-:W2:Y:S04]  /*44740*/  LDL.LU R78, [R1+0x1250] ;  /* 0x00125000014e7983 */ /* 0x000ea80000300800 */
[----:B------:R-:W4:Y:S01]  /*44750*/  LDL.LU.S16 R79, [R1+0x1de] ;  /* 0x0001de00014f7983 */ /* 0x000f220000300600 */
[----:B---3--:R-:W-:Y:S01]  /*44760*/  ISETP.LT.AND P4, PT, R77, UR7, !P1 ;  /* 0x000000074d007c0c */ /* 0x008fe2000cf81270 */
[----:B------:R-:W2:Y:S02]  /*44770*/  LDCU UR7, c[0x0][0x39c] ;  /* 0x00007380ff0777ac */ /* 0x000ea40008000800 */
[----:B------:R-:W3:Y:S01]  /*44780*/  LDL.S16 R77, [R1+0x1e0] ;  /* 0x0001e000014d7983 */ /* 0x000ee20000100600 */
[----:B-----5:R-:W-:-:S03]  /*44790*/  PRMT R74, R76, 0x7610, R74 ;  /* 0x000076104c4a7816 */ /* 0x020fc6000000004a */
[----:B------:R-:W5:Y:S01]  /*447a0*/  LDL.LU R76, [R1+0x125c] ;  /* 0x00125c00014c7983 */ /* 0x000f620000300800 */
[----:B------:R-:W-:-:S03]  /*447b0*/  PRMT R72, R92, 0x7610, R72 ;  /* 0x000076105c487816 */ /* 0x000fc60000000048 */
[----:B------:R1:W-:Y:S01]  /*447c0*/  @P0 STG.E.U16 desc[UR20][R68.64], R74 ;  /* 0x0000004a44000986 */ /* 0x0003e2000c101514 */
[----:B0-----:R-:W-:Y:S01]  /*447d0*/  ISETP.LT.AND P0, PT, R75, UR4, !P1 ;  /* 0x000000044b007c0c */ /* 0x001fe2000cf01270 */
[----:B------:R-:W5:Y:S02]  /*447e0*/  LDCU UR4, c[0x0][0x39c] ;  /* 0x00007380ff0477ac */ /* 0x000f640008000800 */
[----:B------:R-:W5:Y:S04]  /*447f0*/  LDL.LU.S16 R92, [R1+0x1e2] ;  /* 0x0001e200015c7983 */ /* 0x000f680000300600 */
[----:B------:R-:W5:Y:S01]  /*44800*/  LDL.LU R75, [R1+0x1248] ;  /* 0x00124800014b7983 */ /* 0x000f620000300800 */
[----:B------:R-:W-:-:S03]  /*44810*/  PRMT R3, R93, 0x7610, R3 ;  /* 0x000076105d037816 */ /* 0x000fc60000000003 */
[----:B-1----:R-:W5:Y:S04]  /*44820*/  LDL.LU R74, [R1+0x124c] ;  /* 0x00124c00014a7983 */ /* 0x002f680000300800 */
[----:B------:R-:W5:Y:S04]  /*44830*/  LDL.S16 R81, [R1+0x1e4] ;  /* 0x0001e40001517983 */ /* 0x000f680000100600 */
[----:B------:R-:W5:Y:S01]  /*44840*/  LDL.LU.S16 R93, [R1+0x1e6] ;  /* 0x0001e600015d7983 */ /* 0x000f620000300600 */
[----:B------:R-:W-:-:S03]  /*44850*/  LEA R68, P5, R73, R2, 0x1 ;  /* 0x0000000249447211 */ /* 0x000fc600078a08ff */
[----:B------:R0:W-:Y:S01]  /*44860*/  @P2 STG.E.U16 desc[UR20][R70.64], R72 ;  /* 0x0000004846002986 */ /* 0x0001e2000c101514 */
[C---:B------:R-:W-:Y:S01]  /*44870*/  LEA.HI.X.SX32 R69, R73.reuse, R0, 0x1, P5 ;  /* 0x0000000049457211 */ /* 0x040fe200028f0eff */
[----:B------:R-:W-:Y:S01]  /*44880*/  VIADD R73, R73, UR5 ;  /* 0x0000000549497c36 */ /* 0x000fe20008000000 */
[----:B------:R-:W-:Y:S01]  /*44890*/  ISETP.LT.AND P2, PT, R80, UR6, !P1 ;  /* 0x0000000650007c0c */ /* 0x000fe2000cf41270 */
[----:B------:R-:W1:Y:S01]  /*448a0*/  LDCU UR6, c[0x0][0x39c] ;  /* 0x00007380ff0677ac */ /* 0x000e620008000800 */
[----:B------:R-:W5:Y:S04]  /*448b0*/  LDL.LU R80, [R1+0xf6c] ;  /* 0x000f6c0001507983 */ /* 0x000f680000300800 */
[----:B------:R1:W-:Y:S01]  /*448c0*/  @P3 STG.E.U16 desc[UR20][R68.64], R3 ;  /* 0x0000000344003986 */ /* 0x0003e2000c101514 */
[C---:B0-----:R-:W-:Y:S01]  /*448d0*/  VIADD R71, R73.reuse, UR5 ;  /* 0x0000000549477c36 */ /* 0x041fe20008000000 */
[----:B-1----:R-:W-:-:S04]  /*448e0*/  LEA R68, P5, R73, R2, 0x1 ;  /* 0x0000000249447211 */ /* 0x002fc800078a08ff */
[----:B------:R-:W-:Y:S02]  /*448f0*/  LEA.HI.X.SX32 R69, R73, R0, 0x1, P5 ;  /* 0x0000000049457211 */ /* 0x000fe400028f0eff */
[C---:B------:R-:W-:Y:S01]  /*44900*/  LEA R70, P5, R71.reuse, R2, 0x1 ;  /* 0x0000000247467211 */ /* 0x040fe200078a08ff */
[----:B------:R-:W-:-:S03]  /*44910*/  VIADD R3, R71, UR5 ;  /* 0x0000000547037c36 */ /* 0x000fc60008000000 */
[----:B------:R-:W-:Y:S02]  /*44920*/  LEA.HI.X.SX32 R71, R71, R0, 0x1, P5 ;  /* 0x0000000047477211 */ /* 0x000fe400028f0eff */
[----:B--2---:R-:W-:Y:S01]  /*44930*/  ISETP.LT.AND P3, PT, R78, UR7, !P1 ;  /* 0x000000074e007c0c */ /* 0x004fe2000cf61270 */
[----:B------:R-:W0:Y:S01]  /*44940*/  LDCU UR7, c[0x0][0x39c] ;  /* 0x00007380ff0777ac */ /* 0x000e220008000800 */
[----:B------:R-:W2:Y:S01]  /*44950*/  LDL.S16 R78, [R1+0x1e8] ;  /* 0x0001e800014e7983 */ /* 0x000ea20000100600 */
[----:B----4-:R-:W-:-:S05]  /*44960*/  PRMT R73, R79, 0x7610, R73 ;  /* 0x000076104f497816 */ /* 0x010fca0000000049 */
[----:B------:R1:W-:Y:S02]  /*44970*/  @P4 STG.E.U16 desc[UR20][R68.64], R73 ;  /* 0x0000004944004986 */ /* 0x0003e4000c101514 */
[----:B-1----:R-:W-:-:S04]  /*44980*/  LEA R68, P5, R3, R2, 0x1 ;  /* 0x0000000203447211 */ /* 0x002fc800078a08ff */
[C---:B------:R-:W-:Y:S01]  /*44990*/  LEA.HI.X.SX32 R69, R3.reuse, R0, 0x1, P5 ;  /* 0x0000000003457211 */ /* 0x040fe200028f0eff */
[----:B------:R-:W-:Y:S01]  /*449a0*/  VIADD R3, R3, UR5 ;  /* 0x0000000503037c36 */ /* 0x000fe20008000000 */
[----:B---3--:R-:W-:-:S05]  /*449b0*/  PRMT R72, R77, 0x7610, R72 ;  /* 0x000076104d487816 */ /* 0x008fca0000000048 */
[----:B------:R1:W-:Y:S01]  /*449c0*/  @P0 STG.E.U16 desc[UR20][R70.64], R72 ;  /* 0x0000004846000986 */ /* 0x0003e2000c101514 */
[----:B-----5:R-:W-:Y:S01]  /*449d0*/  ISETP.LT.AND P4, PT, R76, UR4, !P1 ;  /* 0x000000044c007c0c */ /* 0x020fe2000cf81270 */
[----:B------:R-:W3:Y:S02]  /*449e0*/  LDCU UR4, c[0x0][0x39c] ;  /* 0x00007380ff0477ac */ /* 0x000ee40008000800 */
[----:B------:R-:W4:Y:S01]  /*449f0*/  LDL.LU R76, [R1+0xf60] ;  /* 0x000f6000014c7983 */ /* 0x000f220000300800 */
[----:B------:R-:W-:Y:S01]  /*44a00*/  ISETP.LT.AND P0, PT, R75, UR6, !P1 ;  /* 0x000000064b007c0c */ /* 0x000fe2000cf01270 */
[C---:B-1----:R-:W-:Y:S02]  /*44a10*/  VIADD R71, R3.reuse, UR5 ;  /* 0x0000000503477c36 */ /* 0x042fe40008000000 */
[----:B------:R-:W5:Y:S01]  /*44a20*/  LDL.LU R75, [R1+0x1274] ;  /* 0x00127400014b7983 */ /* 0x000f620000300800 */
[----:B------:R-:W-:Y:S01]  /*44a30*/  PRMT R70, R92, 0x7610, R70 ;  /* 0x000076105c467816 */ /* 0x000fe20000000046 */
[----:B------:R-:W4:Y:S02]  /*44a40*/  LDCU UR6, c[0x0][0x39c] ;  /* 0x00007380ff0677ac */ /* 0x000f240008000800 */
[----:B------:R-:W5:Y:S04]  /*44a50*/  LDL.LU.S16 R79, [R1+0x1ea] ;  /* 0x0001ea00014f7983 */ /* 0x000f680000300600 */
[----:B------:R-:W5:Y:S04]  /*44a60*/  LDL.S16 R92, [R1+0x1ec] ;  /* 0x0001ec00015c7983 */ /* 0x000f680000100600 */
[----:B------:R1:W-:Y:S04]  /*44a70*/  @P2 STG.E.U16 desc[UR20][R68.64], R70 ;  /* 0x0000004644002986 */ /* 0x0003e8000c101514 */
[----:B------:R-:W5:Y:S01]  /*44a80*/  LDL.LU R77, [R1+0x126c] ;  /* 0x00126c00014d7983 */ /* 0x000f620000300800 */
[----:B-1----:R-:W-:-:S04]  /*44a90*/  LEA R68, P5, R3, R2, 0x1 ;  /* 0x0000000203447211 */ /* 0x002fc800078a08ff */
[----:B------:R-:W-:Y:S02]  /*44aa0*/  LEA.HI.X.SX32 R69, R3, R0, 0x1, P5 ;  /* 0x0000000003457211 */ /* 0x000fe400028f0eff */
[----:B------:R-:W-:Y:S02]  /*44ab0*/  PRMT R3, R93, 0x7610, R3 ;  /* 0x000076105d037816 */ /* 0x000fe40000000003 */
[----:B------:R-:W5:Y:S01]  /*44ac0*/  LDL.LU.S16 R93, [R1+0x1ee] ;  /* 0x0001ee00015d7983 */ /* 0x000f620000300600 */
[----:B0-----:R-:W-:Y:S01]  /*44ad0*/  ISETP.LT.AND P2, PT, R74, UR7, !P1 ;  /* 0x000000074a007c0c */ /* 0x001fe2000cf41270 */
[----:B------:R-:W5:Y:S02]  /*44ae0*/  LDCU UR7, c[0x0][0x39c] ;  /* 0x00007380ff0777ac */ /* 0x000f640008000800 */
[----:B------:R-:W5:Y:S01]  /*44af0*/  LDL.LU R74, [R1+0x1280] ;  /* 0x00128000014a7983 */ /* 0x000f620000300800 */
[C---:B------:R-:W-:Y:S01]  /*44b00*/  LEA R70, P5, R71.reuse, R2, 0x1 ;  /* 0x0000000247467211 */ /* 0x040fe200078a08ff */
[----:B------:R-:W-:Y:S01]  /*44b10*/  VIADD R72, R71, UR5 ;  /* 0x0000000547487c36 */ /* 0x000fe20008000000 */
[----:B------:R-:W-:-:S02]  /*44b20*/  PRMT R73, R81, 0x7610, R73 ;  /* 0x0000761051497816 */ /* 0x000fc40000000049 */
[----:B------:R-:W-:-:S03]  /*44b30*/  LEA.HI.X.SX32 R71, R71, R0, 0x1, P5 ;  /* 0x0000000047477211 */ /* 0x000fc600028f0eff */
[----:B------:R0:W-:Y:S04]  /*44b40*/  @P3 STG.E.U16 desc[UR20][R68.64], R73 ;  /* 0x0000004944003986 */ /* 0x0001e8000c101514 */
[----:B------:R1:W-:Y:S01]  /*44b50*/  @P4 STG.E.U16 desc[UR20][R70.64], R3 ;  /* 0x0000000346004986 */ /* 0x0003e2000c101514 */
[----:B0-----:R-:W-:-:S04]  /*44b60*/  LEA R68, P5, R72, R2, 0x1 ;  /* 0x0000000248447211 */ /* 0x001fc800078a08ff */
[C---:B------:R-:W-:Y:S01]  /*44b70*/  LEA.HI.X.SX32 R69, R72.reuse, R0, 0x1, P5 ;  /* 0x0000000048457211 */ /* 0x040fe200028f0eff */
[----:B------:R-:W-:Y:S01]  /*44b80*/  VIADD R72, R72, UR5 ;  /* 0x0000000548487c36 */ /* 0x000fe20008000000 */
[----:B---3--:R-:W-:Y:S01]  /*44b90*/  ISETP.LT.AND P3, PT, R80, UR4, !P1 ;  /* 0x0000000450007c0c */ /* 0x008fe2000cf61270 */
[----:B------:R-:W0:Y:S02]  /*44ba0*/  LDCU UR4, c[0x0][0x39c] ;  /* 0x00007380ff0477ac */ /* 0x000e240008000800 */
[----:B-1----:R-:W-:Y:S01]  /*44bb0*/  VIADD R71, R72, UR5 ;  /* 0x0000000548477c36 */ /* 0x002fe20008000000 */
[----:B--2---:R-:W-:-:S05]  /*44bc0*/  PRMT R3, R78, 0x7610, R3 ;  /* 0x000076104e037816 */ /* 0x004fca0000000003 */
[----:B------:R1:W-:Y:S02]  /*44bd0*/  @P0 STG.E.U16 desc[UR20][R68.64], R3 ;  /* 0x0000000344000986 */ /* 0x0003e4000c101514 */
[----:B-1----:R-:W-:-:S04]  /*44be0*/  LEA R68, P5, R72, R2, 0x1 ;  /* 0x0000000248447211 */ /* 0x002fc800078a08ff */
[----:B------:R-:W-:Y:S02]  /*44bf0*/  LEA.HI.X.SX32 R69, R72, R0, 0x1, P5 ;  /* 0x0000000048457211 */ /* 0x000fe400028f0eff */
[C---:B------:R-:W-:Y:S01]  /*44c00*/  LEA R70, P5, R71.reuse, R2, 0x1 ;  /* 0x0000000247467211 */ /* 0x040fe200078a08ff */
[----:B------:R-:W-:-:S03]  /*44c10*/  VIADD R3, R71, UR5 ;  /* 0x0000000547037c36 */ /* 0x000fc60008000000 */
[----:B------:R-:W-:Y:S02]  /*44c20*/  LEA.HI.X.SX32 R71, R71, R0, 0x1, P5 ;  /* 0x0000000047477211 */ /* 0x000fe400028f0eff */
[----:B----4-:R-:W-:Y:S01]  /*44c30*/  ISETP.LT.AND P4, PT, R76, UR6, !P1 ;  /* 0x000000064c007c0c */ /* 0x010fe2000cf81270 */
[----:B------:R-:W1:Y:S01]  /*44c40*/  LDCU UR6, c[0x0][0x39c] ;  /* 0x00007380ff0677ac */ /* 0x000e620008000800 */
[----:B------:R-:W2:Y:S01]  /*44c50*/  LDL.LU R76, [R1+0x1264] ;  /* 0x00126400014c7983 */ /* 0x000ea20000300800 */
[----:B-----5:R-:W-:Y:S01]  /*44c60*/  ISETP.LT.AND P0, PT, R75, UR7, !P1 ;  /* 0x000000074b007c0c */ /* 0x020fe2000cf01270 */
[----:B------:R-:W2:Y:S02]  /*44c70*/  LDCU UR7, c[0x0][0x39c] ;  /* 0x00007380ff0777ac */ /* 0x000ea40008000800 */
[----:B------:R-:W3:Y:S01]  /*44c80*/  LDL.LU R75, [R1+0x1268] ;  /* 0x00126800014b7983 */ /* 0x000ee20000300800 */
[----:B------:R-:W-:Y:S02]  /*44c90*/  PRMT R73, R79, 0x7610, R73 ;  /* 0x000076104f497816 */ /* 0x000fe40000000049 */
[----:B------:R-:W-:-:S03]  /*44ca0*/  PRMT R72, R92, 0x7610, R72 ;  /* 0x000076105c487816 */ /* 0x000fc60000000048 */
[----:B------:R4:W-:Y:S04]  /*44cb0*/  @P2 STG.E.U16 desc[UR20][R68.64], R73 ;  /* 0x0000004944002986 */ /* 0x0009e8000c101514 */
[----:B------:R5:W-:Y:S04]  /*44cc0*/  @P3 STG.E.U16 desc[UR20][R70.64], R72 ;  /* 0x0000004846003986 */ /* 0x000be8000c101514 */
[----:B----4-:R-:W4:Y:S04]  /*44cd0*/  LDL.LU R73, [R1+0x1288] ;  /* 0x0012880001497983 */ /* 0x010f280000300800 */
[----:B-----5:R-:W5:Y:S01]  /*44ce0*/  LDL.LU R72, [R1+0xf68] ;  /* 0x000f680001487983 */ /* 0x020f620000300800 */
[C---:B------:R-:W-:Y:S01]  /*44cf0*/  LEA R68, P5, R3.reuse, R2, 0x1 ;  /* 0x0000000203447211 */ /* 0x040fe200078a08ff */
[----:B------:R-:W-:Y:S01]  /*44d00*/  VIADD R70, R3, UR5 ;  /* 0x0000000503467c36 */ /* 0x000fe20008000000 */
[----:B------:R-:W-:-:S02]  /*44d10*/  F2FP.BF16.F32.PACK_AB R71, R5, R4 ;  /* 0x000000040547723e */ /* 0x000fc400000010ff */
[----:B------:R-:W-:Y:S02]  /*44d20*/  LEA.HI.X.SX32 R69, R3, R0, 0x1, P5 ;  /* 0x0000000003457211 */ /* 0x000fe400028f0eff */
[----:B------:R-:W-:Y:S02]  /*44d30*/  PRMT R3, R93, 0x7610, R3 ;  /* 0x000076105d037816 */ /* 0x000fe40000000003 */
[----:B------:R-:W-:Y:S02]  /*44d40*/  LEA R4, P5, R70, R2, 0x1 ;  /* 0x0000000246047211 */ /* 0x000fe400078a08ff */
[----:B-1----:R-:W-:Y:S01]  /*44d50*/  ISETP.LT.AND P3, PT, R74, UR6, !P1 ;  /* 0x000000064a007c0c */ /* 0x002fe2000cf61270 */
[----:B------:R1:W-:Y:S01]  /*44d60*/  @P4 STG.E.U16 desc[UR20][R68.64], R3 ;  /* 0x0000000344004986 */ /* 0x0003e2000c101514 */
[C---:B------:R-:W-:Y:S01]  /*44d70*/  LEA.HI.X.SX32 R5, R70.reuse, R0, 0x1, P5 ;  /* 0x0000000046057211 */ /* 0x040fe200028f0eff */
[----:B------:R-:W4:Y:S02]  /*44d80*/  LDCU UR6, c[0x0][0x39c] ;  /* 0x00007380ff0677ac */ /* 0x000f240008000800 */
[----:B------:R-:W5:Y:S01]  /*44d90*/  LDL.LU R74, [R1+0xf70] ;  /* 0x000f7000014a7983 */ /* 0x000f620000300800 */
[----:B-1----:R-:W-:-:S03]  /*44da0*/  VIADD R3, R70, UR5 ;  /* 0x0000000546037c36 */ /* 0x002fc60008000000 */
[----:B------:R-:W5:Y:S01]  /*44db0*/  LDL.LU R70, [R1+0x1284] ;  /* 0x0012840001467983 */ /* 0x000f620000300800 */
[----:B0-----:R-:W-:Y:S01]  /*44dc0*/  ISETP.LT.AND P2, PT, R77, UR4, !P1 ;  /* 0x000000044d007c0c */ /* 0x001fe2000cf41270 */
[----:B------:R-:W3:Y:S01]  /*44dd0*/  LDCU UR4, c[0x0][0x39c] ;  /* 0x00007380ff0477ac */ /* 0x000ee20008000800 */
[C---:B------:R-:W-:Y:S01]  /*44de0*/  LEA R68, P5, R3.reuse, R2, 0x1 ;  /* 0x0000000203447211 */ /* 0x040fe200078a08ff */
[----:B------:R0:W-:Y:S03]  /*44df0*/  @P0 STG.E.U16 desc[UR20][R4.64], R71 ;  /* 0x0000004704000986 */ /* 0x0001e6000c101514 */
[C---:B------:R-:W-:Y:S01]  /*44e00*/  LEA.HI.X.SX32 R69, R3.reuse, R0, 0x1, P5 ;  /* 0x0000000003457211 */ /* 0x040fe200028f0eff */
[----:B------:R-:W-:Y:S01]  /*44e10*/  VIADD R3, R3, UR5 ;  /* 0x0000000503037c36 */ /* 0x000fe20008000000 */
[----:B0-----:R-:W-:-:S05]  /*44e20*/  PRMT R4, R71, 0x7632, R4 ;  /* 0x0000763247047816 */ /* 0x001fca0000000004 */
[----:B------:R0:W-:Y:S01]  /*44e30*/  @P2 STG.E.U16 desc[UR20][R68.64], R4 ;  /* 0x0000000444002986 */ /* 0x0001e2000c101514 */
[----:B------:R-:W-:Y:S01]  /*44e40*/  F2FP.BF16.F32.PACK_AB R7, R7, R6 ;  /* 0x000000060707723e */ /* 0x000fe200000010ff */
[C---:B0-----:R-:W-:Y:S01]  /*44e50*/  VIADD R68, R3.reuse, UR5 ;  /* 0x0000000503447c36 */ /* 0x041fe20008000000 */
[----:B------:R-:W-:-:S04]  /*44e60*/  LEA R4, P2, R3, R2, 0x1 ;  /* 0x0000000203047211 */ /* 0x000fc800078408ff */
[C---:B------:R-:W-:Y:S02]  /*44e70*/  LEA R6, P5, R68.reuse, R2, 0x1 ;  /* 0x0000000244067211 */ /* 0x040fe400078a08ff */
[-C--:B------:R-:W-:Y:S02]  /*44e80*/  LEA.HI.X.SX32 R5, R3, R0.reuse, 0x1, P2 ;  /* 0x0000000003057211 */ /* 0x080fe400010f0eff */
[C---:B------:R-:W-:Y:S02]  /*44e90*/  PRMT R3, R7.reuse, 0x7610, R3 ;  /* 0x0000761007037816 */ /* 0x040fe40000000003 */
[----:B------:R-:W-:Y:S02]  /*44ea0*/  PRMT R69, R7, 0x7632, R69 ;  /* 0x0000763207457816 */ /* 0x000fe40000000045 */
[C---:B------:R-:W-:Y:S01]  /*44eb0*/  LEA.HI.X.SX32 R7, R68.reuse, R0, 0x1, P5 ;  /* 0x0000000044077211 */ /* 0x040fe200028f0eff */
[----:B------:R-:W-:Y:S01]  /*44ec0*/  VIADD R68, R68, UR5 ;  /* 0x0000000544447c36 */ /* 0x000fe20008000000 */
[----:B------:R0:W-:Y:S01]  /*44ed0*/  @P3 STG.E.U16 desc[UR20][R4.64], R3 ;  /* 0x0000000304003986 */ /* 0x0001e2000c101514 */
[----:B------:R-:W-:-:S02]  /*44ee0*/  F2FP.BF16.F32.PACK_AB R8, R9, R8 ;  /* 0x000000080908723e */ /* 0x000fc400000010ff */
[----:B------:R-:W-:Y:S02]  /*44ef0*/  F2FP.BF16.F32.PACK_AB R10, R11, R10 ;  /* 0x0000000a0b0a723e */ /* 0x000fe400000010ff */
[----:B------:R-:W-:Y:S02]  /*44f00*/  PRMT R9, R8, 0x7632, R9 ;  /* 0x0000763208097816 */ /* 0x000fe40000000009 */
[----:B--2---:R-:W-:Y:S01]  /*44f10*/  ISETP.LT.AND P4, PT, R76, UR7, !P1 ;  /* 0x000000074c007c0c */ /* 0x004fe2000cf81270 */
[----:B------:R-:W1:Y:S01]  /*44f20*/  LDCU UR7, c[0x0][0x39c] ;  /* 0x00007380ff0777ac */ /* 0x000e620008000800 */
[----:B---3--:R-:W-:Y:S01]  /*44f30*/  ISETP.LT.AND P0, PT, R75, UR4, !P1 ;  /* 0x000000044b007c0c */ /* 0x008fe2000cf01270 */
[----:B------:R-:W5:Y:S10]  /*44f40*/  LDCU UR4, c[0x0][0x39c] ;  /* 0x00007380ff0477ac */ /* 0x000f740008000800 */
[----:B------:R-:W-:Y:S01]  /*44f50*/  @P4 STG.E.U16 desc[UR20][R6.64], R69 ;  /* 0x0000004506004986 */ /* 0x000fe2000c101514 */
[----:B0-----:R-:W-:-:S04]  /*44f60*/  LEA R4, P4, R68, R2, 0x1 ;  /* 0x0000000244047211 */ /* 0x001fc800078808ff */
[C---:B------:R-:W-:Y:S01]  /*44f70*/  LEA.HI.X.SX32 R5, R68.reuse, R0, 0x1, P4 ;  /* 0x0000000044057211 */ /* 0x040fe200020f0eff */
[----:B------:R-:W-:-:S04]  /*44f80*/  VIADD R68, R68, UR5 ;  /* 0x0000000544447c36 */ /* 0x000fc80008000000 */
[----:B------:R-:W-:Y:S01]  /*44f90*/  VIADD R3, R68, UR5 ;  /* 0x0000000544037c36 */ /* 0x000fe20008000000 */
[----:B------:R0:W-:Y:S01]  /*44fa0*/  @P0 STG.E.U16 desc[UR20][R4.64], R8 ;  /* 0x0000000804000986 */ /* 0x0001e2000c101514 */
[----:B----4-:R-:W-:Y:S01]  /*44fb0*/  ISETP.LT.AND P2, PT, R73, UR6, !P1 ;  /* 0x0000000649007c0c */ /* 0x010fe2000cf41270 */
[----:B------:R-:W2:Y:S02]  /*44fc0*/  LDCU UR6, c[0x0][0x39c] ;  /* 0x00007380ff0677ac */ /* 0x000ea40008000800 */
[----:B------:R-:W3:Y:S01]  /*44fd0*/  LDL.LU R73, [R1+0x12a4] ;  /* 0x0012a40001497983 */ /* 0x000ee20000300800 */
[----:B-----5:R-:W-:Y:S01]  /*44fe0*/  ISETP.LT.AND P3, PT, R72, UR4, !P1 ;  /* 0x0000000448007c0c */ /* 0x020fe2000cf61270 */
[----:B------:R-:W3:Y:S02]  /*44ff0*/  LDCU UR4, c[0x0][0x39c] ;  /* 0x00007380ff0477ac */ /* 0x000ee40008000800 */
[----:B------:R-:W2:Y:S01]  /*45000*/  LDL.LU R72, [R1+0x1294] ;  /* 0x0012940001487983 */ /* 0x000ea20000300800 */
[----:B0-----:R-:W-:-:S03]  /*45010*/  LEA R4, P0, R68, R2, 0x1 ;  /* 0x0000000244047211 */ /* 0x001fc600078008ff */
[----:B------:R-:W4:Y:S01]  /*45020*/  LDL.LU R71, [R1+0x1298] ;  /* 0x0012980001477983 */ /* 0x000f220000300800 */
[----:B------:R-:W-:Y:S02]  /*45030*/  LEA.HI.X.SX32 R5, R68, R0, 0x1, P0 ;  /* 0x0000000044057211 */ /* 0x000fe400000f0eff */
[----:B------:R-:W-:-:S04]  /*45040*/  LEA R6, P0, R3, R2, 0x1 ;  /* 0x0000000203067211 */ /* 0x000fc800078008ff */
[C---:B------:R-:W-:Y:S01]  /*45050*/  LEA.HI.X.SX32 R7, R3.reuse, R0, 0x1, P0 ;  /* 0x0000000003077211 */ /* 0x040fe200000f0eff */
[----:B------:R-:W-:Y:S04]  /*45060*/  @P2 STG.E.U16 desc[UR20][R4.64], R9 ;  /* 0x0000000904002986 */ /* 0x000fe8000c101514 */
[----:B------:R0:W-:Y:S01]  /*45070*/  @P3 STG.E.U16 desc[UR20][R6.64], R10 ;  /* 0x0000000a06003986 */ /* 0x0001e2000c101514 */
[----:B------:R-:W-:Y:S01]  /*45080*/  ISETP.LT.AND P4, PT, R70, UR8, !P1 ;  /* 0x0000000846007c0c */ /* 0x000fe2000cf81270 */
[----:B------:R-:W-:Y:S02]  /*45090*/  VIADD R8, R3, UR5 ;  /* 0x0000000503087c36 */ /* 0x000fe40008000000 */
[----:B------:R-:W5:Y:S01]  /*450a0*/  LDL.LU R70, [R1+0x1290] ;  /* 0x0012900001467983 */ /* 0x000f620000300800 */
[----:B-1----:R-:W-:Y:S01]  /*450b0*/  ISETP.LT.AND P5, PT, R74, UR7, !P1 ;  /* 0x000000074a007c0c */ /* 0x002fe2000cfa1270 */
[----:B------:R-:W4:Y:S01]  /*450c0*/  LDCU UR7, c[0x0][0x39c] ;  /* 0x00007380ff0777ac */ /* 0x000f220008000800 */
[----:B0-----:R-:W-:Y:S01]  /*450d0*/  PRMT R7, R10, 0x7632, R7 ;  /* 0x000076320a077816 */ /* 0x001fe20000000007 */
[----:B------:R-:W4:Y:S01]  /*450e0*/  LDL.LU R69, [R1+0x12a0] ;  /* 0x0012a00001457983 */ /* 0x000f220000300800 */
[----:B------:R-:W-:Y:S01]  /*450f0*/  F2FP.BF16.F32.PACK_AB R12, R13, R12 ;  /* 0x0000000c0d0c723e */ /* 0x000fe200000010ff */
[----:B------:R-:W5:Y:S02]  /*45100*/  LDCU UR8, c[0x0][0x39c] ;  /* 0x00007380ff0877ac */ /* 0x000f640008000800 */
[----:B------:R-:W4:Y:S01]  /*45110*/  LDL.LU R10, [R1+0xf58] ;  /* 0x000f5800010a7983 */ /* 0x000f220000300800 */
[C---:B------:R-:W-:Y:S01]  /*45120*/  LEA R4, P2, R8.reuse, R2, 0x1 ;  /* 0x0000000208047211 */ /* 0x040fe200078408ff */
[----:B------:R-:W-:-:S02]  /*45130*/  VIADD R3, R8, UR5 ;  /* 0x0000000508037c36 */ /* 0x000fc40008000000 */
[----:B------:R-:W5:Y:S01]  /*45140*/  LDL.LU R11, [R1+0xf50] ;  /* 0x000f5000010b7983 */ /* 0x000f620000300800 */
[----:B------:R-:W-:Y:S02]  /*45150*/  LEA.HI.X.SX32 R5, R8, R0, 0x1, P2 ;  /* 0x0000000008057211 */ /* 0x000fe400010f0eff */
[----:B------:R-:W-:Y:S01]  /*45160*/  LEA R6, P3, R3, R2, 0x1 ;  /* 0x0000000203067211 */ /* 0x000fe200078608ff */
[----:B------:R-:W5:Y:S04]  /*45170*/  LDL.LU R68, [R1+0x12c4] ;  /* 0x0012c40001447983 */ /* 0x000f680000300800 */
[----:B------:R0:W-:Y:S01]  /*45180*/  @P5 STG.E.U16 desc[UR20][R4.64], R7 ;  /* 0x0000000704005986 */ /* 0x0001e2000c101514 */
[----:B------:R-:W-:Y:S02]  /*45190*/  PRMT R8, R12, 0x7632, R8 ;  /* 0x000076320c087816 */ /* 0x000fe40000000008 */
[----:B------:R-:W-:Y:S01]  /*451a0*/  F2FP.BF16.F32.PACK_AB R14, R15, R14 ;  /* 0x0000000e0f0e723e */ /* 0x000fe200000010ff */
[----:B------:R-:W5:Y:S01]  /*451b0*/  LDL.LU R13, [R1+0x12b8] ;  /* 0x0012b800010d7983 */ /* 0x000f620000300800 */
[C---:B0-----:R-:W-:Y:S01]  /*451c0*/  LEA.HI.X.SX32 R7, R3.reuse, R0, 0x1, P3 ;  /* 0x0000000003077211 */ /* 0x041fe200018f0eff */
[----:B------:R-:W-:-:S04]  /*451d0*/  VIADD R3, R3, UR5 ;  /* 0x0000000503037c36 */ /* 0x000fc80008000000 */
[----:B------:R0:W-:Y:S01]  /*451e0*/  @P4 STG.E.U16 desc[UR20][R6.64], R12 ;  /* 0x0000000c06004986 */ /* 0x0001e2000c101514 */
[----:B------:R-:W-:-:S04]  /*451f0*/  LEA R4, P4, R3, R2, 0x1 ;  /* 0x0000000203047211 */ /* 0x000fc800078808ff */
[C---:B------:R-:W-:Y:S01]  /*45200*/  LEA.HI.X.SX32 R5, R3.reuse, R0, 0x1, P4 ;  /* 0x0000000003057211 */ /* 0x040fe200020f0eff */
[----:B0-----:R-:W-:-:S05]  /*45210*/  VIADD R7, R3, UR5 ;  /* 0x0000000503077c36 */ /* 0x001fca0008000000 */
[C---:B------:R-:W-:Y:S01]  /*45220*/  LEA R6, P4, R7.reuse, R2, 0x1 ;  /* 0x0000000207067211 */ /* 0x040fe200078808ff */
[----:B------:R-:W-:-:S03]  /*45230*/  VIADD R3, R7, UR5 ;  /* 0x0000000507037c36 */ /* 0x000fc60008000000 */
[----:B------:R-:W-:Y:S02]  /*45240*/  LEA.HI.X.SX32 R7, R7, R0, 0x1, P4 ;  /* 0x0000000007077211 */ /* 0x000fe400020f0eff */
[----:B---3--:R-:W-:Y:S01]  /*45250*/  ISETP.LT.AND P0, PT, R73, UR4, !P1 ;  /* 0x0000000449007c0c */ /* 0x008fe2000cf01270 */
[----:B------:R-:W0:Y:S01]  /*45260*/  LDCU UR4, c[0x0][0x39c] ;  /* 0x00007380ff0477ac */ /* 0x000e220008000800 */
[----:B--2---:R-:W-:Y:S01]  /*45270*/  ISETP.LT.AND P2, PT, R72, UR6, !P1 ;  /* 0x0000000648007c0c */ /* 0x004fe2000cf41270 */
[----:B------:R-:W4:Y:S10]  /*45280*/  LDCU UR6, c[0x0][0x39c] ;  /* 0x00007380ff0677ac */ /* 0x000f340008000800 */
[----:B------:R1:W-:Y:S04]  /*45290*/  @P0 STG.E.U16 desc[UR20][R4.64], R8 ;  /* 0x0000000804000986 */ /* 0x0003e8000c101514 */
[----:B------:R2:W-:Y:S01]  /*452a0*/  @P2 STG.E.U16 desc[UR20][R6.64], R14 ;  /* 0x0000000e06002986 */ /* 0x0005e2000c101514 */
[----:B----4-:R-:W-:-:S02]  /*452b0*/  ISETP.LT.AND P2, PT, R10, UR6, !P1 ;  /* 0x000000060a007c0c */ /* 0x010fc4000cf41270 */
[----:B------:R-:W-:Y:S01]  /*452c0*/  ISETP.LT.AND P5, PT, R71, UR7, !P1 ;  /* 0x0000000747007c0c */ /* 0x000fe2000cfa1270 */
[----:B------:R-:W3:Y:S01]  /*452d0*/  LDL.LU R10, [R1+0x12b4] ;  /* 0x0012b400010a7983 */ /* 0x000ee20000300800 */
[----:B------:R-:W4:Y:S01]  /*452e0*/  LDCU UR7, c[0x0][0x39c] ;  /* 0x00007380ff0777ac */ /* 0x000f220008000800 */
[----:B0-----:R-:W-:Y:S02]  /*452f0*/  ISETP.LT.AND P0, PT, R69, UR4, !P1 ;  /* 0x0000000445007c0c */ /* 0x001fe4000cf01270 */
[C---:B-1----:R-:W-:Y:S01]  /*45300*/  LEA R4, P4, R3.reuse, R2, 0x1 ;  /* 0x0000000203047211 */ /* 0x042fe200078808ff */
[----:B------:R-:W0:Y:S01]  /*45310*/  LDCU UR4, c[0x0][0x39c] ;  /* 0x00007380ff0477ac */ /* 0x000e220008000800 */
[C---:B--2---:R-:W-:Y:S01]  /*45320*/  VIADD R7, R3.reuse, UR5 ;  /* 0x0000000503077c36 */ /* 0x044fe20008000000 */
[----:B-----5:R-:W-:Y:S02]  /*45330*/  ISETP.LT.AND P3, PT, R70, UR8, !P1 ;  /* 0x0000000846007c0c */ /* 0x020fe4000cf61270 */
[----:B------:R-:W-:Y:S01]  /*45340*/  LEA.HI.X.SX32 R5, R3, R0, 0x1, P4 ;  /* 0x0000000003057211 */ /* 0x000fe200020f0eff */
[----:B------:R-:W1:Y:S01]  /*45350*/  LDCU UR6, c[0x0][0x39c] ;  /* 0x00007380ff0677ac */ /* 0x000e620008000800 */
[----:B------:R-:W-:-:S02]  /*45360*/  PRMT R3, R14, 0x7632, R3 ;  /* 0x000076320e037816 */ /* 0x000fc40000000003 */
[----:B------:R-:W-:Y:S01]  /*45370*/  LEA R6, P4, R7, R2, 0x1 ;  /* 0x0000000207067211 */ /* 0x000fe200078808ff */
[----:B------:R-:W2:Y:S01]  /*45380*/  LDL.LU R14, [R1+0x12bc] ;  /* 0x0012bc00010e7983 */ /* 0x000ea20000300800 */
[----:B------:R-:W-:Y:S01]  /*45390*/  F2FP.BF16.F32.PACK_AB R16, R17, R16 ;  /* 0x000000101110723e */ /* 0x000fe200000010ff */
[----:B------:R-:W5:Y:S02]  /*453a0*/  LDCU UR8, c[0x0][0x39c] ;  /* 0x00007380ff0877ac */ /* 0x000f640008000800 */
[----:B------:R0:W-:Y:S02]  /*453b0*/  @P5 STG.E.U16 desc[UR20][R4.64], R3 ;  /* 0x0000000304005986 */ /* 0x0001e4000c101514 */
[C---:B0-----:R-:W-:Y:S01]  /*453c0*/  VIADD R3, R7.reuse, UR5 ;  /* 0x0000000507037c36 */ /* 0x041fe20008000000 */
[----:B------:R-:W-:Y:S02]  /*453d0*/  LEA.HI.X.SX32 R7, R7, R0, 0x1, P4 ;  /* 0x0000000007077211 */ /* 0x000fe400020f0eff */
[----:B----4-:R-:W-:Y:S01]  /*453e0*/  ISETP.LT.AND P4, PT, R11, UR7, !P1 ;  /* 0x000000070b007c0c */ /* 0x010fe2000cf81270 */
[----:B------:R-:W2:Y:S01]  /*453f0*/  LDCU UR7, c[0x0][0x39c] ;  /* 0x00007380ff0777ac */ /* 0x000ea20008000800 */
[C---:B------:R-:W-:Y:S01]  /*45400*/  LEA R4, P5, R3.reuse, R2, 0x1 ;  /* 0x0000000203047211 */ /* 0x040fe200078a08ff */
[----:B------:R0:W-:Y:S01]  /*45410*/  @P3 STG.E.U16 desc[UR20][R6.64], R16 ;  /* 0x0000001006003986 */ /* 0x0001e2000c101514 */
[----:B------:R-:W-:Y:S01]  /*45420*/  ISETP.LT.AND P3, PT, R68, UR4, !P1 ;  /* 0x0000000444007c0c */ /* 0x000fe2000cf61270 */
[----:B------:R-:W3:Y:S02]  /*45430*/  LDCU UR4, c[0x0][0x39c] ;  /* 0x00007380ff0477ac */ /* 0x000ee40008000800 */
[----:B------:R-:W5:Y:S01]  /*45440*/  LDL.LU R11, [R1+0x12a8] ;  /* 0x0012a800010b7983 */ /* 0x000f620000300800 */
[C---:B------:R-:W-:Y:S01]  /*45450*/  LEA.HI.X.SX32 R5, R3.reuse, R0, 0x1, P5 ;  /* 0x0000000003057211 */ /* 0x040fe200028f0eff */
[----:B------:R-:W-:Y:S01]  /*45460*/  VIADD R3, R3, UR5 ;  /* 0x0000000503037c36 */ /* 0x000fe20008000000 */
[----:B0-----:R-:W-:-:S05]  /*45470*/  PRMT R6, R16, 0x7632, R6 ;  /* 0x0000763210067816 */ /* 0x001fca0000000006 */
[----:B------:R0:W-:Y:S01]  /*45480*/  @P0 STG.E.U16 desc[UR20][R4.64], R6 ;  /* 0x0000000604000986 */ /* 0x0001e2000c101514 */
[----:B------:R-:W-:Y:S02]  /*45490*/  F2FP.BF16.F32.PACK_AB R18, R19, R18 ;  /* 0x000000121312723e */ /* 0x000fe400000010ff */
[----:B0-----:R-:W-:-:S04]  /*454a0*/  LEA R4, P0, R3, R2, 0x1 ;  /* 0x0000000203047211 */ /* 0x001fc800078008ff */
[----:B------:R-:W-:Y:S02]  /*454b0*/  LEA.HI.X.SX32 R5, R3, R0, 0x1, P0 ;  /* 0x0000000003057211 */ /* 0x000fe400000f0eff */
[----:B-1----:R-:W-:Y:S01]  /*454c0*/  ISETP.LT.AND P0, PT, R13, UR6, !P1 ;  /* 0x000000060d007c0c */ /* 0x002fe2000cf01270 */
[----:B------:R-:W-:Y:S01]  /*454d0*/  VIADD R8, R3, UR5 ;  /* 0x0000000503087c36 */ /* 0x000fe20008000000 */
[----:B------:R-:W4:Y:S01]  /*454e0*/  LDL.LU R13, [R1+0x12cc] ;  /* 0x0012cc00010d7983 */ /* 0x000f220000300800 */
[----:B------:R-:W-:Y:S01]  /*454f0*/  F2FP.BF16.F32.PACK_AB R20, R21, R20 ;  /* 0x000000141514723e */ /* 0x000fe200000010ff */
[----:B------:R-:W0:Y:S02]  /*45500*/  LDCU UR6, c[0x0][0x39c] ;  /* 0x00007380ff0677ac */ /* 0x000e240008000800 */
[----:B------:R1:W-:Y:S01]  /*45510*/  @P2 STG.E.U16 desc[UR20][R4.64], R18 ;  /* 0x0000001204002986 */ /* 0x0003e2000c101514 */
[----:B---3--:R-:W-:Y:S01]  /*45520*/  ISETP.LT.AND P2, PT, R10, UR4, !P1 ;  /* 0x000000040a007c0c */ /* 0x008fe2000cf41270 */
[----:B------:R-:W4:Y:S02]  /*45530*/  LDCU UR4, c[0x0][0x39c] ;  /* 0x00007380ff0477ac */ /* 0x000f240008000800 */
[----:B------:R-:W0:Y:S01]  /*45540*/  LDL.LU R10, [R1+0xf44] ;  /* 0x000f4400010a7983 */ /* 0x000e220000300800 */
[----:B------:R-:W-:-:S04]  /*45550*/  LEA R6, P5, R8, R2, 0x1 ;  /* 0x0000000208067211 */ /* 0x000fc800078a08ff */
[C---:B------:R-:W-:Y:S01]  /*45560*/  LEA.HI.X.SX32 R7, R8.reuse, R0, 0x1, P5 ;  /* 0x0000000008077211 */ /* 0x040fe200028f0eff */
[----:B------:R-:W-:Y:S01]  /*45570*/  VIADD R8, R8, UR5 ;  /* 0x0000000508087c36 */ /* 0x000fe20008000000 */
[----:B------:R-:W-:-:S04]  /*45580*/  PRMT R3, R18, 0x7632, R3 ;  /* 0x0000763212037816 */ /* 0x000fc80000000003 */
[----:B-1----:R-:W-:Y:S01]  /*45590*/  LEA R4, P5, R8, R2, 0x1 ;  /* 0x0000000208047211 */ /* 0x002fe200078a08ff */
[----:B------:R1:W-:Y:S01]  /*455a0*/  @P4 STG.E.U16 desc[UR20][R6.64], R3 ;  /* 0x0000000306004986 */ /* 0x0003e2000c101514 */
[----:B--2---:R-:W-:Y:S01]  /*455b0*/  ISETP.LT.AND P4, PT, R14, UR7, !P1 ;  /* 0x000000070e007c0c */ /* 0x004fe2000cf81270 */
[----:B------:R-:W2:Y:S01]  /*455c0*/  LDCU UR7, c[0x0][0x39c] ;  /* 0x00007380ff0777ac */ /* 0x000ea20008000800 */
[C---:B------:R-:W-:Y:S01]  /*455d0*/  LEA.HI.X.SX32 R5, R8.reuse, R0, 0x1, P5 ;  /* 0x0000000008057211 */ /* 0x040fe200028f0eff */
[----:B------:R-:W2:Y:S01]  /*455e0*/  LDL.LU R14, [R1+0xf38] ;  /* 0x000f3800010e7983 */ /* 0x000ea20000300800 */
[----:B------:R-:W-:-:S03]  /*455f0*/  VIADD R8, R8, UR5 ;  /* 0x0000000508087c36 */ /* 0x000fc60008000000 */
[----:B------:R3:W-:Y:S01]  /*45600*/  @P3 STG.E.U16 desc[UR20][R4.64], R20 ;  /* 0x0000001404003986 */ /* 0x0007e2000c101514 */
[C---:B-1----:R-:W-:Y:S01]  /*45610*/  VIADD R3, R8.reuse, UR5 ;  /* 0x0000000508037c36 */ /* 0x042fe20008000000 */
[C---:B---3--:R-:W-:Y:S02]  /*45620*/  LEA R4, P3, R8.reuse, R2, 0x1 ;  /* 0x0000000208047211 */ /* 0x048fe400078608ff */
[----:B-----5:R-:W-:Y:S01]  /*45630*/  ISETP.LT.AND P5, PT, R11, UR8, !P1 ;  /* 0x000000080b007c0c */ /* 0x020fe2000cfa1270 */
[----:B------:R-:W1:Y:S01]  /*45640*/  LDCU UR8, c[0x0][0x39c] ;  /* 0x00007380ff0877ac */ /* 0x000e620008000800 */
[----:B------:R-:W1:Y:S01]  /*45650*/  LDL.LU R11, [R1+0x12b0] ;  /* 0x0012b000010b7983 */ /* 0x000e620000300800 */
[----:B------:R-:W-:Y:S02]  /*45660*/  LEA.HI.X.SX32 R5, R8, R0, 0x1, P3 ;  /* 0x0000000008057211 */ /* 0x000fe400018f0eff */
[----:B------:R-:W-:Y:S02]  /*45670*/  LEA R6, P3, R3, R2, 0x1 ;  /* 0x0000000203067211 */ /* 0x000fe400078608ff */
[----:B------:R-:W-:-:S02]  /*45680*/  PRMT R9, R20, 0x7632, R9 ;  /* 0x0000763214097816 */ /* 0x000fc40000000009 */
[----:B------:R-:W-:Y:S02]  /*45690*/  F2FP.BF16.F32.PACK_AB R22, R23, R22 ;  /* 0x000000161716723e */ /* 0x000fe400000010ff */
[----:B------:R-:W-:Y:S01]  /*456a0*/  LEA.HI.X.SX32 R7, R3, R0, 0x1, P3 ;  /* 0x0000000003077211 */ /* 0x000fe200018f0eff */
[----:B------:R-:W-:Y:S04]  /*456b0*/  @P0 STG.E.U16 desc[UR20][R4.64], R9 ;  /* 0x0000000904000986 */ /* 0x000fe8000c101514 */
[----:B------:R3:W-:Y:S01]  /*456c0*/  @P2 STG.E.U16 desc[UR20][R6.64], R22 ;  /* 0x0000001606002986 */ /* 0x0007e2000c101514 */
[----:B----4-:R-:W-:Y:S01]  /*456d0*/  ISETP.LT.AND P0, PT, R13, UR4, !P1 ;  /* 0x000000040d007c0c */ /* 0x010fe2000cf01270 */
[----:B------:R-:W-:Y:S02]  /*456e0*/  VIADD R8, R3, UR5 ;  /* 0x0000000503087c36 */ /* 0x000fe40008000000 */
[----:B------:R-:W4:Y:S01]  /*456f0*/  LDL.LU R13, [R1+0x12c8] ;  /* 0x0012c800010d7983 */ /* 0x000f220000300800 */
[----:B---3--:R-:W-:Y:S01]  /*45700*/  PRMT R7, R22, 0x7632, R7 ;  /* 0x0000763216077816 */ /* 0x008fe20000000007 */
[----:B------:R-:W4:Y:S01]  /*45710*/  LDCU UR4, c[0x0][0x39c] ;  /* 0x00007380ff0477ac */ /* 0x000f220008000800 */
[----:B0-----:R-:W-:Y:S01]  /*45720*/  ISETP.LT.AND P2, PT, R10, UR6, !P1 ;  /* 0x000000060a007c0c */ /* 0x001fe2000cf41270 */
[C---:B------:R-:W-:Y:S01]  /*45730*/  VIADD R3, R8.reuse, UR5 ;  /* 0x0000000508037c36 */ /* 0x040fe20008000000 */
[----:B------:R-:W3:Y:S01]  /*45740*/  LDL.LU R10, [R1+0x12c0] ;  /* 0x0012c000010a7983 */ /* 0x000ee20000300800 */
[C---:B------:R-:W-:Y:S01]  /*45750*/  LEA R4, P3, R8.reuse, R2, 0x1 ;  /* 0x0000000208047211 */ /* 0x040fe200078608ff */
[----:B------:R-:W3:Y:S03]  /*45760*/  LDCU UR6, c[0x0][0x39c] ;  /* 0x00007380ff0677ac */ /* 0x000ee60008000800 */
[----:B------:R-:W-:-:S02]  /*45770*/  LEA.HI.X.SX32 R5, R8, R0, 0x1, P3 ;  /* 0x0000000008057211 */ /* 0x000fc400018f0eff */
[----:B------:R-:W-:Y:S02]  /*45780*/  LEA R6, P3, R3, R2, 0x1 ;  /* 0x0000000203067211 */ /* 0x000fe400078608ff */
[----:B------:R-:W-:Y:S01]  /*45790*/  F2FP.BF16.F32.PACK_AB R24, R25, R24 ;  /* 0x000000181918723e */ /* 0x000fe200000010ff */
[----:B------:R0:W-:Y:S02]  /*457a0*/  @P4 STG.E.U16 desc[UR20][R4.64], R7 ;  /* 0x0000000704004986 */ /* 0x0001e4000c101514 */
[C---:B0-----:R-:W-:Y:S01]  /*457b0*/  LEA.HI.X.SX32 R7, R3.reuse, R0, 0x1, P3 ;  /* 0x0000000003077211 */ /* 0x041fe200018f0eff */
[----:B------:R-:W-:-:S04]  /*457c0*/  VIADD R3, R3, UR5 ;  /* 0x0000000503037c36 */ /* 0x000fc80008000000 */
[----:B------:R0:W-:Y:S01]  /*457d0*/  @P5 STG.E.U16 desc[UR20][R6.64], R24 ;  /* 0x0000001806005986 */ /* 0x0001e2000c101514 */
[C---:B------:R-:W-:Y:S01]  /*457e0*/  LEA R4, P5, R3.reuse, R2, 0x1 ;  /* 0x0000000203047211 */ /* 0x040fe200078a08ff */
[----:B------:R-:W-:Y:S01]  /*457f0*/  VIADD R9, R3, UR5 ;  /* 0x0000000503097c36 */ /* 0x000fe20008000000 */
[----:B-1----:R-:W-:Y:S01]  /*45800*/  ISETP.LT.AND P3, PT, R11, UR8, !P1 ;  /* 0x000000080b007c0c */ /* 0x002fe2000cf61270 */
[----:B------:R-:W1:Y:S01]  /*45810*/  LDCU UR8, c[0x0][0x39c] ;  /* 0x00007380ff0877ac */ /* 0x000e620008000800 */
[----:B------:R-:W5:Y:S04]  /*45820*/  LDL.LU R11, [R1+0x129c] ;  /* 0x00129c00010b7983 */ /* 0x000f680000300800 */
[----:B------:R-:W5:Y:S01]  /*45830*/  LDL.LU R15, [R1+0x12ac] ;  /* 0x0012ac00010f7983 */ /* 0x000f620000300800 */
[----:B------:R-:W-:-:S02]  /*45840*/  LEA.HI.X.SX32 R5, R3, R0, 0x1, P5 ;  /* 0x0000000003057211 */ /* 0x000fc400028f0eff */
[----:B0-----:R-:W-:Y:S02]  /*45850*/  LEA R6, P5, R9, R2, 0x1 ;  /* 0x0000000209067211 */ /* 0x001fe400078a08ff */
[----:B------:R-:W-:Y:S02]  /*45860*/  PRMT R8, R24, 0x7632, R8 ;  /* 0x0000763218087816 */ /* 0x000fe40000000008 */
[----:B------:R-:W-:Y:S02]  /*45870*/  F2FP.BF16.F32.PACK_AB R26, R27, R26 ;  /* 0x0000001a1b1a723e */ /* 0x000fe400000010ff */
[C---:B------:R-:W-:Y:S01]  /*45880*/  LEA.HI.X.SX32 R7, R9.reuse, R0, 0x1, P5 ;  /* 0x0000000009077211 */ /* 0x040fe200028f0eff */
[----:B------:R0:W-:Y:S01]  /*45890*/  @P0 STG.E.U16 desc[UR20][R4.64], R8 ;  /* 0x0000000804000986 */ /* 0x0001e2000c101514 */
[----:B--2---:R-:W-:Y:S01]  /*458a0*/  ISETP.LT.AND P4, PT, R14, UR7, !P1 ;  /* 0x000000070e007c0c */ /* 0x004fe2000cf81270 */
[----:B------:R-:W-:Y:S01]  /*458b0*/  VIADD R3, R9, UR5 ;  /* 0x0000000509037c36 */ /* 0x000fe20008000000 */
[----:B------:R-:W5:Y:S01]  /*458c0*/  LDCU UR7, c[0x0][0x39c] ;  /* 0x00007380ff0777ac */ /* 0x000f620008000800 */
[----:B------:R2:W-:Y:S04]  /*458d0*/  @P2 STG.E.U16 desc[UR20][R6.64], R26 ;  /* 0x0000001a06002986 */ /* 0x0005e8000c101514 */
[----:B------:R-:W5:Y:S01]  /*458e0*/  LDL.LU R14, [R1+0x127c] ;  /* 0x00127c00010e7983 */ /* 0x000f620000300800 */
[----:B---3--:R-:W-:-:S02]  /*458f0*/  ISETP.LT.AND P2, PT, R10, UR6, !P1 ;  /* 0x000000060a007c0c */ /* 0x008fc4000cf41270 */
[----:B----4-:R-:W-:Y:S01]  /*45900*/  ISETP.LT.AND P0, PT, R13, UR4, !P1 ;  /* 0x000000040d007c0c */ /* 0x010fe2000cf01270 */
[----:B------:R-:W3:Y:S01]  /*45910*/  LDL.LU R10, [R1+0xf34] ;  /* 0x000f3400010a7983 */ /* 0x000ee20000300800 */
[----:B------:R-:W4:Y:S01]  /*45920*/  LDCU UR4, c[0x0][0x39c] ;  /* 0x00007380ff0477ac */ /* 0x000f220008000800 */
[C---:B0-----:R-:W-:Y:S01]  /*45930*/  LEA R4, P5, R3.reuse, R2, 0x1 ;  /* 0x0000000203047211 */ /* 0x041fe200078a08ff */
[C---:B------:R-:W-:Y:S01]  /*45940*/  VIADD R9, R3.reuse, UR5 ;  /* 0x0000000503097c36 */ /* 0x040fe20008000000 */
[----:B--2---:R-:W-:Y:S01]  /*45950*/  PRMT R7, R26, 0x7632, R7 ;  /* 0x000076321a077816 */ /* 0x004fe20000000007 */
[----:B------:R-:W0:Y:S01]  /*45960*/  LDCU UR6, c[0x0][0x39c] ;  /* 0x00007380ff0677ac */ /* 0x000e220008000800 */
[----:B------:R-:W-:Y:S01]  /*45970*/  LEA.HI.X.SX32 R5, R3, R0, 0x1, P5 ;  /* 0x0000000003057211 */ /* 0x000fe200028f0eff */
[----:B------:R-:W2:Y:S01]  /*45980*/  LDL.LU R13, [R1+0xf28] ;  /* 0x000f2800010d7983 */ /* 0x000ea20000300800 */
[C---:B------:R-:W-:Y:S01]  /*45990*/  LEA R6, P5, R9.reuse, R2, 0x1 ;  /* 0x0000000209067211 */ /* 0x040fe200078a08ff */
[----:B------:R-:W-:Y:S01]  /*459a0*/  VIADD R3, R9, UR5 ;  /* 0x0000000509037c36 */ /* 0x000fe20008000000 */
[----:B------:R-:W-:Y:S01]  /*459b0*/  F2FP.BF16.F32.PACK_AB R28, R29, R28 ;  /* 0x0000001c1d1c723e */ /* 0x000fe200000010ff */
[----:B------:R0:W-:Y:S03]  /*459c0*/  @P4 STG.E.U16 desc[UR20][R4.64], R7 ;  /* 0x0000000704004986 */ /* 0x0001e6000c101514 */
[----:B------:R-:W-:-:S02]  /*459d0*/  PRMT R8, R28, 0x7632, R8 ;  /* 0x000076321c087816 */ /* 0x000fc40000000008 */
[----:B0-----:R-:W-:Y:S02]  /*459e0*/  LEA.HI.X.SX32 R7, R9, R0, 0x1, P5 ;  /* 0x0000000009077211 */ /* 0x001fe400028f0eff */
[----:B------:R-:W-:-:S03]  /*459f0*/  LEA R4, P5, R3, R2, 0x1 ;  /* 0x0000000203047211 */ /* 0x000fc600078a08ff */
[----:B------:R-:W-:Y:S01]  /*45a00*/  @P3 STG.E.U16 desc[UR20][R6.64], R28 ;  /* 0x0000001c06003986 */ /* 0x000fe2000c101514 */
[C---:B------:R-:W-:Y:S01]  /*45a10*/  LEA.HI.X.SX32 R5, R3.reuse, R0, 0x1, P5 ;  /* 0x0000000003057211 */ /* 0x040fe200028f0eff */
[----:B------:R-:W-:Y:S01]  /*45a20*/  VIADD R3, R3, UR5 ;  /* 0x0000000503037c36 */ /* 0x000fe20008000000 */
[----:B-----5:R-:W-:Y:S02]  /*45a30*/  ISETP.LT.AND P4, PT, R11, UR7, !P1 ;  /* 0x000000070b007c0c */ /* 0x020fe4000cf81270 */
[----:B----4-:R-:W-:Y:S01]  /*45a40*/  ISETP.LT.AND P3, PT, R15, UR4, !P1 ;  /* 0x000000040f007c0c */ /* 0x010fe2000cf61270 */
[----:B------:R-:W3:Y:S01]  /*45a50*/  LDCU UR4, c[0x0][0x39c] ;  /* 0x00007380ff0477ac */ /* 0x000ee20008000800 */
[----:B------:R-:W1:Y:S04]  /*45a60*/  LDL.LU R11, [R1+0x1278] ;  /* 0x00127800010b7983 */ /* 0x000e680000300800 */
[----:B------:R0:W-:Y:S01]  /*45a70*/  @P0 STG.E.U16 desc[UR20][R4.64], R8 ;  /* 0x0000000804000986 */ /* 0x0001e2000c101514 */
[----:B------:R-:W-:Y:S01]  /*45a80*/  F2FP.BF16.F32.PACK_AB R30, R31, R30 ;  /* 0x0000001e1f1e723e */ /* 0x000fe200000010ff */
[C---:B------:R-:W-:Y:S01]  /*45a90*/  VIADD R9, R3.reuse, UR5 ;  /* 0x0000000503097c36 */ /* 0x040fe20008000000 */
[----:B------:R-:W2:Y:S01]  /*45aa0*/  LDCU UR7, c[0x0][0x39c] ;  /* 0x00007380ff0777ac */ /* 0x000ea20008000800 */
[----:B0-----:R-:W-:-:S04]  /*45ab0*/  LEA R4, P0, R3, R2, 0x1 ;  /* 0x0000000203047211 */ /* 0x001fc800078008ff */
[----:B------:R-:W-:Y:S02]  /*45ac0*/  LEA.HI.X.SX32 R5, R3, R0, 0x1, P0 ;  /* 0x0000000003057211 */ /* 0x000fe400000f0eff */
[----:B------:R-:W-:Y:S01]  /*45ad0*/  ISETP.LT.AND P0, PT, R14, UR6, !P1 ;  /* 0x000000060e007c0c */ /* 0x000fe2000cf01270 */
[----:B------:R-:W0:Y:S01]  /*45ae0*/  LDCU UR6, c[0x0][0x39c] ;  /* 0x00007380ff0677ac */ /* 0x000e220008000800 */
[----:B------:R-:W4:Y:S04]  /*45af0*/  LDL.LU R14, [R1+0x128c] ;  /* 0x00128c00010e7983 */ /* 0x000f280000300800 */
[----:B------:R5:W-:Y:S01]  /*45b00*/  @P2 STG.E.U16 desc[UR20][R4.64], R30 ;  /* 0x0000001e04002986 */ /* 0x000be2000c101514 */
[----:B---3--:R-:W-:Y:S01]  /*45b10*/  ISETP.LT.AND P2, PT, R10, UR4, !P1 ;  /* 0x000000040a007c0c */ /* 0x008fe2000cf41270 */
[----:B------:R-:W4:Y:S02]  /*45b20*/  LDCU UR4, c[0x0][0x39c] ;  /* 0x00007380ff0477ac */ /* 0x000f240008000800 */
[----:B------:R-:W0:Y:S01]  /*45b30*/  LDL.LU R10, [R1+0x1260] ;  /* 0x00126000010a7983 */ /* 0x000e220000300800 */
[----:B------:R-:W-:-:S02]  /*45b40*/  LEA R6, P5, R9, R2, 0x1 ;  /* 0x0000000209067211 */ /* 0x000fc400078a08ff */
[----:B------:R-:W-:Y:S02]  /*45b50*/  PRMT R3, R30, 0x7632, R3 ;  /* 0x000076321e037816 */ /* 0x000fe40000000003 */
[C---:B------:R-:W-:Y:S01]  /*45b60*/  LEA.HI.X.SX32 R7, R9.reuse, R0, 0x1, P5 ;  /* 0x0000000009077211 */ /* 0x040fe200028f0eff */
[----:B------:R-:W-:-:S04]  /*45b70*/  VIADD R9, R9, UR5 ;  /* 0x0000000509097c36 */ /* 0x000fc80008000000 */
[----:B------:R3:W-:Y:S01]  /*45b80*/  @P4 STG.E.U16 desc[UR20][R6.64], R3 ;  /* 0x0000000306004986 */ /* 0x0007e2000c101514 */
[----:B-----5:R-:W-:Y:S02]  /*45b90*/  LEA R4, P4, R9, R2, 0x1 ;  /* 0x0000000209047211 */ /* 0x020fe400078808ff */
[----:B------:R-:W-:Y:S02]  /*45ba0*/  F2FP.BF16.F32.PACK_AB R32, R33, R32 ;  /* 0x000000202120723e */ /* 0x000fe400000010ff */
[C---:B------:R-:W-:Y:S01]  /*45bb0*/  LEA.HI.X.SX32 R5, R9.reuse, R0, 0x1, P4 ;  /* 0x0000000009057211 */ /* 0x040fe200020f0eff */
[----:B------:R-:W-:Y:S01]  /*45bc0*/  VIADD R9, R9, UR5 ;  /* 0x0000000509097c36 */ /* 0x000fe20008000000 */
[----:B--2---:R-:W-:Y:S01]  /*45bd0*/  ISETP.LT.AND P5, PT, R13, UR7, !P1 ;  /* 0x000000070d007c0c */ /* 0x004fe2000cfa1270 */
[----:B------:R-:W2:Y:S01]  /*45be0*/  LDCU UR7, c[0x0][0x39c] ;  /* 0x00007380ff0777ac */ /* 0x000ea20008000800 */
[----:B------:R-:W2:Y:S01]  /*45bf0*/  LDL.LU R13, [R1+0x1270] ;  /* 0x00127000010d7983 */ /* 0x000ea20000300800 */
[----:B---3--:R-:W-:-:S03]  /*45c00*/  VIADD R3, R9, UR5 ;  /* 0x0000000509037c36 */ /* 0x008fc60008000000 */
[----:B------:R3:W-:Y:S01]  /*45c10*/  @P3 STG.E.U16 desc[UR20][R4.64], R32 ;  /* 0x0000002004003986 */ /* 0x0007e2000c101514 */
[----:B------:R-:W-:Y:S02]  /*45c20*/  PRMT R8, R32, 0x7632, R8 ;  /* 0x0000763220087816 */ /* 0x000fe40000000008 */
[----:B------:R-:W-:Y:S02]  /*45c30*/  F2FP.BF16.F32.PACK_AB R34, R35, R34 ;  /* 0x000000222322723e */ /* 0x000fe400000010ff */
[----:B---3--:R-:W-:Y:S02]  /*45c40*/  LEA R4, P3, R9, R2, 0x1 ;  /* 0x0000000209047211 */ /* 0x008fe400078608ff */
[----:B-1----:R-:W-:Y:S01]  /*45c50*/  ISETP.LT.AND P4, PT, R11, UR8, !P1 ;  /* 0x000000080b007c0c */ /* 0x002fe2000cf81270 */
[----:B------:R-:W1:Y:S01]  /*45c60*/  LDCU UR8, c[0x0][0x39c] ;  /* 0x00007380ff0877ac */ /* 0x000e620008000800 */
[----:B------:R-:W1:Y:S01]  /*45c70*/  LDL.LU R11, [R1+0x123c] ;  /* 0x00123c00010b7983 */ /* 0x000e620000300800 */
[----:B------:R-:W-:-:S02]  /*45c80*/  LEA.HI.X.SX32 R5, R9, R0, 0x1, P3 ;  /* 0x0000000009057211 */ /* 0x000fc400018f0eff */
[C---:B------:R-:W-:Y:S01]  /*45c90*/  LEA R6, P3, R3.reuse, R2, 0x1 ;  /* 0x0000000203067211 */ /* 0x040fe200078608ff */
[----:B------:R-:W3:Y:S03]  /*45ca0*/  LDL.LU R15, [R1+0x1218] ;  /* 0x00121800010f7983 */ /* 0x000ee60000300800 */
[C---:B------:R-:W-:Y:S01]  /*45cb0*/  LEA.HI.X.SX32 R7, R3.reuse, R0, 0x1, P3 ;  /* 0x0000000003077211 */ /* 0x040fe200018f0eff */
[----:B------:R-:W-:Y:S04]  /*45cc0*/  @P0 STG.E.U16 desc[UR20][R4.64], R8 ;  /* 0x0000000804000986 */ /* 0x000fe8000c101514 */
[----:B------:R5:W-:Y:S01]  /*45cd0*/  @P2 STG.E.U16 desc[UR20][R6.64], R34 ;  /* 0x0000002206002986 */ /* 0x000be2000c101514 */
[----:B----4-:R-:W-:Y:S01]  /*45ce0*/  ISETP.LT.AND P0, PT, R14, UR4, !P1 ;  /* 0x000000040e007c0c */ /* 0x010fe2000cf01270 */
[----:B------:R-:W-:Y:S01]  /*45cf0*/  VIADD R9, R3, UR5 ;  /* 0x0000000503097c36 */ /* 0x000fe20008000000 */
[----:B-----5:R-:W-:Y:S01]  /*45d00*/  PRMT R7, R34, 0x7632, R7 ;  /* 0x0000763222077816 */ /* 0x020fe20000000007 */
[----:B------:R-:W3:Y:S01]  /*45d10*/  LDCU UR4, c[0x0][0x39c] ;  /* 0x00007380ff0477ac */ /* 0x000ee20008000800 */
[----:B0-----:R-:W-:Y:S01]  /*45d20*/  ISETP.LT.AND P2, PT, R10, UR6, !P1 ;  /* 0x000000060a007c0c */ /* 0x001fe2000cf41270 */
[C---:B------:R-:W-:Y:S01]  /*45d30*/  VIADD R3, R9.reuse, UR5 ;  /* 0x0000000509037c36 */ /* 0x040fe20008000000 */
[----:B------:R-:W4:Y:S01]  /*45d40*/  LDL.LU R10, [R1+0xf1c] ;  /* 0x000f1c00010a7983 */ /* 0x000f220000300800 */
[C---:B------:R-:W-:Y:S01]  /*45d50*/  LEA R4, P3, R9.reuse, R2, 0x1 ;  /* 0x0000000209047211 */ /* 0x040fe200078608ff */
[----:B------:R-:W4:Y:S02]  /*45d60*/  LDCU UR6, c[0x0][0x39c] ;  /* 0x00007380ff0677ac */ /* 0x000f240008000800 */
[----:B------:R-:W5:Y:S01]  /*45d70*/  LDL.LU R14, [R1+0xf18] ;  /* 0x000f1800010e7983 */ /* 0x000f620000300800 */
[----:B------:R-:W-:-:S02]  /*45d80*/  LEA.HI.X.SX32 R5, R9, R0, 0x1, P3 ;  /* 0x0000000009057211 */ /* 0x000fc400018f0eff */
[----:B------:R-:W-:Y:S02]  /*45d90*/  LEA R6, P3, R3, R2, 0x1 ;  /* 0x0000000203067211 */ /* 0x000fe400078608ff */
[----:B------:R-:W-:Y:S01]  /*45da0*/  F2FP.BF16.F32.PACK_AB R36, R37, R36 ;  /* 0x000000242524723e */ /* 0x000fe200000010ff */
[----:B------:R0:W-:Y:S02]  /*45db0*/  @P5 STG.E.U16 desc[UR20][R4.64], R7 ;  /* 0x0000000704005986 */ /* 0x0001e4000c101514 */
[C---:B0-----:R-:W-:Y:S01]  /*45dc0*/  LEA.HI.X.SX32 R7, R3.reuse, R0, 0x1, P3 ;  /* 0x0000000003077211 */ /* 0x041fe200018f0eff */
[----:B------:R-:W-:Y:S01]  /*45dd0*/  VIADD R3, R3, UR5 ;  /* 0x0000000503037c36 */ /* 0x000fe20008000000 */
[----:B--2---:R-:W-:Y:S01]  /*45de0*/  ISETP.LT.AND P5, PT, R13, UR7, !P1 ;  /* 0x000000070d007c0c */ /* 0x004fe2000cfa1270 */
[----:B------:R-:W5:Y:S01]  /*45df0*/  LDCU UR7, c[0x0][0x39c] ;  /* 0x00007380ff0777ac */ /* 0x000f620008000800 */
[----:B------:R-:W2:Y:S04]  /*45e00*/  LDL.LU R13, [R1+0x120c] ;  /* 0x00120c00010d7983 */ /* 0x000ea80000300800 */
[----:B------:R0:W-:Y:S01]  /*45e10*/  @P4 STG.E.U16 desc[UR20][R6.64], R36 ;  /* 0x0000002406004986 */ /* 0x0001e2000c101514 */
[----:B------:R-:W-:-:S04]  /*45e20*/  LEA R8, P4, R3, R2, 0x1 ;  /* 0x0000000203087211 */ /* 0x000fc800078808ff */
[----:B------:R-:W-:Y:S02]  /*45e30*/  LEA.HI.X.SX32 R9, R3, R0, 0x1, P4 ;  /* 0x0000000003097211 */ /* 0x000fe400020f0eff */
[----:B-1----:R-:W-:Y:S01]  /*45e40*/  ISETP.LT.AND P3, PT, R11, UR8, !P1 ;  /* 0x000000080b007c0c */ /* 0x002fe2000cf61270 */
[----:B------:R-:W-:Y:S01]  /*45e50*/  VIADD R11, R3, UR5 ;  /* 0x00000005030b7c36 */ /* 0x000fe20008000000 */
[----:B0-----:R-:W-:Y:S01]  /*45e60*/  PRMT R7, R36, 0x7632, R7 ;  /* 0x0000763224077816 */ /* 0x001fe20000000007 */
[----:B------:R-:W0:Y:S02]  /*45e70*/  LDCU UR8, c[0x0][0x39c] ;  /* 0x00007380ff0877ac */ /* 0x000e240008000800 */
[C---:B------:R-:W-:Y:S01]  /*45e80*/  VIADD R3, R11.reuse, UR5 ;  /* 0x000000050b037c36 */ /* 0x040fe20008000000 */
[----:B------:R-:W-:Y:S02]  /*45e90*/  LEA R4, P4, R11, R2, 0x1 ;  /* 0x000000020b047211 */ /* 0x000fe400078808ff */
[----:B------:R-:W-:-:S02]  /*45ea0*/  F2FP.BF16.F32.PACK_AB R38, R39, R38 ;  /* 0x000000262726723e */ /* 0x000fc400000010ff */
[----:B------:R-:W-:Y:S01]  /*45eb0*/  LEA.HI.X.SX32 R5, R11, R0, 0x1, P4 ;  /* 0x000000000b057211 */ /* 0x000fe200020f0eff */
[C---:B------:R-:W-:Y:S01]  /*45ec0*/  VIADD R11, R3.reuse, UR5 ;  /* 0x00000005030b7c36 */ /* 0x040fe20008000000 */
[----:B------:R-:W-:Y:S01]  /*45ed0*/  LEA R6, P4, R3, R2, 0x1 ;  /* 0x0000000203067211 */ /* 0x000fe200078808ff */
[----:B------:R1:W-:Y:S01]  /*45ee0*/  @P0 STG.E.U16 desc[UR20][R8.64], R7 ;  /* 0x0000000708000986 */ /* 0x0003e2000c101514 */
[----:B---3--:R-:W-:Y:S01]  /*45ef0*/  ISETP.LT.AND P0, PT, R15, UR4, !P1 ;  /* 0x000000040f007c0c */ /* 0x008fe2000cf01270 */
[----:B------:R-:W2:Y:S02]  /*45f00*/  LDCU UR4, c[0x0][0x39c] ;  /* 0x00007380ff0477ac */ /* 0x000ea40008000800 */
[----:B------:R3:W-:Y:S04]  /*45f10*/  @P2 STG.E.U16 desc[UR20][R4.64], R38 ;  /* 0x0000002604002986 */ /* 0x0007e8000c101514 */
[----:B------:R-:W2:Y:S01]  /*45f20*/  LDL.LU R15, [R1+0x11e8] ;  /* 0x0011e800010f7983 */ /* 0x000ea20000300800 */
[----:B-1----:R-:W-:Y:S01]  /*45f30*/  LEA.HI.X.SX32 R7, R3, R0, 0x1, P4 ;  /* 0x0000000003077211 */ /* 0x002fe200020f0eff */
[----:B------:R-:W-:-:S02]  /*45f40*/  VIADD R3, R11, UR5 ;  /* 0x000000050b037c36 */ /* 0x000fc40008000000 */
[----:B------:R-:W2:Y:S04]  /*45f50*/  LDL.LU R17, [R1+0x11e0] ;  /* 0x0011e00001117983 */ /* 0x000ea80000300800 */
[----:B------:R-:W2:Y:S01]  /*45f60*/  LDL.LU R16, [R1+0x11ac] ;  /* 0x0011ac0001107983 */ /* 0x000ea20000300800 */
[----:B----4-:R-:W-:Y:S01]  /*45f70*/  ISETP.LT.AND P2, PT, R10, UR6, !P1 ;  /* 0x000000060a007c0c */ /* 0x010fe2000cf41270 */
[----:B------:R-:W1:Y:S01]  /*45f80*/  LDCU UR6, c[0x0][0x39c] ;  /* 0x00007380ff0677ac */ /* 0x000e620008000800 */
[----:B------:R-:W-:-:S04]  /*45f90*/  LEA R10, P4, R11, R2, 0x1 ;  /* 0x000000020b0a7211 */ /* 0x000fc800078808ff */
[----:B------:R-:W-:Y:S02]  /*45fa0*/  LEA.HI.X.SX32 R11, R11, R0, 0x1, P4 ;  /* 0x000000000b0b7211 */ /* 0x000fe400020f0eff */
[----:B-----5:R-:W-:Y:S01]  /*45fb0*/  ISETP.LT.AND P4, PT, R14, UR7, !P1 ;  /* 0x000000070e007c0c */ /* 0x020fe2000cf81270 */
[----:B------:R-:W4:Y:S01]  /*45fc0*/  LDCU UR7, c[0x0][0x39c] ;  /* 0x00007380ff0777ac */ /* 0x000f220008000800 */
[----:B------:R-:W0:Y:S01]  /*45fd0*/  LDL.LU R14, [R1+0x118c] ;  /* 0x00118c00010e7983 */ /* 0x000e220000300800 */
[----:B---3--:R-:W-:Y:S02]  /*45fe0*/  PRMT R5, R38, 0x7632, R5 ;  /* 0x0000763226057816 */ /* 0x008fe40000000005 */
[----:B------:R-:W-:-:S03]  /*45ff0*/  F2FP.BF16.F32.PACK_AB R40, R41, R40 ;  /* 0x000000282928723e */ /* 0x000fc600000010ff */
[----:B------:R3:W-:Y:S01]  /*46000*/  @P5 STG.E.U16 desc[UR20][R6.64], R5 ;  /* 0x0000000506005986 */ /* 0x0007e2000c101514 */
[----:B------:R-:W-:-:S03]  /*46010*/  LEA R4, P5, R3, R2, 0x1 ;  /* 0x0000000203047211 */ /* 0x000fc600078a08ff */
[----:B------:R-:W-:Y:S01]  /*46020*/  @P3 STG.E.U16 desc[UR20][R10.64], R40 ;  /* 0x000000280a003986 */ /* 0x000fe2000c101514 */
[C---:B---3--:R-:W-:Y:S01]  /*46030*/  LEA.HI.X.SX32 R5, R3.reuse, R0, 0x1, P5 ;  /* 0x0000000003057211 */ /* 0x048fe200028f0eff */
[----:B------:R-:W-:Y:S01]  /*46040*/  VIADD R3, R3, UR5 ;  /* 0x0000000503037c36 */ /* 0x000fe20008000000 */
[----:B--2---:R-:W-:Y:S01]  /*46050*/  ISETP.LT.AND P3, PT, R13, UR4, !P1 ;  /* 0x000000040d007c0c */ /* 0x004fe2000cf61270 */
[----:B------:R-:W2:Y:S02]  /*46060*/  LDCU UR4, c[0x0][0x39c] ;  /* 0x00007380ff0477ac */ /* 0x000ea40008000800 */
[----:B------:R-:W-:Y:S01]  /*46070*/  VIADD R13, R3, UR5 ;  /* 0x00000005030d7c36 */ /* 0x000fe20008000000 */
[----:B------:R-:W-:-:S04]  /*46080*/  PRMT R7, R40, 0x7632, R7 ;  /* 0x0000763228077816 */ /* 0x000fc80000000007 */
[-C--:B------:R-:W-:Y:S01]  /*46090*/  LEA R8, P5, R13, R2.reuse, 0x1 ;  /* 0x000000020d087211 */ /* 0x080fe200078a08ff */
[----:B------:R3:W-:Y:S01]  /*460a0*/  @P0 STG.E.U16 desc[UR20][R4.64], R7 ;  /* 0x0000000704000986 */ /* 0x0007e2000c101514 */
[----:B------:R-:W-:Y:S02]  /*460b0*/  LEA R6, P0, R3, R2, 0x1 ;  /* 0x0000000203067211 */ /* 0x000fe400078008ff */
[C---:B------:R-:W-:Y:S01]  /*460c0*/  LEA.HI.X.SX32 R9, R13.reuse, R0, 0x1, P5 ;  /* 0x000000000d097211 */ /* 0x040fe200028f0eff */
[----:B------:R-:W-:Y:S01]  /*460d0*/  VIADD R13, R13, UR5 ;  /* 0x000000050d0d7c36 */ /* 0x000fe20008000000 */
[----:B------:R-:W-:Y:S02]  /*460e0*/  F2FP.BF16.F32.PACK_AB R42, R43, R42 ;  /* 0x0000002a2b2a723e */ /* 0x000fe400000010ff */
[----:B---3--:R-:W-:Y:S02]  /*460f0*/  LEA.HI.X.SX32 R7, R3, R0, 0x1, P0 ;  /* 0x0000000003077211 */ /* 0x008fe400000f0eff */
[----:B------:R-:W-:-:S03]  /*46100*/  LEA R4, P5, R13, R2, 0x1 ;  /* 0x000000020d047211 */ /* 0x000fc600078a08ff */
[----:B------:R3:W-:Y:S01]  /*46110*/  @P2 STG.E.U16 desc[UR20][R6.64], R42 ;  /* 0x0000002a06002986 */ /* 0x0007e2000c101514 */
[----:B-1----:R-:W-:Y:S01]  /*46120*/  ISETP.LT.AND P0, PT, R15, UR6, !P1 ;  /* 0x000000060f007c0c */ /* 0x002fe2000cf01270 */
[----:B------:R-:W1:Y:S02]  /*46130*/  LDCU UR6, c[0x0][0x39c] ;  /* 0x00007380ff0677ac */ /* 0x000e640008000800 */
[----:B------:R-:W5:Y:S04]  /*46140*/  LDL.LU R15, [R1+0x1154] ;  /* 0x00115400010f7983 */ /* 0x000f680000300800 */
[----:B------:R-:W1:Y:S01]  /*46150*/  LDL.LU R10, [R1+0xf14] ;  /* 0x000f1400010a7983 */ /* 0x000e620000300800 */
[----:B--2---:R-:W-:Y:S01]  /*46160*/  ISETP.LT.AND P2, PT, R17, UR4, !P1 ;  /* 0x0000000411007c0c */ /* 0x004fe2000cf41270 */
[----:B------:R-:W5:Y:S01]  /*46170*/  LDCU UR4, c[0x0][0x39c] ;  /* 0x00007380ff0477ac */ /* 0x000f620008000800 */
[----:B------:R-:W-:Y:S01]  /*46180*/  LEA.HI.X.SX32 R5, R13, R0, 0x1, P5 ;  /* 0x000000000d057211 */ /* 0x000fe200028f0eff */
[----:B------:R-:W2:Y:S01]  /*46190*/  LDL.LU R17, [R1+0xf04] ;  /* 0x000f040001117983 */ /* 0x000ea20000300800 */
[----:B0-----:R-:W-:-:S02]  /*461a0*/  ISETP.LT.AND P5, PT, R14, UR8, !P1 ;  /* 0x000000080e007c0c */ /* 0x001fc4000cfa1270 */
[----:B------:R-:W-:Y:S01]  /*461b0*/  PRMT R3, R42, 0x7632, R3 ;  /* 0x000076322a037816 */ /* 0x000fe20000000003 */
[----:B------:R-:W2:Y:S01]  /*461c0*/  LDL.LU R14, [R1+0x1144] ;  /* 0x00114400010e7983 */ /* 0x000ea20000300800 */
[----:B------:R-:W-:Y:S01]  /*461d0*/  F2FP.BF16.F32.PACK_AB R44, R45, R44 ;  /* 0x0000002c2d2c723e */ /* 0x000fe200000010ff */
[----:B------:R-:W-:Y:S01]  /*461e0*/  VIADD R13, R13, UR5 ;  /* 0x000000050d0d7c36 */ /* 0x000fe20008000000 */
[----:B------:R-:W2:Y:S01]  /*461f0*/  LDCU UR8, c[0x0][0x39c] ;  /* 0x00007380ff0877ac */ /* 0x000ea20008000800 */
[----:B------:R0:W-:Y:S04]  /*46200*/  @P4 STG.E.U16 desc[UR20][R8.64], R3 ;  /* 0x0000000308004986 */ /* 0x0001e8000c101514 */
[----:B------:R4:W-:Y:S01]  /*46210*/  @P3 STG.E.U16 desc[UR20][R4.64], R44 ;  /* 0x0000002c04003986 */ /* 0x0009e2000c101514 */
[C---:B---3--:R-:W-:Y:S01]  /*46220*/  LEA R6, P3, R13.reuse, R2, 0x1 ;  /* 0x000000020d067211 */ /* 0x048fe200078608ff */
[----:B0-----:R-:W-:-:S03]  /*46230*/  VIADD R3, R13, UR5 ;  /* 0x000000050d037c36 */ /* 0x001fc60008000000 */
[----:B------:R-:W-:Y:S01]  /*46240*/  LEA.HI.X.SX32 R7, R13, R0, 0x1, P3 ;  /* 0x000000000d077211 */ /* 0x000fe200018f0eff */
[C---:B------:R-:W-:Y:S01]  /*46250*/  VIADD R11, R3.reuse, UR5 ;  /* 0x00000005030b7c36 */ /* 0x040fe20008000000 */
[----:B------:R-:W-:Y:S02]  /*46260*/  LEA R8, P3, R3, R2, 0x1 ;  /* 0x0000000203087211 */ /* 0x000fe400078608ff */
[----:B----4-:R-:W-:Y:S02]  /*46270*/  PRMT R5, R44, 0x7632, R5 ;  /* 0x000076322c057816 */ /* 0x010fe40000000005 */
[----:B------:R-:W-:Y:S02]  /*46280*/  F2FP.BF16.F32.PACK_AB R46, R47, R46 ;  /* 0x0000002e2f2e723e */ /* 0x000fe400000010ff */
[----:B------:R-:W-:Y:S01]  /*46290*/  LEA.HI.X.SX32 R9, R3, R0, 0x1, P3 ;  /* 0x0000000003097211 */ /* 0x000fe200018f0eff */
[C---:B------:R-:W-:Y:S01]  /*462a0*/  VIADD R3, R11.reuse, UR5 ;  /* 0x000000050b037c36 */ /* 0x040fe20008000000 */
[C---:B------:R-:W-:Y:S01]  /*462b0*/  LEA R4, P3, R11.reuse, R2, 0x1 ;  /* 0x000000020b047211 */ /* 0x040fe200078608ff */
[----:B------:R0:W-:Y:S04]  /*462c0*/  @P0 STG.E.U16 desc[UR20][R6.64], R5 ;  /* 0x0000000506000986 */ /* 0x0001e8000c101514 */
[----:B------:R-:W-:Y:S01]  /*462d0*/  @P2 STG.E.U16 desc[UR20][R8.64], R46 ;  /* 0x0000002e08002986 */ /* 0x000fe2000c101514 */
[----:B------:R-:W-:Y:S01]  /*462e0*/  ISETP.LT.AND P4, PT, R16, UR7, !P1 ;  /* 0x0000000710007c0c */ /* 0x000fe2000cf81270 */
[----:B------:R-:W3:Y:S02]  /*462f0*/  LDCU UR7, c[0x0][0x39c] ;  /* 0x00007380ff0777ac */ /* 0x000ee40008000800 */
[----:B------:R-:W4:Y:S01]  /*46300*/  LDL.LU R16, [R1+0x1110] ;  /* 0x0011100001107983 */ /* 0x000f220000300800 */
[----:B0-----:R-:W-:-:S02]  /*46310*/  LEA.HI.X.SX32 R5, R11, R0, 0x1, P3 ;  /* 0x000000000b057211 */ /* 0x001fc400018f0eff */
[----:B-1----:R-:W-:Y:S01]  /*46320*/  ISETP.LT.AND P2, PT, R10, UR6, !P1 ;  /* 0x000000060a007c0c */ /* 0x002fe2000cf41270 */
[----:B------:R-:W0:Y:S01]  /*46330*/  LDCU UR6, c[0x0][0x39c] ;  /* 0x00007380ff0677ac */ /* 0x000e220008000800 */
[----:B------:R-:W-:Y:S02]  /*46340*/  LEA R10, P3, R3, R2, 0x1 ;  /* 0x00000002030a7211 */ /* 0x000fe400078608ff */
[----:B-----5:R-:W-:Y:S01]  /*46350*/  ISETP.LT.AND P0, PT, R15, UR4, !P1 ;  /* 0x000000040f007c0c */ /* 0x020fe2000cf01270 */
[----:B------:R-:W4:Y:S01]  /*46360*/  LDCU UR4, c[0x0][0x39c] ;  /* 0x00007380ff0477ac */ /* 0x000f220008000800 */
[----:B------:R-:W-:Y:S01]  /*46370*/  LEA.HI.X.SX32 R11, R3, R0, 0x1, P3 ;  /* 0x00000000030b7211 */ /* 0x000fe200018f0eff */
[----:B------:R-:W0:Y:S01]  /*46380*/  LDL.LU R15, [R1+0x10c0] ;  /* 0x0010c000010f7983 */ /* 0x000e220000300800 */
[----:B--2---:R-:W-:Y:S02]  /*46390*/  ISETP.LT.AND P3, PT, R14, UR8, !P1 ;  /* 0x000000080e007c0c */ /* 0x004fe4000cf61270 */
[----:B------:R-:W-:Y:S01]  /*463a0*/  PRMT R7, R46, 0x7632, R7 ;  /* 0x000076322e077816 */ /* 0x000fe20000000007 */
[----:B------:R-:W2:Y:S01]  /*463b0*/  LDL.LU R14, [R1+0x102c] ;  /* 0x00102c00010e7983 */ /* 0x000ea20000300800 */
[----:B------:R-:W-:Y:S01]  /*463c0*/  F2FP.BF16.F32.PACK_AB R48, R49, R48 ;  /* 0x000000303130723e */ /* 0x000fe200000010ff */
[----:B------:R-:W-:Y:S01]  /*463d0*/  VIADD R3, R3, UR5 ;  /* 0x0000000503037c36 */ /* 0x000fe20008000000 */
[----:B------:R-:W-:Y:S01]  /*463e0*/  F2FP.BF16.F32.PACK_AB R50, R51, R50 ;  /* 0x000000323332723e */ /* 0x000fe200000010ff */
[----:B------:R1:W-:Y:S01]  /*463f0*/  @P4 STG.E.U16 desc[UR20][R4.64], R7 ;  /* 0x0000000704004986 */ /* 0x0003e2000c101514 */
[----:B------:R-:W-:Y:S01]  /*46400*/  F2FP.BF16.F32.PACK_AB R52, R53, R52 ;  /* 0x000000343534723e */ /* 0x000fe200000010ff */
[----:B------:R-:W5:Y:S02]  /*46410*/  LDCU UR8, c[0x0][0x39c] ;  /* 0x00007380ff0877ac */ /* 0x000f640008000800 */
[----:B------:R-:W-:Y:S01]  /*46420*/  @P5 STG.E.U16 desc[UR20][R10.64], R48 ;  /* 0x000000300a005986 */ /* 0x000fe2000c101514 */
[----:B------:R-:W-:-:S03]  /*46430*/  LEA R6, P5, R3, R2, 0x1 ;  /* 0x0000000203067211 */ /* 0x000fc600078a08ff */
[----:B------:R-:W5:Y:S01]  /*46440*/  LDL.LU R13, [R1+0x1020] ;  /* 0x00102000010d7983 */ /* 0x000f620000300800 */
[----:B------:R-:W-:Y:S02]  /*46450*/  PRMT R12, R48, 0x7632, R12 ;  /* 0x00007632300c7816 */ /* 0x000fe4000000000c */
[----:B-1----:R-:W-:-:S05]  /*46460*/  LEA.HI.X.SX32 R7, R3, R0, 0x1, P5 ;  /* 0x0000000003077211 */ /* 0x002fca00028f0eff */
[----:B------:R1:W-:Y:S01]  /*46470*/  @P0 STG.E.U16 desc[UR20][R6.64], R12 ;  /* 0x0000000c06000986 */ /* 0x0003e2000c101514 */
[----:B------:R-:W-:Y:S01]  /*46480*/  VIADD R9, R3, UR5 ;  /* 0x0000000503097c36 */ /* 0x000fe20008000000 */
[----:B---3--:R-:W-:Y:S01]  /*46490*/  ISETP.LT.AND P4, PT, R17, UR7, !P1 ;  /* 0x0000000711007c0c */ /* 0x008fe2000cf81270 */
[----:B------:R-:W2:Y:S01]  /*464a0*/  LDCU UR7, c[0x0][0x39c] ;  /* 0x00007380ff0777ac */ /* 0x000ea20008000800 */
[----:B-1----:R-:W3:Y:S02]  /*464b0*/  LDL.LU R12, [R1+0x101c] ;  /* 0x00101c00010c7983 */ /* 0x002ee40000300800 */
[C---:B------:R-:W-:Y:S02]  /*464c0*/  LEA R4, P5, R9.reuse, R2, 0x1 ;  /* 0x0000000209047211 */ /* 0x040fe400078a08ff */
[----:B------:R-:W3:Y:S01]  /*464d0*/  LDL.LU R17, [R1+0xefc] ;  /* 0x000efc0001117983 */ /* 0x000ee20000300800 */
[C---:B------:R-:W-:Y:S01]  /*464e0*/  VIADD R3, R9.reuse, UR5 ;  /* 0x0000000509037c36 */ /* 0x040fe20008000000 */
[----:B------:R-:W-:-:S04]  /*464f0*/  LEA.HI.X.SX32 R5, R9, R0, 0x1, P5 ;  /* 0x0000000009057211 */ /* 0x000fc800028f0eff */
[C---:B------:R-:W-:Y:S01]  /*46500*/  LEA R8, P5, R3.reuse, R2, 0x1 ;  /* 0x0000000203087211 */ /* 0x040fe200078a08ff */
[----:B------:R1:W-:Y:S03]  /*46510*/  @P2 STG.E.U16 desc[UR20][R4.64], R50 ;  /* 0x0000003204002986 */ /* 0x0003e6000c101514 */
[----:B------:R-:W-:Y:S02]  /*46520*/  LEA.HI.X.SX32 R9, R3, R0, 0x1, P5 ;  /* 0x0000000003097211 */ /* 0x000fe400028f0eff */
[----:B----4-:R-:W-:Y:S01]  /*46530*/  ISETP.LT.AND P0, PT, R16, UR4, !P1 ;  /* 0x0000000410007c0c */ /* 0x010fe2000cf01270 */
[----:B------:R-:W5:Y:S01]  /*46540*/  LDCU UR4, c[0x0][0x39c] ;  /* 0x00007380ff0477ac */ /* 0x000f620008000800 */
[----:B------:R-:W4:Y:S01]  /*46550*/  LDL.LU R16, [R1+0xef0] ;  /* 0x000ef00001107983 */ /* 0x000f220000300800 */
[----:B-1----:R-:W-:Y:S02]  /*46560*/  PRMT R5, R50, 0x7632, R5 ;  /* 0x0000763232057816 */ /* 0x002fe40000000005 */
[----:B0-----:R-:W-:Y:S01]  /*46570*/  ISETP.LT.AND P2, PT, R15, UR6, !P1 ;  /* 0x000000060f007c0c */ /* 0x001fe2000cf41270 */
[----:B------:R-:W-:-:S02]  /*46580*/  VIADD R11, R3, UR5 ;  /* 0x00000005030b7c36 */ /* 0x000fc40008000000 */
[----:B------:R0:W-:Y:S01]  /*46590*/  @P4 STG.E.U16 desc[UR20][R8.64], R5 ;  /* 0x0000000508004986 */ /* 0x0001e2000c101514 */
[----:B------:R-:W3:Y:S03]  /*465a0*/  LDCU UR6, c[0x0][0x39c] ;  /* 0x00007380ff0677ac */ /* 0x000ee60008000800 */
[----:B------:R-:W4:Y:S01]  /*465b0*/  LDL.LU R15, [R1+0x1014] ;  /* 0x00101400010f7983 */ /* 0x000f220000300800 */
[----:B--2---:R-:W-:Y:S01]  /*465c0*/  ISETP.LT.AND P4, PT, R14, UR7, !P1 ;  /* 0x000000070e007c0c */ /* 0x004fe2000cf81270 */
[C---:B------:R-:W-:Y:S02]  /*465d0*/  VIADD R3, R11.reuse, UR5 ;  /* 0x000000050b037c36 */ /* 0x040fe40008000000 */
[----:B------:R-:W2:Y:S01]  /*465e0*/  LDL.LU R14, [R1+0x1000] ;  /* 0x00100000010e7983 */ /* 0x000ea20000300800 */
[C---:B------:R-:W-:Y:S01]  /*465f0*/  LEA R10, P5, R11.reuse, R2, 0x1 ;  /* 0x000000020b0a7211 */ /* 0x040fe200078a08ff */
[----:B------:R-:W4:Y:S03]  /*46600*/  LDCU UR7, c[0x0][0x39c] ;  /* 0x00007380ff0777ac */ /* 0x000f260008000800 */
[----:B------:R-:W-:-:S02]  /*46610*/  LEA.HI.X.SX32 R11, R11, R0, 0x1, P5 ;  /* 0x000000000b0b7211 */ /* 0x000fc400028f0eff */
[C---:B------:R-:W-:Y:S02]  /*46620*/  LEA R4, P5, R3.reuse, R2, 0x1 ;  /* 0x0000000203047211 */ /* 0x040fe400078a08ff */
[----:B------:R-:W-:Y:S01]  /*46630*/  PRMT R7, R52, 0x7632, R7 ;  /* 0x0000763234077816 */ /* 0x000fe20000000007 */
[----:B------:R-:W-:Y:S01]  /*46640*/  @P3 STG.E.U16 desc[UR20][R10.64], R52 ;  /* 0x000000340a003986 */ /* 0x000fe2000c101514 */
[C---:B0-----:R-:W-:Y:S01]  /*46650*/  LEA.HI.X.SX32 R5, R3.reuse, R0, 0x1, P5 ;  /* 0x0000000003057211 */ /* 0x041fe200028f0eff */
[----:B------:R-:W-:Y:S01]  /*46660*/  VIADD R3, R3, UR5 ;  /* 0x0000000503037c36 */ /* 0x000fe20008000000 */
[----:B-----5:R-:W-:Y:S01]  /*46670*/  ISETP.LT.AND P3, PT, R13, UR4, !P1 ;  /* 0x000000040d007c0c */ /* 0x020fe2000cf61270 */
[----:B------:R-:W0:Y:S02]  /*46680*/  LDCU UR4, c[0x0][0x39c] ;  /* 0x00007380ff0477ac */ /* 0x000e240008000800 */
[C---:B------:R-:W-:Y:S01]  /*46690*/  VIADD R13, R3.reuse, UR5 ;  /* 0x00000005030d7c36 */ /* 0x040fe20008000000 */
[----:B------:R1:W-:Y:S01]  /*466a0*/  @P0 STG.E.U16 desc[UR20][R4.64], R7 ;  /* 0x0000000704000986 */ /* 0x0003e2000c101514 */
[----:B------:R-:W-:-:S02]  /*466b0*/  LEA R6, P0, R3, R2, 0x1 ;  /* 0x0000000203067211 */ /* 0x000fc400078008ff */
[----:B------:R-:W-:Y:S02]  /*466c0*/  F2FP.BF16.F32.PACK_AB R54, R55, R54 ;  /* 0x000000363736723e */ /* 0x000fe400000010ff */
[----:B------:R-:W-:-:S04]  /*466d0*/  LEA R8, P5, R13, R2, 0x1 ;  /* 0x000000020d087211 */ /* 0x000fc800078a08ff */
[-C--:B------:R-:W-:Y:S02]  /*466e0*/  LEA.HI.X.SX32 R9, R13, R0.reuse, 0x1, P5 ;  /* 0x000000000d097211 */ /* 0x080fe400028f0eff */
[----:B-1----:R-:W-:Y:S02]  /*466f0*/  LEA.HI.X.SX32 R7, R3, R0, 0x1, P0 ;  /* 0x0000000003077211 */ /* 0x002fe400000f0eff */
[----:B---3--:R-:W-:Y:S01]  /*46700*/  ISETP.LT.AND P0, PT, R12, UR6, !P1 ;  /* 0x000000060c007c0c */ /* 0x008fe2000cf01270 */
[----:B------:R-:W-:Y:S01]  /*46710*/  VIADD R13, R13, UR5 ;  /* 0x000000050d0d7c36 */ /* 0x000fe20008000000 */
[----:B------:R-:W3:Y:S01]  /*46720*/  LDL.LU R12, [R1+0xff8] ;  /* 0x000ff800010c7983 */ /* 0x000ee20000300800 */
[----:B------:R-:W-:Y:S01]  /*46730*/  PRMT R3, R54, 0x7632, R3 ;  /* 0x0000763236037816 */ /* 0x000fe20000000003 */
[----:B------:R-:W3:Y:S02]  /*46740*/  LDCU UR6, c[0x0][0x39c] ;  /* 0x00007380ff0677ac */ /* 0x000ee40008000800 */
[----:B------:R-:W5:Y:S04]  /*46750*/  LDL.LU R10, [R1+0xf84] ;  /* 0x000f8400010a7983 */ /* 0x000f680000300800 */
[----:B------:R1:W-:Y:S01]  /*46760*/  @P2 STG.E.U16 desc[UR20][R6.64], R54 ;  /* 0x0000003606002986 */ /* 0x0003e2000c101514 */
[----:B0-----:R-:W-:Y:S01]  /*46770*/  ISETP.LT.AND P2, PT, R17, UR4, !P1 ;  /* 0x0000000411007c0c */ /* 0x001fe2000cf41270 */
[----:B------:R-:W2:Y:S02]  /*46780*/  LDCU UR4, c[0x0][0x39c] ;  /* 0x00007380ff0477ac */ /* 0x000ea40008000800 */
[----:B------:R-:W-:Y:S01]  /*46790*/  @P4 STG.E.U16 desc[UR20][R8.64], R3 ;  /* 0x0000000308004986 */ /* 0x000fe2000c101514 */
[----:B------:R-:W-:-:S02]  /*467a0*/  LEA R4, P4, R13, R2, 0x1 ;  /* 0x000000020d047211 */ /* 0x000fc400078808ff */
[----:B------:R-:W-:Y:S02]  /*467b0*/  F2FP.BF16.F32.PACK_AB R56, R57, R56 ;  /* 0x000000383938723e */ /* 0x000fe400000010ff */
[C---:B------:R-:W-:Y:S01]  /*467c0*/  LEA.HI.X.SX32 R5, R13.reuse, R0, 0x1, P4 ;  /* 0x000000000d057211 */ /* 0x040fe200020f0eff */
[----:B------:R-:W-:-:S04]  /*467d0*/  VIADD R13, R13, UR5 ;  /* 0x000000050d0d7c36 */ /* 0x000fc80008000000 */
[----:B------:R0:W-:Y:S01]  /*467e0*/  @P3 STG.E.U16 desc[UR20][R4.64], R56 ;  /* 0x0000003804003986 */ /* 0x0001e2000c101514 */
[----:B-1----:R-:W-:-:S04]  /*467f0*/  LEA R6, P3, R13, R2, 0x1 ;  /* 0x000000020d067211 */ /* 0x002fc800078608ff */
[----:B------:R-:W-:Y:S02]  /*46800*/  LEA.HI.X.SX32 R7, R13, R0, 0x1, P3 ;  /* 0x000000000d077211 */ /* 0x000fe400018f0eff */
[----:B0-----:R-:W-:-:S05]  /*46810*/  PRMT R5, R56, 0x7632, R5 ;  /* 0x0000763238057816 */ /* 0x001fca0000000005 */
[----:B------:R0:W-:Y:S01]  /*46820*/  @P0 STG.E.U16 desc[UR20][R6.64], R5 ;  /* 0x0000000506000986 */ /* 0x0001e2000c101514 */
[----:B----4-:R-:W-:Y:S01]  /*46830*/  ISETP.LT.AND P5, PT, R16, UR7, !P1 ;  /* 0x0000000710007c0c */ /* 0x010fe2000cfa1270 */
[----:B------:R-:W-:Y:S01]  /*46840*/  VIADD R3, R13, UR5 ;  /* 0x000000050d037c36 */ /* 0x000fe20008000000 */
[----:B------:R-:W5:Y:S01]  /*46850*/  LDCU UR7, c[0x0][0x39c] ;  /* 0x00007380ff0777ac */ /* 0x000f620008000800 */
[----:B--2---:R-:W-:Y:S02]  /*46860*/  ISETP.LT.AND P0, PT, R14, UR4, !P1 ;  /* 0x000000040e007c0c */ /* 0x004fe4000cf01270 */
[C---:B------:R-:W-:Y:S01]  /*46870*/  VIADD R11, R3.reuse, UR5 ;  /* 0x00000005030b7c36 */ /* 0x040fe20008000000 */
[----:B------:R-:W2:Y:S01]  /*46880*/  LDL.LU R14, [R1+0xf80] ;  /* 0x000f8000010e7983 */ /* 0x000ea20000300800 */
[C---:B------:R-:W-:Y:S01]  /*46890*/  LEA R8, P3, R3.reuse, R2, 0x1 ;  /* 0x0000000203087211 */ /* 0x040fe200078608ff */
[----:B------:R-:W2:Y:S02]  /*468a0*/  LDCU UR4, c[0x0][0x39c] ;  /* 0x00007380ff0477ac */ /* 0x000ea40008000800 */
[----:B------:R-:W4:Y:S04]  /*468b0*/  LDL.LU R18, [R1+0xf7c] ;  /* 0x000f7c0001127983 */ /* 0x000f280000300800 */
[----:B------:R-:W4:Y:S01]  /*468c0*/  LDL.LU R16, [R1+0xeec] ;  /* 0x000eec0001107983 */ /* 0x000f220000300800 */
[----:B------:R-:W-:-:S02]  /*468d0*/  LEA.HI.X.SX32 R9, R3, R0, 0x1, P3 ;  /* 0x0000000003097211 */ /* 0x000fc400018f0eff */
[----:B------:R-:W-:Y:S02]  /*468e0*/  LEA R4, P3, R11, R2, 0x1 ;  /* 0x000000020b047211 */ /* 0x000fe400078608ff */
[----:B------:R-:W-:Y:S02]  /*468f0*/  F2FP.BF16.F32.PACK_AB R58, R59, R58 ;  /* 0x0000003a3b3a723e */ /* 0x000fe400000010ff */
[C---:B0-----:R-:W-:Y:S01]  /*46900*/  LEA.HI.X.SX32 R5, R11.reuse, R0, 0x1, P3 ;  /* 0x000000000b057211 */ /* 0x041fe200018f0eff */
[----:B------:R-:W-:Y:S01]  /*46910*/  VIADD R11, R11, UR5 ;  /* 0x000000050b0b7c36 */ /* 0x000fe20008000000 */
[----:B------:R-:W-:Y:S01]  /*46920*/  PRMT R7, R58, 0x7632, R7 ;  /* 0x000076323a077816 */ /* 0x000fe20000000007 */
[----:B------:R0:W-:Y:S02]  /*46930*/  @P2 STG.E.U16 desc[UR20][R8.64], R58 ;  /* 0x0000003a08002986 */ /* 0x0001e4000c101514 */
[----:B------:R-:W-:Y:S02]  /*46940*/  VIADD R3, R11, UR5 ;  /* 0x000000050b037c36 */ /* 0x000fe40008000000 */
[----:B------:R1:W-:Y:S01]  /*46950*/  @P5 STG.E.U16 desc[UR20][R4.64], R7 ;  /* 0x0000000704005986 */ /* 0x0003e2000c101514 */
[----:B------:R-:W-:Y:S01]  /*46960*/  ISETP.LT.AND P4, PT, R15, UR8, !P1 ;  /* 0x000000080f007c0c */ /* 0x000fe2000cf81270 */
[----:B0-----:R-:W-:Y:S01]  /*46970*/  VIADD R9, R3, UR5 ;  /* 0x0000000503097c36 */ /* 0x001fe20008000000 */
[----:B-----5:R-:W-:-:S03]  /*46980*/  ISETP.LT.AND P2, PT, R10, UR7, !P1 ;  /* 0x000000070a007c0c */ /* 0x020fc6000cf41270 */
[----:B------:R-:W-:Y:S01]  /*46990*/  VIADD R13, R9, UR5 ;  /* 0x00000005090d7c36 */ /* 0x000fe20008000000 */
[C---:B------:R-:W-:Y:S01]  /*469a0*/  LEA R10, P5, R11.reuse, R2, 0x1 ;  /* 0x000000020b0a7211 */ /* 0x040fe200078a08ff */
[----:B------:R-:W0:Y:S03]  /*469b0*/  LDCU UR7, c[0x0][0x39c] ;  /* 0x00007380ff0777ac */ /* 0x000e260008000800 */
[----:B------:R-:W-:Y:S02]  /*469c0*/  LEA.HI.X.SX32 R11, R11, R0, 0x1, P5 ;  /* 0x000000000b0b7211 */ /* 0x000fe400028f0eff */
[----:B------:R-:W-:Y:S02]  /*469d0*/  LEA R6, P5, R3, R2, 0x1 ;  /* 0x0000000203067211 */ /* 0x000fe400078a08ff */
[----:B------:R-:W-:Y:S02]  /*469e0*/  F2FP.BF16.F32.PACK_AB R60, R61, R60 ;  /* 0x0000003c3d3c723e */ /* 0x000fe400000010ff */
[----:B-1----:R-:W-:Y:S01]  /*469f0*/  LEA.HI.X.SX32 R7, R3, R0, 0x1, P5 ;  /* 0x0000000003077211 */ /* 0x002fe200028f0eff */
[----:B------:R-:W-:Y:S01]  /*46a00*/  VIADD R3, R13, UR5 ;  /* 0x000000050d037c36 */ /* 0x000fe20008000000 */
[----:B---3--:R-:W-:Y:S01]  /*46a10*/  ISETP.LT.AND P3, PT, R12, UR6, !P1 ;  /* 0x000000060c007c0c */ /* 0x008fe2000cf61270 */
[----:B------:R-:W4:Y:S01]  /*46a20*/  LDCU UR6, c[0x0][0x39c] ;  /* 0x00007380ff0677ac */ /* 0x000f220008000800 */
[----:B------:R-:W-:Y:S01]  /*46a30*/  PRMT R5, R60, 0x7632, R5 ;  /* 0x000076323c057816 */ /* 0x000fe20000000005 */
[----:B------:R-:W-:Y:S01]  /*46a40*/  VIADD R15, R3, UR5 ;  /* 0x00000005030f7c36 */ /* 0x000fe20008000000 */
[----:B------:R-:W-:Y:S01]  /*46a50*/  @P4 STG.E.U16 desc[UR20][R10.64], R60 ;  /* 0x0000003c0a004986 */ /* 0x000fe2000c101514 */
[----:B------:R-:W-:-:S02]  /*46a60*/  LEA R4, P4, R9, R2, 0x1 ;  /* 0x0000000209047211 */ /* 0x000fc400078808ff */
[----:B------:R-:W-:Y:S01]  /*46a70*/  LEA R8, P5, R13, R2, 0x1 ;  /* 0x000000020d087211 */ /* 0x000fe200078a08ff */
[----:B------:R-:W-:Y:S01]  /*46a80*/  VIADD R17, R15, UR5 ;  /* 0x000000050f117c36 */ /* 0x000fe20008000000 */
[----:B------:R1:W-:Y:S03]  /*46a90*/  @P0 STG.E.U16 desc[UR20][R6.64], R5 ;  /* 0x0000000506000986 */ /* 0x0003e6000c101514 */
[----:B------:R-:W-:Y:S01]  /*46aa0*/  VIADD R19, R17, UR5 ;  /* 0x0000000511137c36 */ /* 0x000fe20008000000 */
[-C--:B-1----:R-:W-:Y:S02]  /*46ab0*/  LEA.HI.X.SX32 R5, R9, R0.reuse, 0x1, P4 ;  /* 0x0000000009057211 */ /* 0x082fe400020f0eff */
[----:B------:R-:W-:Y:S02]  /*46ac0*/  LEA.HI.X.SX32 R9, R13, R0, 0x1, P5 ;  /* 0x000000000d097211 */ /* 0x000fe400028f0eff */
[----:B------:R-:W-:-:S02]  /*46ad0*/  LEA R12, P5, R15, R2, 0x1 ;  /* 0x000000020f0c7211 */ /* 0x000fc400078a08ff */
[----:B------:R-:W-:Y:S02]  /*46ae0*/  LEA R10, P0, R3, R2, 0x1 ;  /* 0x00000002030a7211 */ /* 0x000fe400078008ff */
[-C--:B------:R-:W-:Y:S02]  /*46af0*/  LEA.HI.X.SX32 R13, R15, R0.reuse, 0x1, P5 ;  /* 0x000000000f0d7211 */ /* 0x080fe400028f0eff */
[----:B------:R-:W-:Y:S02]  /*46b00*/  LEA.HI.X.SX32 R11, R3, R0, 0x1, P0 ;  /* 0x00000000030b7211 */ /* 0x000fe400000f0eff */
[----:B------:R-:W-:Y:S02]  /*46b10*/  F2FP.BF16.F32.PACK_AB R62, R63, R62 ;  /* 0x0000003e3f3e723e */ /* 0x000fe400000010ff */
[----:B------:R-:W-:Y:S02]  /*46b20*/  F2FP.BF16.F32.PACK_AB R64, R65, R64 ;  /* 0x000000404140723e */ /* 0x000fe400000010ff */
[----:B------:R-:W-:-:S02]  /*46b30*/  F2FP.BF16.F32.PACK_AB R66, R67, R66 ;  /* 0x000000424342723e */ /* 0x000fc400000010ff */
[----:B------:R-:W-:Y:S01]  /*46b40*/  PRMT R6, R64, 0x7632, R6 ;  /* 0x0000763240067816 */ /* 0x000fe20000000006 */
[----:B------:R1:W-:Y:S01]  /*46b50*/  @P3 STG.E.U16 desc[UR20][R4.64], R62 ;  /* 0x0000003e04003986 */ /* 0x0003e2000c101514 */
[----:B------:R-:W-:Y:S02]  /*46b60*/  PRMT R7, R66, 0x7632, R7 ;  /* 0x0000763242077816 */ /* 0x000fe40000000007 */
[----:B--2---:R-:W-:Y:S02]  /*46b70*/  ISETP.LT.AND P4, PT, R14, UR4, !P1 ;  /* 0x000000040e007c0c */ /* 0x004fe4000cf81270 */
[C---:B------:R-:W-:Y:S02]  /*46b80*/  LEA R14, P5, R19.reuse, R2, 0x1 ;  /* 0x00000002130e7211 */ /* 0x040fe400078a08ff */
[----:B----4-:R-:W-:Y:S02]  /*46b90*/  ISETP.LT.AND P0, PT, R18, UR6, !P1 ;  /* 0x0000000612007c0c */ /* 0x010fe4000cf01270 */
[----:B------:R-:W-:-:S02]  /*46ba0*/  LEA.HI.X.SX32 R15, R19, R0, 0x1, P5 ;  /* 0x00000000130f7211 */ /* 0x000fc400028f0eff */
[----:B0-----:R-:W-:Y:S02]  /*46bb0*/  ISETP.LT.AND P1, PT, R16, UR7, !P1 ;  /* 0x0000000710007c0c */ /* 0x001fe4000cf21270 */
[----:B------:R-:W-:-:S04]  /*46bc0*/  LEA R2, P5, R17, R2, 0x1 ;  /* 0x0000000211027211 */ /* 0x000fc800078a08ff */
[----:B------:R-:W-:Y:S02]  /*46bd0*/  LEA.HI.X.SX32 R3, R17, R0, 0x1, P5 ;  /* 0x0000000011037211 */ /* 0x000fe400028f0eff */
[----:B------:R-:W-:-:S05]  /*46be0*/  PRMT R0, R62, 0x7632, R0 ;  /* 0x000076323e007816 */ /* 0x000fca0000000000 */
[----:B------:R1:W-:Y:S04]  /*46bf0*/  @P2 STG.E.U16 desc[UR20][R8.64], R0 ;  /* 0x0000000008002986 */ /* 0x0003e8000c101514 */
[----:B------:R1:W-:Y:S04]  /*46c00*/  @P4 STG.E.U16 desc[UR20][R10.64], R64 ;  /* 0x000000400a004986 */ /* 0x0003e8000c101514 */
[----:B------:R1:W-:Y:S04]  /*46c10*/  @P0 STG.E.U16 desc[UR20][R12.64], R6 ;  /* 0x000000060c000986 */ /* 0x0003e8000c101514 */
[----:B------:R1:W-:Y:S04]  /*46c20*/  @P1 STG.E.U16 desc[UR20][R2.64], R66 ;  /* 0x0000004202001986 */ /* 0x0003e8000c101514 */
[----:B------:R1:W-:Y:S01]  /*46c30*/  @P6 STG.E.U16 desc[UR20][R14.64], R7 ;  /* 0x000000070e006986 */ /* 0x0003e2000c101514 */
[----:B------:R-:W-:Y:S06]  /*46c40*/  BAR.SYNC.DEFER_BLOCKING 0x0 ;  /* 0x0000000000007b1d */ /* 0x000fec0000010000 */
[----:B------:R-:W-:Y:S05]  /*46c50*/  BRA.U UP0, `(.L_x_14) ;  /* 0x0000000100a07547 */ /* 0x000fea000b800000 */
[----:B------:R-:W0:Y:S01]  /*46c60*/  S2UR UR5, SR_CgaCtaId ;  /* 0x00000000000579c3 */ /* 0x000e220000008800 */
[----:B------:R-:W-:Y:S01]  /*46c70*/  NOP ;  /* 0x0000000000007918 */ /* 0x000fe20000000000 */
[----:B------:R-:W-:Y:S01]  /*46c80*/  UMOV UR4, 0x50 ;  /* 0x0000005000047882 */ /* 0x000fe20000000000 */
[----:B-1----:R-:W-:Y:S02]  /*46c90*/  IMAD.U32 R0, RZ, RZ, UR9 ;  /* 0x00000009ff007e24 */ /* 0x002fe4000f8e00ff */
[----:B------:R-:W-:Y:S02]  /*46ca0*/  IMAD.MOV.U32 R3, RZ, RZ, 0xffff ;  /* 0x0000ffffff037424 */ /* 0x000fe400078e00ff */
[----:B------:R-:W-:Y:S01]  /*46cb0*/  IMAD.MOV.U32 R7, RZ, RZ, 0x1 ;  /* 0x00000001ff077424 */ /* 0x000fe200078e00ff */
[----:B------:R-:W-:-:S04]  /*46cc0*/  LOP3.LUT R0, R0, 0xffff, RZ, 0xc0, !PT ;  /* 0x0000ffff00007812 */ /* 0x000fc800078ec0ff */
[----:B------:R-:W-:-:S05]  /*46cd0*/  SHF.R.U32.HI R0, RZ, 0x5, R0 ;  /* 0x00000005ff007819 */ /* 0x000fca0000011600 */
[----:B------:R-:W-:Y:S01]  /*46ce0*/  VIADD R2, R0, 0x10 ;  /* 0x0000001000027836 */ /* 0x000fe20000000000 */
[----:B------:R-:W-:Y:S01]  /*46cf0*/  SHF.L.U32 R0, R3, R0, RZ ;  /* 0x0000000003007219 */ /* 0x000fe200000006ff */
[----:B0-----:R-:W-:-:S03]  /*46d00*/  ULEA UR6, UR5, UR4, 0x18 ;  /* 0x0000000405067291 */ /* 0x001fc6000f8ec0ff */
[----:B------:R-:W-:-:S04]  /*46d10*/  SHF.L.U32 R3, R7, R2, RZ ;  /* 0x0000000207037219 */ /* 0x000fc800000006ff */
[----:B------:R-:W-:Y:S02]  /*46d20*/  LOP3.LUT R0, R3, R0, RZ, 0xfc, !PT ;  /* 0x0000000003007212 */ /* 0x000fe400078efcff */
[----:B------:R-:W0:Y:S02]  /*46d30*/  LDS R5, [UR6] ;  /* 0x00000006ff057984 */ /* 0x000e240008000800 */
[C---:B------:R-:W-:Y:S02]  /*46d40*/  LOP3.LUT R2, R0.reuse, 0xffff, RZ, 0xc0, !PT ;  /* 0x0000ffff00027812 */ /* 0x040fe400078ec0ff */
[----:B0-----:R-:W-:-:S04]  /*46d50*/  LOP3.LUT R3, R0, 0xffff, R5, 0x80, !PT ;  /* 0x0000ffff00037812 */ /* 0x001fc800078e8005 */
[----:B------:R-:W-:-:S13]  /*46d60*/  ISETP.NE.AND P0, PT, R3, R2, PT ;  /* 0x000000020300720c */ /* 0x000fda0003f05270 */
[----:B------:R-:W-:Y:S05]  /*46d70*/  @P0 BRA `(.L_x_15) ;  /* 0x0000000000500947 */ /* 0x000fea0003800000 */
[----:B------:R-:W-:Y:S02]  /*46d80*/  SHF.R.U32.HI R5, RZ, 0x10, R5 ;  /* 0x00000010ff057819 */ /* 0x000fe40000011605 */
[----:B------:R-:W-:-:S04]  /*46d90*/  SHF.R.U32.HI R2, RZ, 0x10, R0 ;  /* 0x00000010ff027819 */ /* 0x000fc80000011600 */
[----:B------:R-:W-:-:S04]  /*46da0*/  LOP3.LUT R5, R5, R2, RZ, 0xc0, !PT ;  /* 0x0000000205057212 */ /* 0x000fc800078ec0ff */
[----:B------:R-:W-:-:S13]  /*46db0*/  ISETP.NE.AND P0, PT, R5, R2, PT ;  /* 0x000000020500720c */ /* 0x000fda0003f05270 */
[----:B------:R-:W-:Y:S05]  /*46dc0*/  @P0 BRA `(.L_x_16) ;  /* 0x0000000000300947 */ /* 0x000fea0003800000 */
[----:B------:R-:W-:Y:S01]  /*46dd0*/  R2UR UR4, R0 ;  /* 0x00000000000472ca */ /* 0x000fe200000e0000 */
[----:B------:R-:W-:Y:S01]  /*46de0*/  VOTEU.ANY UR5, UPT, PT ;  /* 0x0000000000057886 */ /* 0x000fe200038e0100 */
[----:B------:R-:W0:Y:S01]  /*46df0*/  S2R R0, SR_LANEID ;  /* 0x0000000000007919 */ /* 0x000e220000000000 */
[----:B------:R-:W-:-:S10]  /*46e00*/  UFLO.U32 UR5, UR5 ;  /* 0x00000005000572bd */ /* 0x000fd400080e0000 */
[----:B------:R-:W-:-:S06]  /*46e10*/  ULOP3.LUT UR4, URZ, UR4, URZ, 0x33, !UPT ;  /* 0x00000004ff047292 */ /* 0x000fcc000f8e33ff */
[----:B------:R-:W-:-:S04]  /*46e20*/  IMAD.U32 R2, RZ, RZ, UR4 ;  /* 0x00000004ff027e24 */ /* 0x000fc8000f8e00ff */
[----:B------:R-:W1:Y:S02]  /*46e30*/  REDUX UR7, R2 ;  /* 0x00000000020773c4 */ /* 0x000e640000000000 */
[----:B------:R2:W-:Y:S01]  /*46e40*/  UTCATOMSWS.AND URZ, UR4 ;  /* 0x0000000400ff79e3 */ /* 0x0005e20008000000 */
[----:B0-----:R-:W-:Y:S01]  /*46e50*/  ISETP.EQ.U32.AND P0, PT, R0, UR5, PT ;  /* 0x0000000500007c0c */ /* 0x001fe2000bf02070 */
[----:B-1----:R-:W-:-:S12]  /*46e60*/  IMAD.U32 R0, RZ, RZ, UR7 ;  /* 0x00000007ff007e24 */ /* 0x002fd8000f8e00ff */
[----:B------:R2:W-:Y:S01]  /*46e70*/  @P0 ATOMS.AND RZ, [UR6], R0 ;  /* 0x00000000ffff098c */ /* 0x0005e2000a800006 */
[----:B------:R-:W-:Y:S05]  /*46e80*/  BRA `(.L_x_14) ;  /* 0x0000000000147947 */ /* 0x000fea0003800000 */
.L_x_16:
[----:B------:R-:W-:-:S07]  /*46e90*/  MOV R2, 0x46eb0 ;  /* 0x00046eb000027802 */ /* 0x000fce0000000f00 */
[----:B------:R-:W-:Y:S05]  /*46ea0*/  CALL.REL.NOINC `($__internal_0_$__cuda_sm10x_tcgen05_guardrail_trap_col_being_dealloced_not_returned_by_alloc) ;  /* 0x00000000002c7944 */ /* 0x000fea0003c00000 */
[----:B------:R-:W-:Y:S05]  /*46eb0*/  BRA `(.L_x_14) ;  /* 0x0000000000087947 */ /* 0x000fea0003800000 */
.L_x_15:
[----:B------:R-:W-:-:S07]  /*46ec0*/  MOV R2, 0x46ee0 ;  /* 0x00046ee000027802 */ /* 0x000fce0000000f00 */
[----:B------:R-:W-:Y:S05]  /*46ed0*/  CALL.REL.NOINC `($__internal_2_$__cuda_sm10x_tcgen05_guardrail_trap_unallocated_columns_being_dealloced) ;  /* 0x0000000000387944 */ /* 0x000fea0003c00000 */
.L_x_14:
[----:B------:R-:W-:Y:S01]  /*46ee0*/  NOP ;  /* 0x0000000000007918 */ /* 0x000fe20000000000 */
[----:B--2---:R-:W-:Y:S05]  /*46ef0*/  EXIT ;  /* 0x000000000000794d */ /* 0x004fea0003800000 */
.L_x_9:
[----:B------:R-:W0:Y:S02]  /*46f00*/  SYNCS.PHASECHK.TRANS64.TRYWAIT P3, [UR6], R5 ;  /* 0x00000005ff0075a7 */ /* 0x000e240008061106 */
[----:B0-----:R-:W-:Y:S05]  /*46f10*/  @!P3 BRA `(.L_x_9) ;  /* 0xfffffffc00f8b947 */ /* 0x001fea000383ffff */
[----:B------:R-:W-:Y:S05]  /*46f20*/  BRA `(.L_x_17) ;  /* 0xfffffe5c00ec7947 */ /* 0x000fea000383ffff */
.L_x_13:
[----:B------:R-:W2:Y:S02]  /*46f30*/  SYNCS.PHASECHK.TRANS64.TRYWAIT P3, [UR6], R8 ;  /* 0x00000008ff0075a7 */ /* 0x000ea40008061106 */
[----:B--2---:R-:W-:Y:S05]  /*46f40*/  @!P3 BRA `(.L_x_13) ;  /* 0xfffffffc00f8b947 */ /* 0x004fea000383ffff */
[----:B------:R-:W-:Y:S05]  /*46f50*/  BRA `(.L_x_12) ;  /* 0xffffff5000d47947 */ /* 0x000fea000383ffff */
        .weak           $__internal_0_$__cuda_sm10x_tcgen05_guardrail_trap_col_being_dealloced_not_returned_by_alloc
        .type           $__internal_0_$__cuda_sm10x_tcgen05_guardrail_trap_col_being_dealloced_not_returned_by_alloc,@function
        .size           $__internal_0_$__cuda_sm10x_tcgen05_guardrail_trap_col_being_dealloced_not_returned_by_alloc,($__internal_1_$__cuda_sm10x_tcgen05_guardrail_trap_phase_invalid_during_alloc - $__internal_0_$__cuda_sm10x_tcgen05_guardrail_trap_col_being_dealloced_not_returned_by_alloc)
$__internal_0_$__cuda_sm10x_tcgen05_guardrail_trap_col_being_dealloced_not_returned_by_alloc:
[----:B------:R-:W-:Y:S05]  /*46f60*/  BPT.TRAP 0x1 ;  /* 0x000000040000795c */ /* 0x000fea0000300000 */
[----:B------:R-:W-:-:S04]  /*46f70*/  IMAD.MOV.U32 R3, RZ, RZ, 0x0 ;  /* 0x00000000ff037424 */ /* 0x000fc800078e00ff */
[----:B------:R-:W-:Y:S05]  /*46f80*/  RET.REL.NODEC R2 `(matmul_kernel) ;  /* 0xfffffb90021c7950 */ /* 0x000fea0003c3ffff */
        .weak           $__internal_1_$__cuda_sm10x_tcgen05_guardrail_trap_phase_invalid_during_alloc
        .type           $__internal_1_$__cuda_sm10x_tcgen05_guardrail_trap_phase_invalid_during_alloc,@function
        .size           $__internal_1_$__cuda_sm10x_tcgen05_guardrail_trap_phase_invalid_during_alloc,($__internal_2_$__cuda_sm10x_tcgen05_guardrail_trap_unallocated_columns_being_dealloced - $__internal_1_$__cuda_sm10x_tcgen05_guardrail_trap_phase_invalid_during_alloc)
$__internal_1_$__cuda_sm10x_tcgen05_guardrail_trap_phase_invalid_during_alloc:
[----:B------:R-:W-:Y:S05]  /*46f90*/  BPT.TRAP 0x1 ;  /* 0x000000040000795c */ /* 0x000fea0000300000 */
[----:B------:R-:W-:-:S04]  /*46fa0*/  IMAD.MOV.U32 R3, RZ, RZ, 0x0 ;  /* 0x00000000ff037424 */ /* 0x000fc800078e00ff */
[----:B------:R-:W-:Y:S05]  /*46fb0*/  RET.REL.NODEC R2 `(matmul_kernel) ;  /* 0xfffffb9002107950 */ /* 0x000fea0003c3ffff */
        .weak           $__internal_2_$__cuda_sm10x_tcgen05_guardrail_trap_unallocated_columns_being_dealloced
        .type           $__internal_2_$__cuda_sm10x_tcgen05_guardrail_trap_unallocated_columns_being_dealloced,@function
        .size           $__internal_2_$__cuda_sm10x_tcgen05_guardrail_trap_unallocated_columns_being_dealloced,(.L_x_21 - $__internal_2_$__cuda_sm10x_tcgen05_guardrail_trap_unallocated_columns_being_dealloced)
$__internal_2_$__cuda_sm10x_tcgen05_guardrail_trap_unallocated_columns_being_dealloced:
[----:B------:R-:W-:Y:S05]  /*46fc0*/  BPT.TRAP 0x1 ;  /* 0x000000040000795c */ /* 0x000fea0000300000 */
[----:B------:R-:W-:-:S04]  /*46fd0*/  IMAD.MOV.U32 R3, RZ, RZ, 0x0 ;  /* 0x00000000ff037424 */ /* 0x000fc800078e00ff */
[----:B------:R-:W-:Y:S05]  /*46fe0*/  RET.REL.NODEC R2 `(matmul_kernel) ;  /* 0xfffffb9002047950 */ /* 0x000fea0003c3ffff */
.L_x_18:
[----:B------:R-:W-:-:S00]  /*46ff0*/  BRA `(.L_x_18) ;  /* 0xfffffffc00fc7947 */ /* 0x000fc0000383ffff */
[----:B------:R-:W-:-:S00]  /*47000*/  NOP ;  /* 0x0000000000007918 */ /* 0x000fc00000000000 */
[----:B------:R-:W-:-:S00]  /*47010*/  NOP ;  /* 0x0000000000007918 */ /* 0x000fc00000000000 */
[----:B------:R-:W-:-:S00]  /*47020*/  NOP ;  /* 0x0000000000007918 */ /* 0x000fc00000000000 */
[----:B------:R-:W-:-:S00]  /*47030*/  NOP ;  /* 0x0000000000007918 */ /* 0x000fc00000000000 */
[----:B------:R-:W-:-:S00]  /*47040*/  NOP ;  /* 0x0000000000007918 */ /* 0x000fc00000000000 */
[----:B------:R-:W-:-:S00]  /*47050*/  NOP ;  /* 0x0000000000007918 */ /* 0x000fc00000000000 */
[----:B------:R-:W-:-:S00]  /*47060*/  NOP ;  /* 0x0000000000007918 */ /* 0x000fc00000000000 */
[----:B------:R-:W-:-:S00]  /*47070*/  NOP ;  /* 0x0000000000007918 */ /* 0x000fc00000000000 */
.L_x_21:


//--------------------- .nv.shared.matmul_kernel  --------------------------
	.section	.nv.shared.matmul_kernel,"aw",@nobits
	.sectionflags	@""
	.align	16
	.zero		1024


//--------------------- .nv.shared.reserved.0     --------------------------
	.section	.nv.shared.reserved.0,"aw",@nobits
	.align	8
	.weak		__nv_reservedSMEM_offset_0_alias
	.size		__nv_reservedSMEM_offset_0_alias, 0, 64
	.other		__nv_reservedSMEM_offset_0_alias,@"STO_CUDA_RESERVED_SHARED STV_DEFAULT"
__nv_reservedSMEM_offset_0_alias:
	.zero		0
.nv.shared.reserved.0:
	.zero		64
	.weak		__nv_reservedSMEM_allocation_phase
	.type		__nv_reservedSMEM_allocation_phase,@object
	.size		__nv_reservedSMEM_allocation_phase,(.L_0 - __nv_reservedSMEM_allocation_phase)
__nv_reservedSMEM_allocation_phase:
	.zero		1
.L_0:
	.zero		7
	.weak		__nv_reservedSMEM_devtool_atexit_pc
	.type		__nv_reservedSMEM_devtool_atexit_pc,@object
	.size		__nv_reservedSMEM_devtool_atexit_pc,(__nv_reservedSMEM_allocation_mask - __nv_reservedSMEM_devtool_atexit_pc)
__nv_reservedSMEM_devtool_atexit_pc:
	.zero		8
	.weak		__nv_reservedSMEM_allocation_mask
	.type		__nv_reservedSMEM_allocation_mask,@object
	.size		__nv_reservedSMEM_allocation_mask,(.L_2 - __nv_reservedSMEM_allocation_mask)
__nv_reservedSMEM_allocation_mask:
	.zero		4
.L_2:


//--------------------- .nv.constant0.matmul_kernel --------------------------
	.section	.nv.constant0.matmul_kernel,"a",@progbits
	.sectionflags	@""
	.align	4
.nv.constant0.matmul_kernel:
	.zero		976


//--------------------- SYMBOLS --------------------------

	.type		.nv.reservedSmem.offset0,@object
	.size		.nv.reservedSmem.offset0,0x4
	.type		.nv.reservedSmem.cap,@object
	.size		.nv.reservedSmem.cap,0x4
